//
// Generated by NVIDIA NVVM Compiler
//
// Compiler Build ID: CL-36424714
// Cuda compilation tools, release 13.0, V13.0.88
// Based on NVVM 20.0.0
//

.version 9.0
.target sm_100
.address_size 64

	// .globl	_Z6kerneliPsP7fitData
// _ZZ6kerneliPsP7fitDataE4fvec has been demoted
// _ZZ6kerneliPsP7fitDataE4fjac has been demoted
// _ZZ6kerneliPsP7fitDataE3wa4 has been demoted

.visible .entry _Z6kerneliPsP7fitData(
	.param .u32 _Z6kerneliPsP7fitData_param_0,
	.param .u64 .ptr .align 1 _Z6kerneliPsP7fitData_param_1,
	.param .u64 .ptr .align 1 _Z6kerneliPsP7fitData_param_2
)
{
	.local .align 4 .b8 	__local_depot0[60];
	.reg .b64 	%SP;
	.reg .b64 	%SPL;
	.reg .pred 	%p<1126>;
	.reg .b16 	%rs<44>;
	.reg .b32 	%r<956>;
	.reg .b32 	%f<5092>;
	.reg .b64 	%rd<102>;
	.reg .b64 	%fd<38>;
	// demoted variable
	.shared .align 4 .b8 _ZZ6kerneliPsP7fitDataE4fvec[3200];
	// demoted variable
	.shared .align 4 .b8 _ZZ6kerneliPsP7fitDataE4fjac[9600];
	// demoted variable
	.shared .align 4 .b8 _ZZ6kerneliPsP7fitDataE3wa4[3200];
	mov.u64 	%SPL, __local_depot0;
	ld.param.u32 	%r290, [_Z6kerneliPsP7fitData_param_0];
	ld.param.u64 	%rd17, [_Z6kerneliPsP7fitData_param_1];
	cvta.to.global.u64 	%rd1, %rd17;
	add.u64 	%rd2, %SPL, 0;
	add.u64 	%rd3, %SPL, 12;
	add.u64 	%rd4, %SPL, 24;
	add.u64 	%rd5, %SPL, 36;
	add.u64 	%rd6, %SPL, 48;
	setp.lt.s32 	%p3, %r290, 3;
	mov.f32 	%f5088, 0f3F800000;
	mov.f32 	%f5089, %f5088;
	mov.f32 	%f5090, %f5088;
	@%p3 bra 	$L__BB0_1584;
	add.s32 	%r1, %r290, -1;
	and.b32  	%r2, %r290, 7;
	setp.lt.u32 	%p4, %r1, 7;
	mov.b32 	%r836, 0;
	@%p4 bra 	$L__BB0_4;
	and.b32  	%r836, %r290, 2147483640;
	mov.b32 	%r834, 0;
$L__BB0_3:
	.pragma "nounroll";
	cvt.rn.f32.u32 	%f1740, %r834;
	fma.rn.f32 	%f1741, %f1740, %f1740, %f1740;
	add.f32 	%f1742, %f1741, 0f3F800000;
	mul.wide.u32 	%rd23, %r834, 2;
	add.s64 	%rd24, %rd1, %rd23;
	ld.global.u16 	%rs1, [%rd24];
	cvt.rn.f32.s16 	%f1743, %rs1;
	sub.f32 	%f1744, %f1743, %f1742;
	shl.b32 	%r293, %r834, 2;
	mov.u32 	%r294, _ZZ6kerneliPsP7fitDataE4fvec;
	add.s32 	%r295, %r294, %r293;
	st.shared.f32 	[%r295], %f1744;
	add.s32 	%r296, %r834, 1;
	cvt.rn.f32.u32 	%f1745, %r296;
	fma.rn.f32 	%f1746, %f1745, %f1745, %f1745;
	add.f32 	%f1747, %f1746, 0f3F800000;
	ld.global.u16 	%rs2, [%rd24+2];
	cvt.rn.f32.s16 	%f1748, %rs2;
	sub.f32 	%f1749, %f1748, %f1747;
	st.shared.f32 	[%r295+4], %f1749;
	add.s32 	%r297, %r834, 2;
	cvt.rn.f32.u32 	%f1750, %r297;
	fma.rn.f32 	%f1751, %f1750, %f1750, %f1750;
	add.f32 	%f1752, %f1751, 0f3F800000;
	ld.global.u16 	%rs3, [%rd24+4];
	cvt.rn.f32.s16 	%f1753, %rs3;
	sub.f32 	%f1754, %f1753, %f1752;
	st.shared.f32 	[%r295+8], %f1754;
	add.s32 	%r298, %r834, 3;
	cvt.rn.f32.u32 	%f1755, %r298;
	fma.rn.f32 	%f1756, %f1755, %f1755, %f1755;
	add.f32 	%f1757, %f1756, 0f3F800000;
	ld.global.u16 	%rs4, [%rd24+6];
	cvt.rn.f32.s16 	%f1758, %rs4;
	sub.f32 	%f1759, %f1758, %f1757;
	st.shared.f32 	[%r295+12], %f1759;
	add.s32 	%r299, %r834, 4;
	cvt.rn.f32.u32 	%f1760, %r299;
	fma.rn.f32 	%f1761, %f1760, %f1760, %f1760;
	add.f32 	%f1762, %f1761, 0f3F800000;
	ld.global.u16 	%rs5, [%rd24+8];
	cvt.rn.f32.s16 	%f1763, %rs5;
	sub.f32 	%f1764, %f1763, %f1762;
	st.shared.f32 	[%r295+16], %f1764;
	add.s32 	%r300, %r834, 5;
	cvt.rn.f32.u32 	%f1765, %r300;
	fma.rn.f32 	%f1766, %f1765, %f1765, %f1765;
	add.f32 	%f1767, %f1766, 0f3F800000;
	ld.global.u16 	%rs6, [%rd24+10];
	cvt.rn.f32.s16 	%f1768, %rs6;
	sub.f32 	%f1769, %f1768, %f1767;
	st.shared.f32 	[%r295+20], %f1769;
	add.s32 	%r301, %r834, 6;
	cvt.rn.f32.u32 	%f1770, %r301;
	fma.rn.f32 	%f1771, %f1770, %f1770, %f1770;
	add.f32 	%f1772, %f1771, 0f3F800000;
	ld.global.u16 	%rs7, [%rd24+12];
	cvt.rn.f32.s16 	%f1773, %rs7;
	sub.f32 	%f1774, %f1773, %f1772;
	st.shared.f32 	[%r295+24], %f1774;
	add.s32 	%r302, %r834, 7;
	cvt.rn.f32.u32 	%f1775, %r302;
	fma.rn.f32 	%f1776, %f1775, %f1775, %f1775;
	add.f32 	%f1777, %f1776, 0f3F800000;
	ld.global.u16 	%rs8, [%rd24+14];
	cvt.rn.f32.s16 	%f1778, %rs8;
	sub.f32 	%f1779, %f1778, %f1777;
	st.shared.f32 	[%r295+28], %f1779;
	add.s32 	%r834, %r834, 8;
	setp.ne.s32 	%p5, %r834, %r836;
	@%p5 bra 	$L__BB0_3;
$L__BB0_4:
	setp.eq.s32 	%p6, %r2, 0;
	@%p6 bra 	$L__BB0_12;
	and.b32  	%r7, %r290, 3;
	setp.lt.u32 	%p7, %r2, 4;
	@%p7 bra 	$L__BB0_7;
	cvt.rn.f32.u32 	%f1780, %r836;
	fma.rn.f32 	%f1781, %f1780, %f1780, %f1780;
	add.f32 	%f1782, %f1781, 0f3F800000;
	mul.wide.u32 	%rd25, %r836, 2;
	add.s64 	%rd26, %rd1, %rd25;
	ld.global.u16 	%rs9, [%rd26];
	cvt.rn.f32.s16 	%f1783, %rs9;
	sub.f32 	%f1784, %f1783, %f1782;
	shl.b32 	%r303, %r836, 2;
	mov.u32 	%r304, _ZZ6kerneliPsP7fitDataE4fvec;
	add.s32 	%r305, %r304, %r303;
	st.shared.f32 	[%r305], %f1784;
	add.s32 	%r306, %r836, 1;
	cvt.rn.f32.u32 	%f1785, %r306;
	fma.rn.f32 	%f1786, %f1785, %f1785, %f1785;
	add.f32 	%f1787, %f1786, 0f3F800000;
	ld.global.u16 	%rs10, [%rd26+2];
	cvt.rn.f32.s16 	%f1788, %rs10;
	sub.f32 	%f1789, %f1788, %f1787;
	st.shared.f32 	[%r305+4], %f1789;
	add.s32 	%r307, %r836, 2;
	cvt.rn.f32.u32 	%f1790, %r307;
	fma.rn.f32 	%f1791, %f1790, %f1790, %f1790;
	add.f32 	%f1792, %f1791, 0f3F800000;
	ld.global.u16 	%rs11, [%rd26+4];
	cvt.rn.f32.s16 	%f1793, %rs11;
	sub.f32 	%f1794, %f1793, %f1792;
	st.shared.f32 	[%r305+8], %f1794;
	add.s32 	%r308, %r836, 3;
	cvt.rn.f32.u32 	%f1795, %r308;
	fma.rn.f32 	%f1796, %f1795, %f1795, %f1795;
	add.f32 	%f1797, %f1796, 0f3F800000;
	ld.global.u16 	%rs12, [%rd26+6];
	cvt.rn.f32.s16 	%f1798, %rs12;
	sub.f32 	%f1799, %f1798, %f1797;
	st.shared.f32 	[%r305+12], %f1799;
	add.s32 	%r836, %r836, 4;
$L__BB0_7:
	setp.eq.s32 	%p8, %r7, 0;
	@%p8 bra 	$L__BB0_12;
	setp.eq.s32 	%p9, %r7, 1;
	@%p9 bra 	$L__BB0_10;
	cvt.rn.f32.u32 	%f1800, %r836;
	fma.rn.f32 	%f1801, %f1800, %f1800, %f1800;
	add.f32 	%f1802, %f1801, 0f3F800000;
	mul.wide.u32 	%rd27, %r836, 2;
	add.s64 	%rd28, %rd1, %rd27;
	ld.global.u16 	%rs13, [%rd28];
	cvt.rn.f32.s16 	%f1803, %rs13;
	sub.f32 	%f1804, %f1803, %f1802;
	shl.b32 	%r309, %r836, 2;
	mov.u32 	%r310, _ZZ6kerneliPsP7fitDataE4fvec;
	add.s32 	%r311, %r310, %r309;
	st.shared.f32 	[%r311], %f1804;
	add.s32 	%r312, %r836, 1;
	cvt.rn.f32.u32 	%f1805, %r312;
	fma.rn.f32 	%f1806, %f1805, %f1805, %f1805;
	add.f32 	%f1807, %f1806, 0f3F800000;
	ld.global.u16 	%rs14, [%rd28+2];
	cvt.rn.f32.s16 	%f1808, %rs14;
	sub.f32 	%f1809, %f1808, %f1807;
	st.shared.f32 	[%r311+4], %f1809;
	add.s32 	%r836, %r836, 2;
$L__BB0_10:
	and.b32  	%r313, %r290, 1;
	setp.eq.b32 	%p10, %r313, 1;
	not.pred 	%p11, %p10;
	@%p11 bra 	$L__BB0_12;
	cvt.rn.f32.u32 	%f1810, %r836;
	fma.rn.f32 	%f1811, %f1810, %f1810, %f1810;
	add.f32 	%f1812, %f1811, 0f3F800000;
	mul.wide.u32 	%rd29, %r836, 2;
	add.s64 	%rd30, %rd1, %rd29;
	ld.global.u16 	%rs15, [%rd30];
	cvt.rn.f32.s16 	%f1813, %rs15;
	sub.f32 	%f1814, %f1813, %f1812;
	shl.b32 	%r314, %r836, 2;
	mov.u32 	%r315, _ZZ6kerneliPsP7fitDataE4fvec;
	add.s32 	%r316, %r315, %r314;
	st.shared.f32 	[%r316], %f1814;
$L__BB0_12:
	cvt.rn.f32.u32 	%f1817, %r290;
	mov.f32 	%f1818, 0f5F7FFFFF;
	div.rn.f32 	%f1, %f1818, %f1817;
	and.b32  	%r12, %r290, 3;
	setp.lt.u32 	%p12, %r1, 3;
	mov.b32 	%r840, 0;
	mov.f32 	%f4259, 0f00000000;
	mov.f32 	%f4258, %f4259;
	mov.f32 	%f4257, %f4259;
	mov.f32 	%f4256, %f4259;
	mov.f32 	%f4255, %f4259;
	@%p12 bra 	$L__BB0_55;
	and.b32  	%r840, %r290, 2147483644;
	mov.b32 	%r838, 0;
	mov.f32 	%f4259, 0f00000000;
$L__BB0_14:
	shl.b32 	%r319, %r838, 2;
	mov.u32 	%r320, _ZZ6kerneliPsP7fitDataE4fvec;
	add.s32 	%r15, %r320, %r319;
	ld.shared.f32 	%f1820, [%r15];
	abs.f32 	%f7, %f1820;
	setp.leu.f32 	%p13, %f7, 0f20000000;
	setp.geu.f32 	%p14, %f7, %f1;
	or.pred  	%p15, %p13, %p14;
	@%p15 bra 	$L__BB0_16;
	fma.rn.f32 	%f4255, %f7, %f7, %f4255;
	bra.uni 	$L__BB0_24;
$L__BB0_16:
	setp.leu.f32 	%p16, %f7, 0f20000000;
	@%p16 bra 	$L__BB0_20;
	setp.leu.f32 	%p19, %f7, %f4258;
	@%p19 bra 	$L__BB0_19;
	div.rn.f32 	%f1825, %f4258, %f7;
	mul.f32 	%f1826, %f4256, %f1825;
	fma.rn.f32 	%f4256, %f1825, %f1826, 0f3F800000;
	mov.f32 	%f4258, %f7;
	bra.uni 	$L__BB0_24;
$L__BB0_19:
	div.rn.f32 	%f1824, %f7, %f4258;
	fma.rn.f32 	%f4256, %f1824, %f1824, %f4256;
	bra.uni 	$L__BB0_24;
$L__BB0_20:
	setp.leu.f32 	%p17, %f7, %f4259;
	@%p17 bra 	$L__BB0_22;
	div.rn.f32 	%f1822, %f4259, %f7;
	mul.f32 	%f1823, %f4257, %f1822;
	fma.rn.f32 	%f4257, %f1822, %f1823, 0f3F800000;
	mov.f32 	%f4259, %f7;
	bra.uni 	$L__BB0_24;
$L__BB0_22:
	setp.eq.f32 	%p18, %f7, 0f00000000;
	@%p18 bra 	$L__BB0_24;
	div.rn.f32 	%f1821, %f7, %f4259;
	fma.rn.f32 	%f4257, %f1821, %f1821, %f4257;
$L__BB0_24:
	ld.shared.f32 	%f1827, [%r15+4];
	abs.f32 	%f18, %f1827;
	setp.gt.f32 	%p20, %f18, 0f20000000;
	setp.lt.f32 	%p21, %f18, %f1;
	and.pred  	%p22, %p20, %p21;
	@%p22 bra 	$L__BB0_33;
	setp.gt.f32 	%p23, %f18, 0f20000000;
	@%p23 bra 	$L__BB0_30;
	setp.gt.f32 	%p24, %f18, %f4259;
	@%p24 bra 	$L__BB0_29;
	setp.eq.f32 	%p25, %f18, 0f00000000;
	@%p25 bra 	$L__BB0_34;
	div.rn.f32 	%f1828, %f18, %f4259;
	fma.rn.f32 	%f4257, %f1828, %f1828, %f4257;
	bra.uni 	$L__BB0_34;
$L__BB0_29:
	div.rn.f32 	%f1829, %f4259, %f18;
	mul.f32 	%f1830, %f4257, %f1829;
	fma.rn.f32 	%f4257, %f1829, %f1830, 0f3F800000;
	mov.f32 	%f4259, %f18;
	bra.uni 	$L__BB0_34;
$L__BB0_30:
	setp.gt.f32 	%p26, %f18, %f4258;
	@%p26 bra 	$L__BB0_32;
	div.rn.f32 	%f1831, %f18, %f4258;
	fma.rn.f32 	%f4256, %f1831, %f1831, %f4256;
	bra.uni 	$L__BB0_34;
$L__BB0_32:
	div.rn.f32 	%f1832, %f4258, %f18;
	mul.f32 	%f1833, %f4256, %f1832;
	fma.rn.f32 	%f4256, %f1832, %f1833, 0f3F800000;
	mov.f32 	%f4258, %f18;
	bra.uni 	$L__BB0_34;
$L__BB0_33:
	fma.rn.f32 	%f4255, %f18, %f18, %f4255;
$L__BB0_34:
	ld.shared.f32 	%f1834, [%r15+8];
	abs.f32 	%f29, %f1834;
	setp.gt.f32 	%p27, %f29, 0f20000000;
	setp.lt.f32 	%p28, %f29, %f1;
	and.pred  	%p29, %p27, %p28;
	@%p29 bra 	$L__BB0_43;
	setp.gt.f32 	%p30, %f29, 0f20000000;
	@%p30 bra 	$L__BB0_40;
	setp.gt.f32 	%p31, %f29, %f4259;
	@%p31 bra 	$L__BB0_39;
	setp.eq.f32 	%p32, %f29, 0f00000000;
	@%p32 bra 	$L__BB0_44;
	div.rn.f32 	%f1835, %f29, %f4259;
	fma.rn.f32 	%f4257, %f1835, %f1835, %f4257;
	bra.uni 	$L__BB0_44;
$L__BB0_39:
	div.rn.f32 	%f1836, %f4259, %f29;
	mul.f32 	%f1837, %f4257, %f1836;
	fma.rn.f32 	%f4257, %f1836, %f1837, 0f3F800000;
	mov.f32 	%f4259, %f29;
	bra.uni 	$L__BB0_44;
$L__BB0_40:
	setp.gt.f32 	%p33, %f29, %f4258;
	@%p33 bra 	$L__BB0_42;
	div.rn.f32 	%f1838, %f29, %f4258;
	fma.rn.f32 	%f4256, %f1838, %f1838, %f4256;
	bra.uni 	$L__BB0_44;
$L__BB0_42:
	div.rn.f32 	%f1839, %f4258, %f29;
	mul.f32 	%f1840, %f4256, %f1839;
	fma.rn.f32 	%f4256, %f1839, %f1840, 0f3F800000;
	mov.f32 	%f4258, %f29;
	bra.uni 	$L__BB0_44;
$L__BB0_43:
	fma.rn.f32 	%f4255, %f29, %f29, %f4255;
$L__BB0_44:
	ld.shared.f32 	%f1841, [%r15+12];
	abs.f32 	%f40, %f1841;
	setp.gt.f32 	%p34, %f40, 0f20000000;
	setp.lt.f32 	%p35, %f40, %f1;
	and.pred  	%p36, %p34, %p35;
	@%p36 bra 	$L__BB0_53;
	setp.gt.f32 	%p37, %f40, 0f20000000;
	@%p37 bra 	$L__BB0_50;
	setp.gt.f32 	%p38, %f40, %f4259;
	@%p38 bra 	$L__BB0_49;
	setp.eq.f32 	%p39, %f40, 0f00000000;
	@%p39 bra 	$L__BB0_54;
	div.rn.f32 	%f1842, %f40, %f4259;
	fma.rn.f32 	%f4257, %f1842, %f1842, %f4257;
	bra.uni 	$L__BB0_54;
$L__BB0_49:
	div.rn.f32 	%f1843, %f4259, %f40;
	mul.f32 	%f1844, %f4257, %f1843;
	fma.rn.f32 	%f4257, %f1843, %f1844, 0f3F800000;
	mov.f32 	%f4259, %f40;
	bra.uni 	$L__BB0_54;
$L__BB0_50:
	setp.gt.f32 	%p40, %f40, %f4258;
	@%p40 bra 	$L__BB0_52;
	div.rn.f32 	%f1845, %f40, %f4258;
	fma.rn.f32 	%f4256, %f1845, %f1845, %f4256;
	bra.uni 	$L__BB0_54;
$L__BB0_52:
	div.rn.f32 	%f1846, %f4258, %f40;
	mul.f32 	%f1847, %f4256, %f1846;
	fma.rn.f32 	%f4256, %f1846, %f1847, 0f3F800000;
	mov.f32 	%f4258, %f40;
	bra.uni 	$L__BB0_54;
$L__BB0_53:
	fma.rn.f32 	%f4255, %f40, %f40, %f4255;
$L__BB0_54:
	add.s32 	%r838, %r838, 4;
	setp.ne.s32 	%p41, %r838, %r840;
	@%p41 bra 	$L__BB0_14;
$L__BB0_55:
	setp.eq.s32 	%p42, %r12, 0;
	@%p42 bra 	$L__BB0_68;
	mov.b32 	%r841, 0;
	mov.u32 	%r323, _ZZ6kerneliPsP7fitDataE4fvec;
$L__BB0_57:
	.pragma "nounroll";
	shl.b32 	%r322, %r840, 2;
	add.s32 	%r324, %r323, %r322;
	ld.shared.f32 	%f1848, [%r324];
	abs.f32 	%f66, %f1848;
	setp.gt.f32 	%p43, %f66, 0f20000000;
	setp.lt.f32 	%p44, %f66, %f1;
	and.pred  	%p45, %p43, %p44;
	@%p45 bra 	$L__BB0_66;
	setp.gt.f32 	%p46, %f66, 0f20000000;
	@%p46 bra 	$L__BB0_63;
	setp.gt.f32 	%p47, %f66, %f4259;
	@%p47 bra 	$L__BB0_62;
	setp.eq.f32 	%p48, %f66, 0f00000000;
	@%p48 bra 	$L__BB0_67;
	div.rn.f32 	%f1849, %f66, %f4259;
	fma.rn.f32 	%f4257, %f1849, %f1849, %f4257;
	bra.uni 	$L__BB0_67;
$L__BB0_62:
	div.rn.f32 	%f1850, %f4259, %f66;
	mul.f32 	%f1851, %f4257, %f1850;
	fma.rn.f32 	%f4257, %f1850, %f1851, 0f3F800000;
	mov.f32 	%f4259, %f66;
	bra.uni 	$L__BB0_67;
$L__BB0_63:
	setp.gt.f32 	%p49, %f66, %f4258;
	@%p49 bra 	$L__BB0_65;
	div.rn.f32 	%f1852, %f66, %f4258;
	fma.rn.f32 	%f4256, %f1852, %f1852, %f4256;
	bra.uni 	$L__BB0_67;
$L__BB0_65:
	div.rn.f32 	%f1853, %f4258, %f66;
	mul.f32 	%f1854, %f4256, %f1853;
	fma.rn.f32 	%f4256, %f1853, %f1854, 0f3F800000;
	mov.f32 	%f4258, %f66;
	bra.uni 	$L__BB0_67;
$L__BB0_66:
	fma.rn.f32 	%f4255, %f66, %f66, %f4255;
$L__BB0_67:
	add.s32 	%r840, %r840, 1;
	add.s32 	%r841, %r841, 1;
	setp.ne.s32 	%p50, %r841, %r12;
	@%p50 bra 	$L__BB0_57;
$L__BB0_68:
	setp.eq.f32 	%p51, %f4256, 0f00000000;
	@%p51 bra 	$L__BB0_70;
	div.rn.f32 	%f1863, %f4255, %f4258;
	div.rn.f32 	%f1864, %f1863, %f4258;
	add.f32 	%f1865, %f4256, %f1864;
	sqrt.rn.f32 	%f1866, %f1865;
	mul.f32 	%f5086, %f4258, %f1866;
	bra.uni 	$L__BB0_75;
$L__BB0_70:
	setp.eq.f32 	%p52, %f4255, 0f00000000;
	@%p52 bra 	$L__BB0_74;
	setp.ltu.f32 	%p53, %f4255, %f4259;
	@%p53 bra 	$L__BB0_73;
	div.rn.f32 	%f1856, %f4259, %f4255;
	mul.f32 	%f1857, %f4257, %f4259;
	fma.rn.f32 	%f1858, %f1856, %f1857, 0f3F800000;
	mul.f32 	%f1859, %f4255, %f1858;
	sqrt.rn.f32 	%f5086, %f1859;
	bra.uni 	$L__BB0_75;
$L__BB0_73:
	div.rn.f32 	%f1860, %f4255, %f4259;
	fma.rn.f32 	%f1861, %f4257, %f4259, %f1860;
	mul.f32 	%f1862, %f4259, %f1861;
	sqrt.rn.f32 	%f5086, %f1862;
	bra.uni 	$L__BB0_75;
$L__BB0_74:
	sqrt.rn.f32 	%f1855, %f4257;
	mul.f32 	%f5086, %f4259, %f1855;
$L__BB0_75:
	max.s32 	%r326, %r290, 1;
	add.s32 	%r22, %r290, -2;
	and.b32  	%r23, %r326, 3;
	and.b32  	%r24, %r326, 2147483644;
	and.b32  	%r25, %r290, 2147483640;
	and.b32  	%r26, %r290, 1;
	cvt.rn.f32.s32 	%f1869, %r1;
	mov.f32 	%f1870, 0f5F7FFFFF;
	div.rn.f32 	%f87, %f1870, %f1869;
	shl.b32 	%r28, %r290, 2;
	mov.u32 	%r327, _ZZ6kerneliPsP7fitDataE4fjac;
	add.s32 	%r27, %r327, %r28;
	add.s32 	%r29, %r27, %r28;
	add.s32 	%r30, %r290, -3;
	add.s32 	%r328, %r290, 3;
	and.b32  	%r31, %r328, 3;
	add.s32 	%r329, %r290, 7;
	and.b32  	%r330, %r329, 7;
	add.s32 	%r32, %r330, -1;
	and.b32  	%r33, %r329, 3;
	and.b32  	%r34, %r328, 1;
	cvt.rn.f32.s32 	%f1871, %r22;
	div.rn.f32 	%f88, %f1870, %f1871;
	add.s32 	%r331, %r290, 6;
	and.b32  	%r332, %r331, 7;
	add.s32 	%r35, %r332, -1;
	and.b32  	%r36, %r331, 3;
	mov.b32 	%r842, 1;
	mov.f32 	%f5062, 0f00000000;
	mov.f32 	%f5088, 0f3F800000;
	mov.f32 	%f5089, %f5088;
	mov.f32 	%f5090, %f5088;
	mov.f32 	%f5079, %f5062;
	mov.u32 	%r955, %r842;
	mov.f32 	%f5063, %f5062;
$L__BB0_76:
	setp.eq.s32 	%p54, %r290, 3;
	abs.f32 	%f1872, %f5088;
	mul.f32 	%f1873, %f1872, 0f3AF7DEF6;
	setp.eq.f32 	%p55, %f1873, 0f00000000;
	selp.f32 	%f1874, 0f3AF7DEF6, %f1873, %p55;
	add.f32 	%f96, %f5088, %f1874;
	mov.b32 	%r846, 0;
	@%p54 bra 	$L__BB0_79;
	mov.u32 	%r336, _ZZ6kerneliPsP7fitDataE3wa4;
	add.s32 	%r844, %r336, 8;
	add.s64 	%rd101, %rd1, 4;
	mov.b32 	%r845, 0;
$L__BB0_78:
	cvt.rn.f32.u32 	%f1875, %r845;
	mul.f32 	%f1876, %f96, %f1875;
	mul.f32 	%f1877, %f5089, %f1875;
	fma.rn.f32 	%f1878, %f1876, %f1875, %f1877;
	add.f32 	%f1879, %f5090, %f1878;
	ld.global.u16 	%rs16, [%rd101+-4];
	cvt.rn.f32.s16 	%f1880, %rs16;
	sub.f32 	%f1881, %f1880, %f1879;
	st.shared.f32 	[%r844+-8], %f1881;
	add.s32 	%r337, %r845, 1;
	cvt.rn.f32.u32 	%f1882, %r337;
	mul.f32 	%f1883, %f96, %f1882;
	mul.f32 	%f1884, %f5089, %f1882;
	fma.rn.f32 	%f1885, %f1883, %f1882, %f1884;
	add.f32 	%f1886, %f5090, %f1885;
	ld.global.u16 	%rs17, [%rd101+-2];
	cvt.rn.f32.s16 	%f1887, %rs17;
	sub.f32 	%f1888, %f1887, %f1886;
	st.shared.f32 	[%r844+-4], %f1888;
	add.s32 	%r338, %r845, 2;
	cvt.rn.f32.u32 	%f1889, %r338;
	mul.f32 	%f1890, %f96, %f1889;
	mul.f32 	%f1891, %f5089, %f1889;
	fma.rn.f32 	%f1892, %f1890, %f1889, %f1891;
	add.f32 	%f1893, %f5090, %f1892;
	ld.global.u16 	%rs18, [%rd101];
	cvt.rn.f32.s16 	%f1894, %rs18;
	sub.f32 	%f1895, %f1894, %f1893;
	st.shared.f32 	[%r844], %f1895;
	add.s32 	%r339, %r845, 3;
	cvt.rn.f32.u32 	%f1896, %r339;
	mul.f32 	%f1897, %f96, %f1896;
	mul.f32 	%f1898, %f5089, %f1896;
	fma.rn.f32 	%f1899, %f1897, %f1896, %f1898;
	add.f32 	%f1900, %f5090, %f1899;
	ld.global.u16 	%rs19, [%rd101+2];
	cvt.rn.f32.s16 	%f1901, %rs19;
	sub.f32 	%f1902, %f1901, %f1900;
	st.shared.f32 	[%r844+4], %f1902;
	add.s64 	%rd101, %rd101, 8;
	add.s32 	%r844, %r844, 16;
	add.s32 	%r845, %r845, 4;
	setp.ne.s32 	%p56, %r845, %r24;
	mov.u32 	%r846, %r24;
	@%p56 bra 	$L__BB0_78;
$L__BB0_79:
	setp.eq.s32 	%p57, %r23, 0;
	@%p57 bra 	$L__BB0_83;
	setp.eq.s32 	%p58, %r23, 1;
	cvt.rn.f32.u32 	%f1903, %r846;
	mul.f32 	%f1904, %f96, %f1903;
	mul.f32 	%f1905, %f5089, %f1903;
	fma.rn.f32 	%f1906, %f1904, %f1903, %f1905;
	add.f32 	%f1907, %f5090, %f1906;
	mul.wide.u32 	%rd31, %r846, 2;
	add.s64 	%rd10, %rd1, %rd31;
	ld.global.u16 	%rs20, [%rd10];
	cvt.rn.f32.s16 	%f1908, %rs20;
	sub.f32 	%f1909, %f1908, %f1907;
	shl.b32 	%r340, %r846, 2;
	mov.u32 	%r341, _ZZ6kerneliPsP7fitDataE3wa4;
	add.s32 	%r44, %r341, %r340;
	st.shared.f32 	[%r44], %f1909;
	@%p58 bra 	$L__BB0_83;
	setp.eq.s32 	%p59, %r23, 2;
	add.s32 	%r342, %r846, 1;
	cvt.rn.f32.u32 	%f1910, %r342;
	mul.f32 	%f1911, %f96, %f1910;
	mul.f32 	%f1912, %f5089, %f1910;
	fma.rn.f32 	%f1913, %f1911, %f1910, %f1912;
	add.f32 	%f1914, %f5090, %f1913;
	ld.global.u16 	%rs21, [%rd10+2];
	cvt.rn.f32.s16 	%f1915, %rs21;
	sub.f32 	%f1916, %f1915, %f1914;
	st.shared.f32 	[%r44+4], %f1916;
	@%p59 bra 	$L__BB0_83;
	add.s32 	%r343, %r846, 2;
	cvt.rn.f32.u32 	%f1917, %r343;
	mul.f32 	%f1918, %f96, %f1917;
	mul.f32 	%f1919, %f5089, %f1917;
	fma.rn.f32 	%f1920, %f1918, %f1917, %f1919;
	add.f32 	%f1921, %f5090, %f1920;
	ld.global.u16 	%rs22, [%rd10+4];
	cvt.rn.f32.s16 	%f1922, %rs22;
	sub.f32 	%f1923, %f1922, %f1921;
	st.shared.f32 	[%r44+8], %f1923;
$L__BB0_83:
	setp.eq.s32 	%p60, %r290, 3;
	sub.f32 	%f97, %f96, %f5088;
	mov.b32 	%r848, 0;
	@%p60 bra 	$L__BB0_86;
	mov.b32 	%r847, 0;
$L__BB0_85:
	shl.b32 	%r346, %r847, 2;
	mov.u32 	%r347, _ZZ6kerneliPsP7fitDataE3wa4;
	add.s32 	%r348, %r347, %r346;
	ld.shared.f32 	%f1924, [%r348];
	mov.u32 	%r349, _ZZ6kerneliPsP7fitDataE4fvec;
	add.s32 	%r350, %r349, %r346;
	ld.shared.f32 	%f1925, [%r350];
	sub.f32 	%f1926, %f1924, %f1925;
	div.rn.f32 	%f1927, %f1926, %f97;
	mov.u32 	%r351, _ZZ6kerneliPsP7fitDataE4fjac;
	add.s32 	%r352, %r351, %r346;
	st.shared.f32 	[%r352], %f1927;
	ld.shared.f32 	%f1928, [%r348+4];
	ld.shared.f32 	%f1929, [%r350+4];
	sub.f32 	%f1930, %f1928, %f1929;
	div.rn.f32 	%f1931, %f1930, %f97;
	st.shared.f32 	[%r352+4], %f1931;
	ld.shared.f32 	%f1932, [%r348+8];
	ld.shared.f32 	%f1933, [%r350+8];
	sub.f32 	%f1934, %f1932, %f1933;
	div.rn.f32 	%f1935, %f1934, %f97;
	st.shared.f32 	[%r352+8], %f1935;
	ld.shared.f32 	%f1936, [%r348+12];
	ld.shared.f32 	%f1937, [%r350+12];
	sub.f32 	%f1938, %f1936, %f1937;
	div.rn.f32 	%f1939, %f1938, %f97;
	st.shared.f32 	[%r352+12], %f1939;
	add.s32 	%r847, %r847, 4;
	setp.ne.s32 	%p61, %r847, %r24;
	mov.u32 	%r848, %r24;
	@%p61 bra 	$L__BB0_85;
$L__BB0_86:
	setp.eq.s32 	%p62, %r23, 0;
	@%p62 bra 	$L__BB0_90;
	setp.eq.s32 	%p63, %r23, 1;
	shl.b32 	%r353, %r848, 2;
	mov.u32 	%r354, _ZZ6kerneliPsP7fitDataE3wa4;
	add.s32 	%r48, %r354, %r353;
	ld.shared.f32 	%f1940, [%r48];
	mov.u32 	%r355, _ZZ6kerneliPsP7fitDataE4fvec;
	add.s32 	%r49, %r355, %r353;
	ld.shared.f32 	%f1941, [%r49];
	sub.f32 	%f1942, %f1940, %f1941;
	div.rn.f32 	%f1943, %f1942, %f97;
	mov.u32 	%r356, _ZZ6kerneliPsP7fitDataE4fjac;
	add.s32 	%r50, %r356, %r353;
	st.shared.f32 	[%r50], %f1943;
	@%p63 bra 	$L__BB0_90;
	setp.eq.s32 	%p64, %r23, 2;
	ld.shared.f32 	%f1944, [%r48+4];
	ld.shared.f32 	%f1945, [%r49+4];
	sub.f32 	%f1946, %f1944, %f1945;
	div.rn.f32 	%f1947, %f1946, %f97;
	st.shared.f32 	[%r50+4], %f1947;
	@%p64 bra 	$L__BB0_90;
	ld.shared.f32 	%f1948, [%r48+8];
	ld.shared.f32 	%f1949, [%r49+8];
	sub.f32 	%f1950, %f1948, %f1949;
	div.rn.f32 	%f1951, %f1950, %f97;
	st.shared.f32 	[%r50+8], %f1951;
$L__BB0_90:
	setp.eq.s32 	%p65, %r290, 3;
	abs.f32 	%f1952, %f5089;
	mul.f32 	%f1953, %f1952, 0f3AF7DEF6;
	setp.eq.f32 	%p66, %f1953, 0f00000000;
	selp.f32 	%f1954, 0f3AF7DEF6, %f1953, %p66;
	add.f32 	%f98, %f5089, %f1954;
	mov.b32 	%r850, 0;
	@%p65 bra 	$L__BB0_93;
	mov.b32 	%r849, 0;
$L__BB0_92:
	cvt.rn.f32.u32 	%f1955, %r849;
	mul.f32 	%f1956, %f5088, %f1955;
	mul.f32 	%f1957, %f98, %f1955;
	fma.rn.f32 	%f1958, %f1956, %f1955, %f1957;
	add.f32 	%f1959, %f5090, %f1958;
	mul.wide.u32 	%rd32, %r849, 2;
	add.s64 	%rd33, %rd1, %rd32;
	ld.global.u16 	%rs23, [%rd33];
	cvt.rn.f32.s16 	%f1960, %rs23;
	sub.f32 	%f1961, %f1960, %f1959;
	shl.b32 	%r359, %r849, 2;
	mov.u32 	%r360, _ZZ6kerneliPsP7fitDataE3wa4;
	add.s32 	%r361, %r360, %r359;
	st.shared.f32 	[%r361], %f1961;
	add.s32 	%r362, %r849, 1;
	cvt.rn.f32.u32 	%f1962, %r362;
	mul.f32 	%f1963, %f5088, %f1962;
	mul.f32 	%f1964, %f98, %f1962;
	fma.rn.f32 	%f1965, %f1963, %f1962, %f1964;
	add.f32 	%f1966, %f5090, %f1965;
	ld.global.u16 	%rs24, [%rd33+2];
	cvt.rn.f32.s16 	%f1967, %rs24;
	sub.f32 	%f1968, %f1967, %f1966;
	st.shared.f32 	[%r361+4], %f1968;
	add.s32 	%r363, %r849, 2;
	cvt.rn.f32.u32 	%f1969, %r363;
	mul.f32 	%f1970, %f5088, %f1969;
	mul.f32 	%f1971, %f98, %f1969;
	fma.rn.f32 	%f1972, %f1970, %f1969, %f1971;
	add.f32 	%f1973, %f5090, %f1972;
	ld.global.u16 	%rs25, [%rd33+4];
	cvt.rn.f32.s16 	%f1974, %rs25;
	sub.f32 	%f1975, %f1974, %f1973;
	st.shared.f32 	[%r361+8], %f1975;
	add.s32 	%r364, %r849, 3;
	cvt.rn.f32.u32 	%f1976, %r364;
	mul.f32 	%f1977, %f5088, %f1976;
	mul.f32 	%f1978, %f98, %f1976;
	fma.rn.f32 	%f1979, %f1977, %f1976, %f1978;
	add.f32 	%f1980, %f5090, %f1979;
	ld.global.u16 	%rs26, [%rd33+6];
	cvt.rn.f32.s16 	%f1981, %rs26;
	sub.f32 	%f1982, %f1981, %f1980;
	st.shared.f32 	[%r361+12], %f1982;
	add.s32 	%r849, %r849, 4;
	setp.ne.s32 	%p67, %r849, %r24;
	mov.u32 	%r850, %r24;
	@%p67 bra 	$L__BB0_92;
$L__BB0_93:
	setp.eq.s32 	%p68, %r23, 0;
	@%p68 bra 	$L__BB0_97;
	setp.eq.s32 	%p69, %r23, 1;
	cvt.rn.f32.u32 	%f1983, %r850;
	mul.f32 	%f1984, %f5088, %f1983;
	mul.f32 	%f1985, %f98, %f1983;
	fma.rn.f32 	%f1986, %f1984, %f1983, %f1985;
	add.f32 	%f1987, %f5090, %f1986;
	mul.wide.u32 	%rd34, %r850, 2;
	add.s64 	%rd11, %rd1, %rd34;
	ld.global.u16 	%rs27, [%rd11];
	cvt.rn.f32.s16 	%f1988, %rs27;
	sub.f32 	%f1989, %f1988, %f1987;
	shl.b32 	%r365, %r850, 2;
	mov.u32 	%r366, _ZZ6kerneliPsP7fitDataE3wa4;
	add.s32 	%r54, %r366, %r365;
	st.shared.f32 	[%r54], %f1989;
	@%p69 bra 	$L__BB0_97;
	setp.eq.s32 	%p70, %r23, 2;
	add.s32 	%r367, %r850, 1;
	cvt.rn.f32.u32 	%f1990, %r367;
	mul.f32 	%f1991, %f5088, %f1990;
	mul.f32 	%f1992, %f98, %f1990;
	fma.rn.f32 	%f1993, %f1991, %f1990, %f1992;
	add.f32 	%f1994, %f5090, %f1993;
	ld.global.u16 	%rs28, [%rd11+2];
	cvt.rn.f32.s16 	%f1995, %rs28;
	sub.f32 	%f1996, %f1995, %f1994;
	st.shared.f32 	[%r54+4], %f1996;
	@%p70 bra 	$L__BB0_97;
	add.s32 	%r368, %r850, 2;
	cvt.rn.f32.u32 	%f1997, %r368;
	mul.f32 	%f1998, %f5088, %f1997;
	mul.f32 	%f1999, %f98, %f1997;
	fma.rn.f32 	%f2000, %f1998, %f1997, %f1999;
	add.f32 	%f2001, %f5090, %f2000;
	ld.global.u16 	%rs29, [%rd11+4];
	cvt.rn.f32.s16 	%f2002, %rs29;
	sub.f32 	%f2003, %f2002, %f2001;
	st.shared.f32 	[%r54+8], %f2003;
$L__BB0_97:
	setp.eq.s32 	%p71, %r290, 3;
	sub.f32 	%f99, %f98, %f5089;
	mov.b32 	%r852, 0;
	@%p71 bra 	$L__BB0_100;
	mov.b32 	%r851, 0;
$L__BB0_99:
	shl.b32 	%r371, %r851, 2;
	mov.u32 	%r372, _ZZ6kerneliPsP7fitDataE3wa4;
	add.s32 	%r373, %r372, %r371;
	ld.shared.f32 	%f2004, [%r373];
	mov.u32 	%r374, _ZZ6kerneliPsP7fitDataE4fvec;
	add.s32 	%r375, %r374, %r371;
	ld.shared.f32 	%f2005, [%r375];
	sub.f32 	%f2006, %f2004, %f2005;
	div.rn.f32 	%f2007, %f2006, %f99;
	add.s32 	%r376, %r27, %r371;
	st.shared.f32 	[%r376], %f2007;
	ld.shared.f32 	%f2008, [%r373+4];
	ld.shared.f32 	%f2009, [%r375+4];
	sub.f32 	%f2010, %f2008, %f2009;
	div.rn.f32 	%f2011, %f2010, %f99;
	st.shared.f32 	[%r376+4], %f2011;
	ld.shared.f32 	%f2012, [%r373+8];
	ld.shared.f32 	%f2013, [%r375+8];
	sub.f32 	%f2014, %f2012, %f2013;
	div.rn.f32 	%f2015, %f2014, %f99;
	st.shared.f32 	[%r376+8], %f2015;
	ld.shared.f32 	%f2016, [%r373+12];
	ld.shared.f32 	%f2017, [%r375+12];
	sub.f32 	%f2018, %f2016, %f2017;
	div.rn.f32 	%f2019, %f2018, %f99;
	st.shared.f32 	[%r376+12], %f2019;
	add.s32 	%r851, %r851, 4;
	setp.ne.s32 	%p72, %r851, %r24;
	mov.u32 	%r852, %r24;
	@%p72 bra 	$L__BB0_99;
$L__BB0_100:
	setp.eq.s32 	%p73, %r23, 0;
	@%p73 bra 	$L__BB0_104;
	setp.eq.s32 	%p74, %r23, 1;
	shl.b32 	%r377, %r852, 2;
	mov.u32 	%r378, _ZZ6kerneliPsP7fitDataE3wa4;
	add.s32 	%r58, %r378, %r377;
	ld.shared.f32 	%f2020, [%r58];
	mov.u32 	%r379, _ZZ6kerneliPsP7fitDataE4fvec;
	add.s32 	%r59, %r379, %r377;
	ld.shared.f32 	%f2021, [%r59];
	sub.f32 	%f2022, %f2020, %f2021;
	div.rn.f32 	%f2023, %f2022, %f99;
	add.s32 	%r60, %r27, %r377;
	st.shared.f32 	[%r60], %f2023;
	@%p74 bra 	$L__BB0_104;
	setp.eq.s32 	%p75, %r23, 2;
	ld.shared.f32 	%f2024, [%r58+4];
	ld.shared.f32 	%f2025, [%r59+4];
	sub.f32 	%f2026, %f2024, %f2025;
	div.rn.f32 	%f2027, %f2026, %f99;
	st.shared.f32 	[%r60+4], %f2027;
	@%p75 bra 	$L__BB0_104;
	ld.shared.f32 	%f2028, [%r58+8];
	ld.shared.f32 	%f2029, [%r59+8];
	sub.f32 	%f2030, %f2028, %f2029;
	div.rn.f32 	%f2031, %f2030, %f99;
	st.shared.f32 	[%r60+8], %f2031;
$L__BB0_104:
	setp.eq.s32 	%p76, %r290, 3;
	abs.f32 	%f2032, %f5090;
	mul.f32 	%f2033, %f2032, 0f3AF7DEF6;
	setp.eq.f32 	%p77, %f2033, 0f00000000;
	selp.f32 	%f2034, 0f3AF7DEF6, %f2033, %p77;
	add.f32 	%f100, %f5090, %f2034;
	mov.b32 	%r854, 0;
	@%p76 bra 	$L__BB0_107;
	mov.b32 	%r853, 0;
$L__BB0_106:
	cvt.rn.f32.u32 	%f2035, %r853;
	mul.f32 	%f2036, %f5088, %f2035;
	mul.f32 	%f2037, %f5089, %f2035;
	fma.rn.f32 	%f2038, %f2036, %f2035, %f2037;
	add.f32 	%f2039, %f100, %f2038;
	mul.wide.u32 	%rd35, %r853, 2;
	add.s64 	%rd36, %rd1, %rd35;
	ld.global.u16 	%rs30, [%rd36];
	cvt.rn.f32.s16 	%f2040, %rs30;
	sub.f32 	%f2041, %f2040, %f2039;
	shl.b32 	%r382, %r853, 2;
	mov.u32 	%r383, _ZZ6kerneliPsP7fitDataE3wa4;
	add.s32 	%r384, %r383, %r382;
	st.shared.f32 	[%r384], %f2041;
	add.s32 	%r385, %r853, 1;
	cvt.rn.f32.u32 	%f2042, %r385;
	mul.f32 	%f2043, %f5088, %f2042;
	mul.f32 	%f2044, %f5089, %f2042;
	fma.rn.f32 	%f2045, %f2043, %f2042, %f2044;
	add.f32 	%f2046, %f100, %f2045;
	ld.global.u16 	%rs31, [%rd36+2];
	cvt.rn.f32.s16 	%f2047, %rs31;
	sub.f32 	%f2048, %f2047, %f2046;
	st.shared.f32 	[%r384+4], %f2048;
	add.s32 	%r386, %r853, 2;
	cvt.rn.f32.u32 	%f2049, %r386;
	mul.f32 	%f2050, %f5088, %f2049;
	mul.f32 	%f2051, %f5089, %f2049;
	fma.rn.f32 	%f2052, %f2050, %f2049, %f2051;
	add.f32 	%f2053, %f100, %f2052;
	ld.global.u16 	%rs32, [%rd36+4];
	cvt.rn.f32.s16 	%f2054, %rs32;
	sub.f32 	%f2055, %f2054, %f2053;
	st.shared.f32 	[%r384+8], %f2055;
	add.s32 	%r387, %r853, 3;
	cvt.rn.f32.u32 	%f2056, %r387;
	mul.f32 	%f2057, %f5088, %f2056;
	mul.f32 	%f2058, %f5089, %f2056;
	fma.rn.f32 	%f2059, %f2057, %f2056, %f2058;
	add.f32 	%f2060, %f100, %f2059;
	ld.global.u16 	%rs33, [%rd36+6];
	cvt.rn.f32.s16 	%f2061, %rs33;
	sub.f32 	%f2062, %f2061, %f2060;
	st.shared.f32 	[%r384+12], %f2062;
	add.s32 	%r853, %r853, 4;
	setp.ne.s32 	%p78, %r853, %r24;
	mov.u32 	%r854, %r24;
	@%p78 bra 	$L__BB0_106;
$L__BB0_107:
	setp.eq.s32 	%p79, %r23, 0;
	@%p79 bra 	$L__BB0_111;
	setp.eq.s32 	%p80, %r23, 1;
	cvt.rn.f32.u32 	%f2063, %r854;
	mul.f32 	%f2064, %f5088, %f2063;
	mul.f32 	%f2065, %f5089, %f2063;
	fma.rn.f32 	%f2066, %f2064, %f2063, %f2065;
	add.f32 	%f2067, %f100, %f2066;
	mul.wide.u32 	%rd37, %r854, 2;
	add.s64 	%rd12, %rd1, %rd37;
	ld.global.u16 	%rs34, [%rd12];
	cvt.rn.f32.s16 	%f2068, %rs34;
	sub.f32 	%f2069, %f2068, %f2067;
	shl.b32 	%r388, %r854, 2;
	mov.u32 	%r389, _ZZ6kerneliPsP7fitDataE3wa4;
	add.s32 	%r64, %r389, %r388;
	st.shared.f32 	[%r64], %f2069;
	@%p80 bra 	$L__BB0_111;
	setp.eq.s32 	%p81, %r23, 2;
	add.s32 	%r390, %r854, 1;
	cvt.rn.f32.u32 	%f2070, %r390;
	mul.f32 	%f2071, %f5088, %f2070;
	mul.f32 	%f2072, %f5089, %f2070;
	fma.rn.f32 	%f2073, %f2071, %f2070, %f2072;
	add.f32 	%f2074, %f100, %f2073;
	ld.global.u16 	%rs35, [%rd12+2];
	cvt.rn.f32.s16 	%f2075, %rs35;
	sub.f32 	%f2076, %f2075, %f2074;
	st.shared.f32 	[%r64+4], %f2076;
	@%p81 bra 	$L__BB0_111;
	add.s32 	%r391, %r854, 2;
	cvt.rn.f32.u32 	%f2077, %r391;
	mul.f32 	%f2078, %f5088, %f2077;
	mul.f32 	%f2079, %f5089, %f2077;
	fma.rn.f32 	%f2080, %f2078, %f2077, %f2079;
	add.f32 	%f2081, %f100, %f2080;
	ld.global.u16 	%rs36, [%rd12+4];
	cvt.rn.f32.s16 	%f2082, %rs36;
	sub.f32 	%f2083, %f2082, %f2081;
	st.shared.f32 	[%r64+8], %f2083;
$L__BB0_111:
	setp.eq.s32 	%p82, %r290, 3;
	sub.f32 	%f101, %f100, %f5090;
	mov.b32 	%r856, 0;
	@%p82 bra 	$L__BB0_114;
	mov.b32 	%r855, 0;
$L__BB0_113:
	shl.b32 	%r394, %r855, 2;
	mov.u32 	%r395, _ZZ6kerneliPsP7fitDataE3wa4;
	add.s32 	%r396, %r395, %r394;
	ld.shared.f32 	%f2084, [%r396];
	mov.u32 	%r397, _ZZ6kerneliPsP7fitDataE4fvec;
	add.s32 	%r398, %r397, %r394;
	ld.shared.f32 	%f2085, [%r398];
	sub.f32 	%f2086, %f2084, %f2085;
	div.rn.f32 	%f2087, %f2086, %f101;
	add.s32 	%r399, %r29, %r394;
	st.shared.f32 	[%r399], %f2087;
	ld.shared.f32 	%f2088, [%r396+4];
	ld.shared.f32 	%f2089, [%r398+4];
	sub.f32 	%f2090, %f2088, %f2089;
	div.rn.f32 	%f2091, %f2090, %f101;
	st.shared.f32 	[%r399+4], %f2091;
	ld.shared.f32 	%f2092, [%r396+8];
	ld.shared.f32 	%f2093, [%r398+8];
	sub.f32 	%f2094, %f2092, %f2093;
	div.rn.f32 	%f2095, %f2094, %f101;
	st.shared.f32 	[%r399+8], %f2095;
	ld.shared.f32 	%f2096, [%r396+12];
	ld.shared.f32 	%f2097, [%r398+12];
	sub.f32 	%f2098, %f2096, %f2097;
	div.rn.f32 	%f2099, %f2098, %f101;
	st.shared.f32 	[%r399+12], %f2099;
	add.s32 	%r855, %r855, 4;
	setp.ne.s32 	%p83, %r855, %r24;
	mov.u32 	%r856, %r24;
	@%p83 bra 	$L__BB0_113;
$L__BB0_114:
	setp.eq.s32 	%p84, %r23, 0;
	@%p84 bra 	$L__BB0_118;
	setp.eq.s32 	%p85, %r23, 1;
	shl.b32 	%r400, %r856, 2;
	mov.u32 	%r401, _ZZ6kerneliPsP7fitDataE3wa4;
	add.s32 	%r68, %r401, %r400;
	ld.shared.f32 	%f2100, [%r68];
	mov.u32 	%r402, _ZZ6kerneliPsP7fitDataE4fvec;
	add.s32 	%r69, %r402, %r400;
	ld.shared.f32 	%f2101, [%r69];
	sub.f32 	%f2102, %f2100, %f2101;
	div.rn.f32 	%f2103, %f2102, %f101;
	add.s32 	%r70, %r29, %r400;
	st.shared.f32 	[%r70], %f2103;
	@%p85 bra 	$L__BB0_118;
	setp.eq.s32 	%p86, %r23, 2;
	ld.shared.f32 	%f2104, [%r68+4];
	ld.shared.f32 	%f2105, [%r69+4];
	sub.f32 	%f2106, %f2104, %f2105;
	div.rn.f32 	%f2107, %f2106, %f101;
	st.shared.f32 	[%r70+4], %f2107;
	@%p86 bra 	$L__BB0_118;
	ld.shared.f32 	%f2108, [%r68+8];
	ld.shared.f32 	%f2109, [%r69+8];
	sub.f32 	%f2110, %f2108, %f2109;
	div.rn.f32 	%f2111, %f2110, %f101;
	st.shared.f32 	[%r70+8], %f2111;
$L__BB0_118:
	setp.eq.s32 	%p87, %r290, 3;
	mov.b32 	%r858, 0;
	mov.f32 	%f4317, 0f00000000;
	mov.f32 	%f4316, %f4317;
	mov.f32 	%f4315, %f4317;
	mov.f32 	%f4314, %f4317;
	mov.f32 	%f4313, %f4317;
	@%p87 bra 	$L__BB0_161;
	mov.b32 	%r857, 0;
	mov.f32 	%f4317, 0f00000000;
$L__BB0_120:
	shl.b32 	%r405, %r857, 2;
	mov.u32 	%r406, _ZZ6kerneliPsP7fitDataE4fjac;
	add.s32 	%r72, %r406, %r405;
	ld.shared.f32 	%f2115, [%r72];
	abs.f32 	%f107, %f2115;
	setp.leu.f32 	%p88, %f107, 0f20000000;
	setp.geu.f32 	%p89, %f107, %f1;
	or.pred  	%p90, %p88, %p89;
	@%p90 bra 	$L__BB0_122;
	fma.rn.f32 	%f4313, %f107, %f107, %f4313;
	bra.uni 	$L__BB0_130;
$L__BB0_122:
	setp.leu.f32 	%p91, %f107, 0f20000000;
	@%p91 bra 	$L__BB0_126;
	setp.leu.f32 	%p94, %f107, %f4316;
	@%p94 bra 	$L__BB0_125;
	div.rn.f32 	%f2120, %f4316, %f107;
	mul.f32 	%f2121, %f4314, %f2120;
	fma.rn.f32 	%f4314, %f2120, %f2121, 0f3F800000;
	mov.f32 	%f4316, %f107;
	bra.uni 	$L__BB0_130;
$L__BB0_125:
	div.rn.f32 	%f2119, %f107, %f4316;
	fma.rn.f32 	%f4314, %f2119, %f2119, %f4314;
	bra.uni 	$L__BB0_130;
$L__BB0_126:
	setp.leu.f32 	%p92, %f107, %f4317;
	@%p92 bra 	$L__BB0_128;
	div.rn.f32 	%f2117, %f4317, %f107;
	mul.f32 	%f2118, %f4315, %f2117;
	fma.rn.f32 	%f4315, %f2117, %f2118, 0f3F800000;
	mov.f32 	%f4317, %f107;
	bra.uni 	$L__BB0_130;
$L__BB0_128:
	setp.eq.f32 	%p93, %f107, 0f00000000;
	@%p93 bra 	$L__BB0_130;
	div.rn.f32 	%f2116, %f107, %f4317;
	fma.rn.f32 	%f4315, %f2116, %f2116, %f4315;
$L__BB0_130:
	ld.shared.f32 	%f2122, [%r72+4];
	abs.f32 	%f118, %f2122;
	setp.gt.f32 	%p95, %f118, 0f20000000;
	setp.lt.f32 	%p96, %f118, %f1;
	and.pred  	%p97, %p95, %p96;
	@%p97 bra 	$L__BB0_139;
	setp.gt.f32 	%p98, %f118, 0f20000000;
	@%p98 bra 	$L__BB0_136;
	setp.gt.f32 	%p99, %f118, %f4317;
	@%p99 bra 	$L__BB0_135;
	setp.eq.f32 	%p100, %f118, 0f00000000;
	@%p100 bra 	$L__BB0_140;
	div.rn.f32 	%f2123, %f118, %f4317;
	fma.rn.f32 	%f4315, %f2123, %f2123, %f4315;
	bra.uni 	$L__BB0_140;
$L__BB0_135:
	div.rn.f32 	%f2124, %f4317, %f118;
	mul.f32 	%f2125, %f4315, %f2124;
	fma.rn.f32 	%f4315, %f2124, %f2125, 0f3F800000;
	mov.f32 	%f4317, %f118;
	bra.uni 	$L__BB0_140;
$L__BB0_136:
	setp.gt.f32 	%p101, %f118, %f4316;
	@%p101 bra 	$L__BB0_138;
	div.rn.f32 	%f2126, %f118, %f4316;
	fma.rn.f32 	%f4314, %f2126, %f2126, %f4314;
	bra.uni 	$L__BB0_140;
$L__BB0_138:
	div.rn.f32 	%f2127, %f4316, %f118;
	mul.f32 	%f2128, %f4314, %f2127;
	fma.rn.f32 	%f4314, %f2127, %f2128, 0f3F800000;
	mov.f32 	%f4316, %f118;
	bra.uni 	$L__BB0_140;
$L__BB0_139:
	fma.rn.f32 	%f4313, %f118, %f118, %f4313;
$L__BB0_140:
	ld.shared.f32 	%f2129, [%r72+8];
	abs.f32 	%f129, %f2129;
	setp.gt.f32 	%p102, %f129, 0f20000000;
	setp.lt.f32 	%p103, %f129, %f1;
	and.pred  	%p104, %p102, %p103;
	@%p104 bra 	$L__BB0_149;
	setp.gt.f32 	%p105, %f129, 0f20000000;
	@%p105 bra 	$L__BB0_146;
	setp.gt.f32 	%p106, %f129, %f4317;
	@%p106 bra 	$L__BB0_145;
	setp.eq.f32 	%p107, %f129, 0f00000000;
	@%p107 bra 	$L__BB0_150;
	div.rn.f32 	%f2130, %f129, %f4317;
	fma.rn.f32 	%f4315, %f2130, %f2130, %f4315;
	bra.uni 	$L__BB0_150;
$L__BB0_145:
	div.rn.f32 	%f2131, %f4317, %f129;
	mul.f32 	%f2132, %f4315, %f2131;
	fma.rn.f32 	%f4315, %f2131, %f2132, 0f3F800000;
	mov.f32 	%f4317, %f129;
	bra.uni 	$L__BB0_150;
$L__BB0_146:
	setp.gt.f32 	%p108, %f129, %f4316;
	@%p108 bra 	$L__BB0_148;
	div.rn.f32 	%f2133, %f129, %f4316;
	fma.rn.f32 	%f4314, %f2133, %f2133, %f4314;
	bra.uni 	$L__BB0_150;
$L__BB0_148:
	div.rn.f32 	%f2134, %f4316, %f129;
	mul.f32 	%f2135, %f4314, %f2134;
	fma.rn.f32 	%f4314, %f2134, %f2135, 0f3F800000;
	mov.f32 	%f4316, %f129;
	bra.uni 	$L__BB0_150;
$L__BB0_149:
	fma.rn.f32 	%f4313, %f129, %f129, %f4313;
$L__BB0_150:
	ld.shared.f32 	%f2136, [%r72+12];
	abs.f32 	%f140, %f2136;
	setp.gt.f32 	%p109, %f140, 0f20000000;
	setp.lt.f32 	%p110, %f140, %f1;
	and.pred  	%p111, %p109, %p110;
	@%p111 bra 	$L__BB0_159;
	setp.gt.f32 	%p112, %f140, 0f20000000;
	@%p112 bra 	$L__BB0_156;
	setp.gt.f32 	%p113, %f140, %f4317;
	@%p113 bra 	$L__BB0_155;
	setp.eq.f32 	%p114, %f140, 0f00000000;
	@%p114 bra 	$L__BB0_160;
	div.rn.f32 	%f2137, %f140, %f4317;
	fma.rn.f32 	%f4315, %f2137, %f2137, %f4315;
	bra.uni 	$L__BB0_160;
$L__BB0_155:
	div.rn.f32 	%f2138, %f4317, %f140;
	mul.f32 	%f2139, %f4315, %f2138;
	fma.rn.f32 	%f4315, %f2138, %f2139, 0f3F800000;
	mov.f32 	%f4317, %f140;
	bra.uni 	$L__BB0_160;
$L__BB0_156:
	setp.gt.f32 	%p115, %f140, %f4316;
	@%p115 bra 	$L__BB0_158;
	div.rn.f32 	%f2140, %f140, %f4316;
	fma.rn.f32 	%f4314, %f2140, %f2140, %f4314;
	bra.uni 	$L__BB0_160;
$L__BB0_158:
	div.rn.f32 	%f2141, %f4316, %f140;
	mul.f32 	%f2142, %f4314, %f2141;
	fma.rn.f32 	%f4314, %f2141, %f2142, 0f3F800000;
	mov.f32 	%f4316, %f140;
	bra.uni 	$L__BB0_160;
$L__BB0_159:
	fma.rn.f32 	%f4313, %f140, %f140, %f4313;
$L__BB0_160:
	add.s32 	%r857, %r857, 4;
	setp.ne.s32 	%p116, %r857, %r24;
	mov.u32 	%r858, %r24;
	@%p116 bra 	$L__BB0_120;
$L__BB0_161:
	setp.eq.s32 	%p117, %r23, 0;
	@%p117 bra 	$L__BB0_194;
	shl.b32 	%r407, %r858, 2;
	mov.u32 	%r408, _ZZ6kerneliPsP7fitDataE4fjac;
	add.s32 	%r75, %r408, %r407;
	ld.shared.f32 	%f2143, [%r75];
	abs.f32 	%f161, %f2143;
	setp.gt.f32 	%p118, %f161, 0f20000000;
	setp.lt.f32 	%p119, %f161, %f1;
	and.pred  	%p120, %p118, %p119;
	@%p120 bra 	$L__BB0_171;
	setp.gt.f32 	%p121, %f161, 0f20000000;
	@%p121 bra 	$L__BB0_168;
	setp.gt.f32 	%p122, %f161, %f4317;
	@%p122 bra 	$L__BB0_167;
	setp.eq.f32 	%p123, %f161, 0f00000000;
	@%p123 bra 	$L__BB0_172;
	div.rn.f32 	%f2144, %f161, %f4317;
	fma.rn.f32 	%f4315, %f2144, %f2144, %f4315;
	bra.uni 	$L__BB0_172;
$L__BB0_167:
	div.rn.f32 	%f2145, %f4317, %f161;
	mul.f32 	%f2146, %f4315, %f2145;
	fma.rn.f32 	%f4315, %f2145, %f2146, 0f3F800000;
	mov.f32 	%f4317, %f161;
	bra.uni 	$L__BB0_172;
$L__BB0_168:
	setp.gt.f32 	%p124, %f161, %f4316;
	@%p124 bra 	$L__BB0_170;
	div.rn.f32 	%f2147, %f161, %f4316;
	fma.rn.f32 	%f4314, %f2147, %f2147, %f4314;
	bra.uni 	$L__BB0_172;
$L__BB0_170:
	div.rn.f32 	%f2148, %f4316, %f161;
	mul.f32 	%f2149, %f4314, %f2148;
	fma.rn.f32 	%f4314, %f2148, %f2149, 0f3F800000;
	mov.f32 	%f4316, %f161;
	bra.uni 	$L__BB0_172;
$L__BB0_171:
	fma.rn.f32 	%f4313, %f161, %f161, %f4313;
$L__BB0_172:
	setp.eq.s32 	%p125, %r23, 1;
	@%p125 bra 	$L__BB0_194;
	ld.shared.f32 	%f2150, [%r75+4];
	abs.f32 	%f172, %f2150;
	setp.gt.f32 	%p126, %f172, 0f20000000;
	setp.lt.f32 	%p127, %f172, %f1;
	and.pred  	%p128, %p126, %p127;
	@%p128 bra 	$L__BB0_182;
	setp.gt.f32 	%p129, %f172, 0f20000000;
	@%p129 bra 	$L__BB0_179;
	setp.gt.f32 	%p130, %f172, %f4317;
	@%p130 bra 	$L__BB0_178;
	setp.eq.f32 	%p131, %f172, 0f00000000;
	@%p131 bra 	$L__BB0_183;
	div.rn.f32 	%f2151, %f172, %f4317;
	fma.rn.f32 	%f4315, %f2151, %f2151, %f4315;
	bra.uni 	$L__BB0_183;
$L__BB0_178:
	div.rn.f32 	%f2152, %f4317, %f172;
	mul.f32 	%f2153, %f4315, %f2152;
	fma.rn.f32 	%f4315, %f2152, %f2153, 0f3F800000;
	mov.f32 	%f4317, %f172;
	bra.uni 	$L__BB0_183;
$L__BB0_179:
	setp.gt.f32 	%p132, %f172, %f4316;
	@%p132 bra 	$L__BB0_181;
	div.rn.f32 	%f2154, %f172, %f4316;
	fma.rn.f32 	%f4314, %f2154, %f2154, %f4314;
	bra.uni 	$L__BB0_183;
$L__BB0_181:
	div.rn.f32 	%f2155, %f4316, %f172;
	mul.f32 	%f2156, %f4314, %f2155;
	fma.rn.f32 	%f4314, %f2155, %f2156, 0f3F800000;
	mov.f32 	%f4316, %f172;
	bra.uni 	$L__BB0_183;
$L__BB0_182:
	fma.rn.f32 	%f4313, %f172, %f172, %f4313;
$L__BB0_183:
	setp.eq.s32 	%p133, %r23, 2;
	@%p133 bra 	$L__BB0_194;
	ld.shared.f32 	%f2157, [%r75+8];
	abs.f32 	%f183, %f2157;
	setp.gt.f32 	%p134, %f183, 0f20000000;
	setp.lt.f32 	%p135, %f183, %f1;
	and.pred  	%p136, %p134, %p135;
	@%p136 bra 	$L__BB0_193;
	setp.gt.f32 	%p137, %f183, 0f20000000;
	@%p137 bra 	$L__BB0_190;
	setp.gt.f32 	%p138, %f183, %f4317;
	@%p138 bra 	$L__BB0_189;
	setp.eq.f32 	%p139, %f183, 0f00000000;
	@%p139 bra 	$L__BB0_194;
	div.rn.f32 	%f2158, %f183, %f4317;
	fma.rn.f32 	%f4315, %f2158, %f2158, %f4315;
	bra.uni 	$L__BB0_194;
$L__BB0_189:
	div.rn.f32 	%f2159, %f4317, %f183;
	mul.f32 	%f2160, %f4315, %f2159;
	fma.rn.f32 	%f4315, %f2159, %f2160, 0f3F800000;
	mov.f32 	%f4317, %f183;
	bra.uni 	$L__BB0_194;
$L__BB0_190:
	setp.gt.f32 	%p140, %f183, %f4316;
	@%p140 bra 	$L__BB0_192;
	div.rn.f32 	%f2161, %f183, %f4316;
	fma.rn.f32 	%f4314, %f2161, %f2161, %f4314;
	bra.uni 	$L__BB0_194;
$L__BB0_192:
	div.rn.f32 	%f2162, %f4316, %f183;
	mul.f32 	%f2163, %f4314, %f2162;
	fma.rn.f32 	%f4314, %f2162, %f2163, 0f3F800000;
	mov.f32 	%f4316, %f183;
	bra.uni 	$L__BB0_194;
$L__BB0_193:
	fma.rn.f32 	%f4313, %f183, %f183, %f4313;
$L__BB0_194:
	setp.eq.f32 	%p141, %f4314, 0f00000000;
	@%p141 bra 	$L__BB0_196;
	div.rn.f32 	%f2172, %f4313, %f4316;
	div.rn.f32 	%f2173, %f2172, %f4316;
	add.f32 	%f2174, %f4314, %f2173;
	sqrt.rn.f32 	%f2175, %f2174;
	mul.f32 	%f4343, %f4316, %f2175;
	st.local.f32 	[%rd4], %f4343;
	bra.uni 	$L__BB0_201;
$L__BB0_196:
	setp.eq.f32 	%p142, %f4313, 0f00000000;
	@%p142 bra 	$L__BB0_200;
	setp.ltu.f32 	%p143, %f4313, %f4317;
	@%p143 bra 	$L__BB0_199;
	div.rn.f32 	%f2165, %f4317, %f4313;
	mul.f32 	%f2166, %f4315, %f4317;
	fma.rn.f32 	%f2167, %f2165, %f2166, 0f3F800000;
	mul.f32 	%f2168, %f4313, %f2167;
	sqrt.rn.f32 	%f4343, %f2168;
	st.local.f32 	[%rd4], %f4343;
	bra.uni 	$L__BB0_201;
$L__BB0_199:
	div.rn.f32 	%f2169, %f4313, %f4317;
	fma.rn.f32 	%f2170, %f4315, %f4317, %f2169;
	mul.f32 	%f2171, %f4317, %f2170;
	sqrt.rn.f32 	%f4343, %f2171;
	st.local.f32 	[%rd4], %f4343;
	bra.uni 	$L__BB0_201;
$L__BB0_200:
	sqrt.rn.f32 	%f2164, %f4315;
	mul.f32 	%f4343, %f4317, %f2164;
	st.local.f32 	[%rd4], %f4343;
$L__BB0_201:
	setp.eq.s32 	%p144, %r290, 3;
	st.local.f32 	[%rd3], %f4343;
	st.local.f32 	[%rd5], %f4343;
	mov.b32 	%r860, 0;
	st.local.u32 	[%rd6], %r860;
	mov.f32 	%f4368, 0f00000000;
	mov.f32 	%f4367, %f4368;
	mov.f32 	%f4366, %f4368;
	mov.f32 	%f4365, %f4368;
	mov.f32 	%f4364, %f4368;
	@%p144 bra 	$L__BB0_244;
	mov.b32 	%r859, 0;
	mov.f32 	%f4368, 0f00000000;
$L__BB0_203:
	shl.b32 	%r411, %r859, 2;
	add.s32 	%r77, %r27, %r411;
	ld.shared.f32 	%f2179, [%r77];
	abs.f32 	%f204, %f2179;
	setp.gt.f32 	%p145, %f204, 0f20000000;
	setp.lt.f32 	%p146, %f204, %f1;
	and.pred  	%p147, %p145, %p146;
	@%p147 bra 	$L__BB0_212;
	setp.gt.f32 	%p148, %f204, 0f20000000;
	@%p148 bra 	$L__BB0_209;
	setp.gt.f32 	%p149, %f204, %f4368;
	@%p149 bra 	$L__BB0_208;
	setp.eq.f32 	%p150, %f204, 0f00000000;
	@%p150 bra 	$L__BB0_213;
	div.rn.f32 	%f2180, %f204, %f4368;
	fma.rn.f32 	%f4366, %f2180, %f2180, %f4366;
	bra.uni 	$L__BB0_213;
$L__BB0_208:
	div.rn.f32 	%f2181, %f4368, %f204;
	mul.f32 	%f2182, %f4366, %f2181;
	fma.rn.f32 	%f4366, %f2181, %f2182, 0f3F800000;
	mov.f32 	%f4368, %f204;
	bra.uni 	$L__BB0_213;
$L__BB0_209:
	setp.gt.f32 	%p151, %f204, %f4367;
	@%p151 bra 	$L__BB0_211;
	div.rn.f32 	%f2183, %f204, %f4367;
	fma.rn.f32 	%f4365, %f2183, %f2183, %f4365;
	bra.uni 	$L__BB0_213;
$L__BB0_211:
	div.rn.f32 	%f2184, %f4367, %f204;
	mul.f32 	%f2185, %f4365, %f2184;
	fma.rn.f32 	%f4365, %f2184, %f2185, 0f3F800000;
	mov.f32 	%f4367, %f204;
	bra.uni 	$L__BB0_213;
$L__BB0_212:
	fma.rn.f32 	%f4364, %f204, %f204, %f4364;
$L__BB0_213:
	ld.shared.f32 	%f2186, [%r77+4];
	abs.f32 	%f215, %f2186;
	setp.gt.f32 	%p152, %f215, 0f20000000;
	setp.lt.f32 	%p153, %f215, %f1;
	and.pred  	%p154, %p152, %p153;
	@%p154 bra 	$L__BB0_222;
	setp.gt.f32 	%p155, %f215, 0f20000000;
	@%p155 bra 	$L__BB0_219;
	setp.gt.f32 	%p156, %f215, %f4368;
	@%p156 bra 	$L__BB0_218;
	setp.eq.f32 	%p157, %f215, 0f00000000;
	@%p157 bra 	$L__BB0_223;
	div.rn.f32 	%f2187, %f215, %f4368;
	fma.rn.f32 	%f4366, %f2187, %f2187, %f4366;
	bra.uni 	$L__BB0_223;
$L__BB0_218:
	div.rn.f32 	%f2188, %f4368, %f215;
	mul.f32 	%f2189, %f4366, %f2188;
	fma.rn.f32 	%f4366, %f2188, %f2189, 0f3F800000;
	mov.f32 	%f4368, %f215;
	bra.uni 	$L__BB0_223;
$L__BB0_219:
	setp.gt.f32 	%p158, %f215, %f4367;
	@%p158 bra 	$L__BB0_221;
	div.rn.f32 	%f2190, %f215, %f4367;
	fma.rn.f32 	%f4365, %f2190, %f2190, %f4365;
	bra.uni 	$L__BB0_223;
$L__BB0_221:
	div.rn.f32 	%f2191, %f4367, %f215;
	mul.f32 	%f2192, %f4365, %f2191;
	fma.rn.f32 	%f4365, %f2191, %f2192, 0f3F800000;
	mov.f32 	%f4367, %f215;
	bra.uni 	$L__BB0_223;
$L__BB0_222:
	fma.rn.f32 	%f4364, %f215, %f215, %f4364;
$L__BB0_223:
	ld.shared.f32 	%f2193, [%r77+8];
	abs.f32 	%f226, %f2193;
	setp.gt.f32 	%p159, %f226, 0f20000000;
	setp.lt.f32 	%p160, %f226, %f1;
	and.pred  	%p161, %p159, %p160;
	@%p161 bra 	$L__BB0_232;
	setp.gt.f32 	%p162, %f226, 0f20000000;
	@%p162 bra 	$L__BB0_229;
	setp.gt.f32 	%p163, %f226, %f4368;
	@%p163 bra 	$L__BB0_228;
	setp.eq.f32 	%p164, %f226, 0f00000000;
	@%p164 bra 	$L__BB0_233;
	div.rn.f32 	%f2194, %f226, %f4368;
	fma.rn.f32 	%f4366, %f2194, %f2194, %f4366;
	bra.uni 	$L__BB0_233;
$L__BB0_228:
	div.rn.f32 	%f2195, %f4368, %f226;
	mul.f32 	%f2196, %f4366, %f2195;
	fma.rn.f32 	%f4366, %f2195, %f2196, 0f3F800000;
	mov.f32 	%f4368, %f226;
	bra.uni 	$L__BB0_233;
$L__BB0_229:
	setp.gt.f32 	%p165, %f226, %f4367;
	@%p165 bra 	$L__BB0_231;
	div.rn.f32 	%f2197, %f226, %f4367;
	fma.rn.f32 	%f4365, %f2197, %f2197, %f4365;
	bra.uni 	$L__BB0_233;
$L__BB0_231:
	div.rn.f32 	%f2198, %f4367, %f226;
	mul.f32 	%f2199, %f4365, %f2198;
	fma.rn.f32 	%f4365, %f2198, %f2199, 0f3F800000;
	mov.f32 	%f4367, %f226;
	bra.uni 	$L__BB0_233;
$L__BB0_232:
	fma.rn.f32 	%f4364, %f226, %f226, %f4364;
$L__BB0_233:
	ld.shared.f32 	%f2200, [%r77+12];
	abs.f32 	%f237, %f2200;
	setp.gt.f32 	%p166, %f237, 0f20000000;
	setp.lt.f32 	%p167, %f237, %f1;
	and.pred  	%p168, %p166, %p167;
	@%p168 bra 	$L__BB0_242;
	setp.gt.f32 	%p169, %f237, 0f20000000;
	@%p169 bra 	$L__BB0_239;
	setp.gt.f32 	%p170, %f237, %f4368;
	@%p170 bra 	$L__BB0_238;
	setp.eq.f32 	%p171, %f237, 0f00000000;
	@%p171 bra 	$L__BB0_243;
	div.rn.f32 	%f2201, %f237, %f4368;
	fma.rn.f32 	%f4366, %f2201, %f2201, %f4366;
	bra.uni 	$L__BB0_243;
$L__BB0_238:
	div.rn.f32 	%f2202, %f4368, %f237;
	mul.f32 	%f2203, %f4366, %f2202;
	fma.rn.f32 	%f4366, %f2202, %f2203, 0f3F800000;
	mov.f32 	%f4368, %f237;
	bra.uni 	$L__BB0_243;
$L__BB0_239:
	setp.gt.f32 	%p172, %f237, %f4367;
	@%p172 bra 	$L__BB0_241;
	div.rn.f32 	%f2204, %f237, %f4367;
	fma.rn.f32 	%f4365, %f2204, %f2204, %f4365;
	bra.uni 	$L__BB0_243;
$L__BB0_241:
	div.rn.f32 	%f2205, %f4367, %f237;
	mul.f32 	%f2206, %f4365, %f2205;
	fma.rn.f32 	%f4365, %f2205, %f2206, 0f3F800000;
	mov.f32 	%f4367, %f237;
	bra.uni 	$L__BB0_243;
$L__BB0_242:
	fma.rn.f32 	%f4364, %f237, %f237, %f4364;
$L__BB0_243:
	add.s32 	%r859, %r859, 4;
	setp.ne.s32 	%p173, %r859, %r24;
	mov.u32 	%r860, %r24;
	@%p173 bra 	$L__BB0_203;
$L__BB0_244:
	setp.eq.s32 	%p174, %r23, 0;
	@%p174 bra 	$L__BB0_277;
	shl.b32 	%r412, %r860, 2;
	add.s32 	%r80, %r27, %r412;
	ld.shared.f32 	%f2207, [%r80];
	abs.f32 	%f258, %f2207;
	setp.gt.f32 	%p175, %f258, 0f20000000;
	setp.lt.f32 	%p176, %f258, %f1;
	and.pred  	%p177, %p175, %p176;
	@%p177 bra 	$L__BB0_254;
	setp.gt.f32 	%p178, %f258, 0f20000000;
	@%p178 bra 	$L__BB0_251;
	setp.gt.f32 	%p179, %f258, %f4368;
	@%p179 bra 	$L__BB0_250;
	setp.eq.f32 	%p180, %f258, 0f00000000;
	@%p180 bra 	$L__BB0_255;
	div.rn.f32 	%f2208, %f258, %f4368;
	fma.rn.f32 	%f4366, %f2208, %f2208, %f4366;
	bra.uni 	$L__BB0_255;
$L__BB0_250:
	div.rn.f32 	%f2209, %f4368, %f258;
	mul.f32 	%f2210, %f4366, %f2209;
	fma.rn.f32 	%f4366, %f2209, %f2210, 0f3F800000;
	mov.f32 	%f4368, %f258;
	bra.uni 	$L__BB0_255;
$L__BB0_251:
	setp.gt.f32 	%p181, %f258, %f4367;
	@%p181 bra 	$L__BB0_253;
	div.rn.f32 	%f2211, %f258, %f4367;
	fma.rn.f32 	%f4365, %f2211, %f2211, %f4365;
	bra.uni 	$L__BB0_255;
$L__BB0_253:
	div.rn.f32 	%f2212, %f4367, %f258;
	mul.f32 	%f2213, %f4365, %f2212;
	fma.rn.f32 	%f4365, %f2212, %f2213, 0f3F800000;
	mov.f32 	%f4367, %f258;
	bra.uni 	$L__BB0_255;
$L__BB0_254:
	fma.rn.f32 	%f4364, %f258, %f258, %f4364;
$L__BB0_255:
	setp.eq.s32 	%p182, %r23, 1;
	@%p182 bra 	$L__BB0_277;
	ld.shared.f32 	%f2214, [%r80+4];
	abs.f32 	%f269, %f2214;
	setp.gt.f32 	%p183, %f269, 0f20000000;
	setp.lt.f32 	%p184, %f269, %f1;
	and.pred  	%p185, %p183, %p184;
	@%p185 bra 	$L__BB0_265;
	setp.gt.f32 	%p186, %f269, 0f20000000;
	@%p186 bra 	$L__BB0_262;
	setp.gt.f32 	%p187, %f269, %f4368;
	@%p187 bra 	$L__BB0_261;
	setp.eq.f32 	%p188, %f269, 0f00000000;
	@%p188 bra 	$L__BB0_266;
	div.rn.f32 	%f2215, %f269, %f4368;
	fma.rn.f32 	%f4366, %f2215, %f2215, %f4366;
	bra.uni 	$L__BB0_266;
$L__BB0_261:
	div.rn.f32 	%f2216, %f4368, %f269;
	mul.f32 	%f2217, %f4366, %f2216;
	fma.rn.f32 	%f4366, %f2216, %f2217, 0f3F800000;
	mov.f32 	%f4368, %f269;
	bra.uni 	$L__BB0_266;
$L__BB0_262:
	setp.gt.f32 	%p189, %f269, %f4367;
	@%p189 bra 	$L__BB0_264;
	div.rn.f32 	%f2218, %f269, %f4367;
	fma.rn.f32 	%f4365, %f2218, %f2218, %f4365;
	bra.uni 	$L__BB0_266;
$L__BB0_264:
	div.rn.f32 	%f2219, %f4367, %f269;
	mul.f32 	%f2220, %f4365, %f2219;
	fma.rn.f32 	%f4365, %f2219, %f2220, 0f3F800000;
	mov.f32 	%f4367, %f269;
	bra.uni 	$L__BB0_266;
$L__BB0_265:
	fma.rn.f32 	%f4364, %f269, %f269, %f4364;
$L__BB0_266:
	setp.eq.s32 	%p190, %r23, 2;
	@%p190 bra 	$L__BB0_277;
	ld.shared.f32 	%f2221, [%r80+8];
	abs.f32 	%f280, %f2221;
	setp.gt.f32 	%p191, %f280, 0f20000000;
	setp.lt.f32 	%p192, %f280, %f1;
	and.pred  	%p193, %p191, %p192;
	@%p193 bra 	$L__BB0_276;
	setp.gt.f32 	%p194, %f280, 0f20000000;
	@%p194 bra 	$L__BB0_273;
	setp.gt.f32 	%p195, %f280, %f4368;
	@%p195 bra 	$L__BB0_272;
	setp.eq.f32 	%p196, %f280, 0f00000000;
	@%p196 bra 	$L__BB0_277;
	div.rn.f32 	%f2222, %f280, %f4368;
	fma.rn.f32 	%f4366, %f2222, %f2222, %f4366;
	bra.uni 	$L__BB0_277;
$L__BB0_272:
	div.rn.f32 	%f2223, %f4368, %f280;
	mul.f32 	%f2224, %f4366, %f2223;
	fma.rn.f32 	%f4366, %f2223, %f2224, 0f3F800000;
	mov.f32 	%f4368, %f280;
	bra.uni 	$L__BB0_277;
$L__BB0_273:
	setp.gt.f32 	%p197, %f280, %f4367;
	@%p197 bra 	$L__BB0_275;
	div.rn.f32 	%f2225, %f280, %f4367;
	fma.rn.f32 	%f4365, %f2225, %f2225, %f4365;
	bra.uni 	$L__BB0_277;
$L__BB0_275:
	div.rn.f32 	%f2226, %f4367, %f280;
	mul.f32 	%f2227, %f4365, %f2226;
	fma.rn.f32 	%f4365, %f2226, %f2227, 0f3F800000;
	mov.f32 	%f4367, %f280;
	bra.uni 	$L__BB0_277;
$L__BB0_276:
	fma.rn.f32 	%f4364, %f280, %f280, %f4364;
$L__BB0_277:
	setp.neu.f32 	%p198, %f4365, 0f00000000;
	@%p198 bra 	$L__BB0_283;
	setp.neu.f32 	%p199, %f4364, 0f00000000;
	@%p199 bra 	$L__BB0_280;
	sqrt.rn.f32 	%f2228, %f4366;
	mul.f32 	%f4394, %f4368, %f2228;
	st.local.f32 	[%rd4+4], %f4394;
	bra.uni 	$L__BB0_284;
$L__BB0_280:
	setp.ltu.f32 	%p200, %f4364, %f4368;
	@%p200 bra 	$L__BB0_282;
	div.rn.f32 	%f2229, %f4368, %f4364;
	mul.f32 	%f2230, %f4366, %f4368;
	fma.rn.f32 	%f2231, %f2229, %f2230, 0f3F800000;
	mul.f32 	%f2232, %f4364, %f2231;
	sqrt.rn.f32 	%f4394, %f2232;
	st.local.f32 	[%rd4+4], %f4394;
	bra.uni 	$L__BB0_284;
$L__BB0_282:
	div.rn.f32 	%f2233, %f4364, %f4368;
	fma.rn.f32 	%f2234, %f4366, %f4368, %f2233;
	mul.f32 	%f2235, %f4368, %f2234;
	sqrt.rn.f32 	%f4394, %f2235;
	st.local.f32 	[%rd4+4], %f4394;
	bra.uni 	$L__BB0_284;
$L__BB0_283:
	div.rn.f32 	%f2236, %f4364, %f4367;
	div.rn.f32 	%f2237, %f2236, %f4367;
	add.f32 	%f2238, %f4365, %f2237;
	sqrt.rn.f32 	%f2239, %f2238;
	mul.f32 	%f4394, %f4367, %f2239;
	st.local.f32 	[%rd4+4], %f4394;
$L__BB0_284:
	setp.eq.s32 	%p201, %r290, 3;
	st.local.f32 	[%rd3+4], %f4394;
	st.local.f32 	[%rd5+4], %f4394;
	mov.b32 	%r414, 1;
	st.local.u32 	[%rd6+4], %r414;
	mov.b32 	%r862, 0;
	mov.f32 	%f4419, 0f00000000;
	mov.f32 	%f4418, %f4419;
	mov.f32 	%f4417, %f4419;
	mov.f32 	%f4416, %f4419;
	mov.f32 	%f4415, %f4419;
	@%p201 bra 	$L__BB0_327;
	mov.b32 	%r861, 0;
	mov.f32 	%f4419, 0f00000000;
$L__BB0_286:
	shl.b32 	%r416, %r861, 2;
	add.s32 	%r82, %r29, %r416;
	ld.shared.f32 	%f2243, [%r82];
	abs.f32 	%f301, %f2243;
	setp.gt.f32 	%p202, %f301, 0f20000000;
	setp.lt.f32 	%p203, %f301, %f1;
	and.pred  	%p204, %p202, %p203;
	@%p204 bra 	$L__BB0_295;
	setp.gt.f32 	%p205, %f301, 0f20000000;
	@%p205 bra 	$L__BB0_292;
	setp.gt.f32 	%p206, %f301, %f4419;
	@%p206 bra 	$L__BB0_291;
	setp.eq.f32 	%p207, %f301, 0f00000000;
	@%p207 bra 	$L__BB0_296;
	div.rn.f32 	%f2244, %f301, %f4419;
	fma.rn.f32 	%f4417, %f2244, %f2244, %f4417;
	bra.uni 	$L__BB0_296;
$L__BB0_291:
	div.rn.f32 	%f2245, %f4419, %f301;
	mul.f32 	%f2246, %f4417, %f2245;
	fma.rn.f32 	%f4417, %f2245, %f2246, 0f3F800000;
	mov.f32 	%f4419, %f301;
	bra.uni 	$L__BB0_296;
$L__BB0_292:
	setp.gt.f32 	%p208, %f301, %f4418;
	@%p208 bra 	$L__BB0_294;
	div.rn.f32 	%f2247, %f301, %f4418;
	fma.rn.f32 	%f4416, %f2247, %f2247, %f4416;
	bra.uni 	$L__BB0_296;
$L__BB0_294:
	div.rn.f32 	%f2248, %f4418, %f301;
	mul.f32 	%f2249, %f4416, %f2248;
	fma.rn.f32 	%f4416, %f2248, %f2249, 0f3F800000;
	mov.f32 	%f4418, %f301;
	bra.uni 	$L__BB0_296;
$L__BB0_295:
	fma.rn.f32 	%f4415, %f301, %f301, %f4415;
$L__BB0_296:
	ld.shared.f32 	%f2250, [%r82+4];
	abs.f32 	%f312, %f2250;
	setp.gt.f32 	%p209, %f312, 0f20000000;
	setp.lt.f32 	%p210, %f312, %f1;
	and.pred  	%p211, %p209, %p210;
	@%p211 bra 	$L__BB0_305;
	setp.gt.f32 	%p212, %f312, 0f20000000;
	@%p212 bra 	$L__BB0_302;
	setp.gt.f32 	%p213, %f312, %f4419;
	@%p213 bra 	$L__BB0_301;
	setp.eq.f32 	%p214, %f312, 0f00000000;
	@%p214 bra 	$L__BB0_306;
	div.rn.f32 	%f2251, %f312, %f4419;
	fma.rn.f32 	%f4417, %f2251, %f2251, %f4417;
	bra.uni 	$L__BB0_306;
$L__BB0_301:
	div.rn.f32 	%f2252, %f4419, %f312;
	mul.f32 	%f2253, %f4417, %f2252;
	fma.rn.f32 	%f4417, %f2252, %f2253, 0f3F800000;
	mov.f32 	%f4419, %f312;
	bra.uni 	$L__BB0_306;
$L__BB0_302:
	setp.gt.f32 	%p215, %f312, %f4418;
	@%p215 bra 	$L__BB0_304;
	div.rn.f32 	%f2254, %f312, %f4418;
	fma.rn.f32 	%f4416, %f2254, %f2254, %f4416;
	bra.uni 	$L__BB0_306;
$L__BB0_304:
	div.rn.f32 	%f2255, %f4418, %f312;
	mul.f32 	%f2256, %f4416, %f2255;
	fma.rn.f32 	%f4416, %f2255, %f2256, 0f3F800000;
	mov.f32 	%f4418, %f312;
	bra.uni 	$L__BB0_306;
$L__BB0_305:
	fma.rn.f32 	%f4415, %f312, %f312, %f4415;
$L__BB0_306:
	ld.shared.f32 	%f2257, [%r82+8];
	abs.f32 	%f323, %f2257;
	setp.gt.f32 	%p216, %f323, 0f20000000;
	setp.lt.f32 	%p217, %f323, %f1;
	and.pred  	%p218, %p216, %p217;
	@%p218 bra 	$L__BB0_315;
	setp.gt.f32 	%p219, %f323, 0f20000000;
	@%p219 bra 	$L__BB0_312;
	setp.gt.f32 	%p220, %f323, %f4419;
	@%p220 bra 	$L__BB0_311;
	setp.eq.f32 	%p221, %f323, 0f00000000;
	@%p221 bra 	$L__BB0_316;
	div.rn.f32 	%f2258, %f323, %f4419;
	fma.rn.f32 	%f4417, %f2258, %f2258, %f4417;
	bra.uni 	$L__BB0_316;
$L__BB0_311:
	div.rn.f32 	%f2259, %f4419, %f323;
	mul.f32 	%f2260, %f4417, %f2259;
	fma.rn.f32 	%f4417, %f2259, %f2260, 0f3F800000;
	mov.f32 	%f4419, %f323;
	bra.uni 	$L__BB0_316;
$L__BB0_312:
	setp.gt.f32 	%p222, %f323, %f4418;
	@%p222 bra 	$L__BB0_314;
	div.rn.f32 	%f2261, %f323, %f4418;
	fma.rn.f32 	%f4416, %f2261, %f2261, %f4416;
	bra.uni 	$L__BB0_316;
$L__BB0_314:
	div.rn.f32 	%f2262, %f4418, %f323;
	mul.f32 	%f2263, %f4416, %f2262;
	fma.rn.f32 	%f4416, %f2262, %f2263, 0f3F800000;
	mov.f32 	%f4418, %f323;
	bra.uni 	$L__BB0_316;
$L__BB0_315:
	fma.rn.f32 	%f4415, %f323, %f323, %f4415;
$L__BB0_316:
	ld.shared.f32 	%f2264, [%r82+12];
	abs.f32 	%f334, %f2264;
	setp.gt.f32 	%p223, %f334, 0f20000000;
	setp.lt.f32 	%p224, %f334, %f1;
	and.pred  	%p225, %p223, %p224;
	@%p225 bra 	$L__BB0_325;
	setp.gt.f32 	%p226, %f334, 0f20000000;
	@%p226 bra 	$L__BB0_322;
	setp.gt.f32 	%p227, %f334, %f4419;
	@%p227 bra 	$L__BB0_321;
	setp.eq.f32 	%p228, %f334, 0f00000000;
	@%p228 bra 	$L__BB0_326;
	div.rn.f32 	%f2265, %f334, %f4419;
	fma.rn.f32 	%f4417, %f2265, %f2265, %f4417;
	bra.uni 	$L__BB0_326;
$L__BB0_321:
	div.rn.f32 	%f2266, %f4419, %f334;
	mul.f32 	%f2267, %f4417, %f2266;
	fma.rn.f32 	%f4417, %f2266, %f2267, 0f3F800000;
	mov.f32 	%f4419, %f334;
	bra.uni 	$L__BB0_326;
$L__BB0_322:
	setp.gt.f32 	%p229, %f334, %f4418;
	@%p229 bra 	$L__BB0_324;
	div.rn.f32 	%f2268, %f334, %f4418;
	fma.rn.f32 	%f4416, %f2268, %f2268, %f4416;
	bra.uni 	$L__BB0_326;
$L__BB0_324:
	div.rn.f32 	%f2269, %f4418, %f334;
	mul.f32 	%f2270, %f4416, %f2269;
	fma.rn.f32 	%f4416, %f2269, %f2270, 0f3F800000;
	mov.f32 	%f4418, %f334;
	bra.uni 	$L__BB0_326;
$L__BB0_325:
	fma.rn.f32 	%f4415, %f334, %f334, %f4415;
$L__BB0_326:
	add.s32 	%r861, %r861, 4;
	setp.ne.s32 	%p230, %r861, %r24;
	mov.u32 	%r862, %r24;
	@%p230 bra 	$L__BB0_286;
$L__BB0_327:
	setp.eq.s32 	%p231, %r23, 0;
	@%p231 bra 	$L__BB0_360;
	shl.b32 	%r417, %r862, 2;
	add.s32 	%r85, %r29, %r417;
	ld.shared.f32 	%f2271, [%r85];
	abs.f32 	%f355, %f2271;
	setp.gt.f32 	%p232, %f355, 0f20000000;
	setp.lt.f32 	%p233, %f355, %f1;
	and.pred  	%p234, %p232, %p233;
	@%p234 bra 	$L__BB0_337;
	setp.gt.f32 	%p235, %f355, 0f20000000;
	@%p235 bra 	$L__BB0_334;
	setp.gt.f32 	%p236, %f355, %f4419;
	@%p236 bra 	$L__BB0_333;
	setp.eq.f32 	%p237, %f355, 0f00000000;
	@%p237 bra 	$L__BB0_338;
	div.rn.f32 	%f2272, %f355, %f4419;
	fma.rn.f32 	%f4417, %f2272, %f2272, %f4417;
	bra.uni 	$L__BB0_338;
$L__BB0_333:
	div.rn.f32 	%f2273, %f4419, %f355;
	mul.f32 	%f2274, %f4417, %f2273;
	fma.rn.f32 	%f4417, %f2273, %f2274, 0f3F800000;
	mov.f32 	%f4419, %f355;
	bra.uni 	$L__BB0_338;
$L__BB0_334:
	setp.gt.f32 	%p238, %f355, %f4418;
	@%p238 bra 	$L__BB0_336;
	div.rn.f32 	%f2275, %f355, %f4418;
	fma.rn.f32 	%f4416, %f2275, %f2275, %f4416;
	bra.uni 	$L__BB0_338;
$L__BB0_336:
	div.rn.f32 	%f2276, %f4418, %f355;
	mul.f32 	%f2277, %f4416, %f2276;
	fma.rn.f32 	%f4416, %f2276, %f2277, 0f3F800000;
	mov.f32 	%f4418, %f355;
	bra.uni 	$L__BB0_338;
$L__BB0_337:
	fma.rn.f32 	%f4415, %f355, %f355, %f4415;
$L__BB0_338:
	setp.eq.s32 	%p239, %r23, 1;
	@%p239 bra 	$L__BB0_360;
	ld.shared.f32 	%f2278, [%r85+4];
	abs.f32 	%f366, %f2278;
	setp.gt.f32 	%p240, %f366, 0f20000000;
	setp.lt.f32 	%p241, %f366, %f1;
	and.pred  	%p242, %p240, %p241;
	@%p242 bra 	$L__BB0_348;
	setp.gt.f32 	%p243, %f366, 0f20000000;
	@%p243 bra 	$L__BB0_345;
	setp.gt.f32 	%p244, %f366, %f4419;
	@%p244 bra 	$L__BB0_344;
	setp.eq.f32 	%p245, %f366, 0f00000000;
	@%p245 bra 	$L__BB0_349;
	div.rn.f32 	%f2279, %f366, %f4419;
	fma.rn.f32 	%f4417, %f2279, %f2279, %f4417;
	bra.uni 	$L__BB0_349;
$L__BB0_344:
	div.rn.f32 	%f2280, %f4419, %f366;
	mul.f32 	%f2281, %f4417, %f2280;
	fma.rn.f32 	%f4417, %f2280, %f2281, 0f3F800000;
	mov.f32 	%f4419, %f366;
	bra.uni 	$L__BB0_349;
$L__BB0_345:
	setp.gt.f32 	%p246, %f366, %f4418;
	@%p246 bra 	$L__BB0_347;
	div.rn.f32 	%f2282, %f366, %f4418;
	fma.rn.f32 	%f4416, %f2282, %f2282, %f4416;
	bra.uni 	$L__BB0_349;
$L__BB0_347:
	div.rn.f32 	%f2283, %f4418, %f366;
	mul.f32 	%f2284, %f4416, %f2283;
	fma.rn.f32 	%f4416, %f2283, %f2284, 0f3F800000;
	mov.f32 	%f4418, %f366;
	bra.uni 	$L__BB0_349;
$L__BB0_348:
	fma.rn.f32 	%f4415, %f366, %f366, %f4415;
$L__BB0_349:
	setp.eq.s32 	%p247, %r23, 2;
	@%p247 bra 	$L__BB0_360;
	ld.shared.f32 	%f2285, [%r85+8];
	abs.f32 	%f377, %f2285;
	setp.gt.f32 	%p248, %f377, 0f20000000;
	setp.lt.f32 	%p249, %f377, %f1;
	and.pred  	%p250, %p248, %p249;
	@%p250 bra 	$L__BB0_359;
	setp.gt.f32 	%p251, %f377, 0f20000000;
	@%p251 bra 	$L__BB0_356;
	setp.gt.f32 	%p252, %f377, %f4419;
	@%p252 bra 	$L__BB0_355;
	setp.eq.f32 	%p253, %f377, 0f00000000;
	@%p253 bra 	$L__BB0_360;
	div.rn.f32 	%f2286, %f377, %f4419;
	fma.rn.f32 	%f4417, %f2286, %f2286, %f4417;
	bra.uni 	$L__BB0_360;
$L__BB0_355:
	div.rn.f32 	%f2287, %f4419, %f377;
	mul.f32 	%f2288, %f4417, %f2287;
	fma.rn.f32 	%f4417, %f2287, %f2288, 0f3F800000;
	mov.f32 	%f4419, %f377;
	bra.uni 	$L__BB0_360;
$L__BB0_356:
	setp.gt.f32 	%p254, %f377, %f4418;
	@%p254 bra 	$L__BB0_358;
	div.rn.f32 	%f2289, %f377, %f4418;
	fma.rn.f32 	%f4416, %f2289, %f2289, %f4416;
	bra.uni 	$L__BB0_360;
$L__BB0_358:
	div.rn.f32 	%f2290, %f4418, %f377;
	mul.f32 	%f2291, %f4416, %f2290;
	fma.rn.f32 	%f4416, %f2290, %f2291, 0f3F800000;
	mov.f32 	%f4418, %f377;
	bra.uni 	$L__BB0_360;
$L__BB0_359:
	fma.rn.f32 	%f4415, %f377, %f377, %f4415;
$L__BB0_360:
	setp.neu.f32 	%p255, %f4416, 0f00000000;
	@%p255 bra 	$L__BB0_366;
	setp.neu.f32 	%p256, %f4415, 0f00000000;
	@%p256 bra 	$L__BB0_363;
	sqrt.rn.f32 	%f2292, %f4417;
	mul.f32 	%f4445, %f4419, %f2292;
	st.local.f32 	[%rd4+8], %f4445;
	bra.uni 	$L__BB0_367;
$L__BB0_363:
	setp.ltu.f32 	%p257, %f4415, %f4419;
	@%p257 bra 	$L__BB0_365;
	div.rn.f32 	%f2293, %f4419, %f4415;
	mul.f32 	%f2294, %f4417, %f4419;
	fma.rn.f32 	%f2295, %f2293, %f2294, 0f3F800000;
	mul.f32 	%f2296, %f4415, %f2295;
	sqrt.rn.f32 	%f4445, %f2296;
	st.local.f32 	[%rd4+8], %f4445;
	bra.uni 	$L__BB0_367;
$L__BB0_365:
	div.rn.f32 	%f2297, %f4415, %f4419;
	fma.rn.f32 	%f2298, %f4417, %f4419, %f2297;
	mul.f32 	%f2299, %f4419, %f2298;
	sqrt.rn.f32 	%f4445, %f2299;
	st.local.f32 	[%rd4+8], %f4445;
	bra.uni 	$L__BB0_367;
$L__BB0_366:
	div.rn.f32 	%f2300, %f4415, %f4418;
	div.rn.f32 	%f2301, %f2300, %f4418;
	add.f32 	%f2302, %f4416, %f2301;
	sqrt.rn.f32 	%f2303, %f2302;
	mul.f32 	%f4445, %f4418, %f2303;
	st.local.f32 	[%rd4+8], %f4445;
$L__BB0_367:
	st.local.f32 	[%rd3+8], %f4445;
	st.local.f32 	[%rd5+8], %f4445;
	mov.b32 	%r418, 2;
	st.local.u32 	[%rd6+8], %r418;
	setp.gt.f32 	%p258, %f4394, %f4343;
	selp.u32 	%r419, 1, 0, %p258;
	mul.wide.u32 	%rd38, %r419, 4;
	add.s64 	%rd39, %rd3, %rd38;
	ld.local.f32 	%f2304, [%rd39];
	setp.gt.f32 	%p259, %f4445, %f2304;
	selp.b32 	%r86, 2, %r419, %p259;
	setp.eq.s32 	%p260, %r86, 0;
	@%p260 bra 	$L__BB0_376;
	setp.eq.s32 	%p261, %r290, 3;
	mul.lo.s32 	%r87, %r86, %r290;
	mov.b32 	%r864, 0;
	@%p261 bra 	$L__BB0_371;
	mov.b32 	%r863, 0;
$L__BB0_370:
	shl.b32 	%r422, %r863, 2;
	mov.u32 	%r423, _ZZ6kerneliPsP7fitDataE4fjac;
	add.s32 	%r424, %r423, %r422;
	ld.shared.f32 	%f2305, [%r424];
	shl.b32 	%r425, %r87, 2;
	add.s32 	%r426, %r424, %r425;
	ld.shared.f32 	%f2306, [%r426];
	st.shared.f32 	[%r424], %f2306;
	st.shared.f32 	[%r426], %f2305;
	ld.shared.f32 	%f2307, [%r424+4];
	ld.shared.f32 	%f2308, [%r426+4];
	st.shared.f32 	[%r424+4], %f2308;
	st.shared.f32 	[%r426+4], %f2307;
	ld.shared.f32 	%f2309, [%r424+8];
	ld.shared.f32 	%f2310, [%r426+8];
	st.shared.f32 	[%r424+8], %f2310;
	st.shared.f32 	[%r426+8], %f2309;
	ld.shared.f32 	%f2311, [%r424+12];
	ld.shared.f32 	%f2312, [%r426+12];
	st.shared.f32 	[%r424+12], %f2312;
	st.shared.f32 	[%r426+12], %f2311;
	add.s32 	%r863, %r863, 4;
	setp.ne.s32 	%p262, %r863, %r24;
	mov.u32 	%r864, %r24;
	@%p262 bra 	$L__BB0_370;
$L__BB0_371:
	setp.eq.s32 	%p263, %r23, 0;
	@%p263 bra 	$L__BB0_375;
	setp.eq.s32 	%p264, %r23, 1;
	shl.b32 	%r427, %r864, 2;
	mov.u32 	%r428, _ZZ6kerneliPsP7fitDataE4fjac;
	add.s32 	%r91, %r428, %r427;
	ld.shared.f32 	%f2313, [%r91];
	shl.b32 	%r429, %r87, 2;
	add.s32 	%r92, %r91, %r429;
	ld.shared.f32 	%f2314, [%r92];
	st.shared.f32 	[%r91], %f2314;
	st.shared.f32 	[%r92], %f2313;
	@%p264 bra 	$L__BB0_375;
	setp.eq.s32 	%p265, %r23, 2;
	ld.shared.f32 	%f2315, [%r91+4];
	ld.shared.f32 	%f2316, [%r92+4];
	st.shared.f32 	[%r91+4], %f2316;
	st.shared.f32 	[%r92+4], %f2315;
	@%p265 bra 	$L__BB0_375;
	ld.shared.f32 	%f2317, [%r91+8];
	ld.shared.f32 	%f2318, [%r92+8];
	st.shared.f32 	[%r91+8], %f2318;
	st.shared.f32 	[%r92+8], %f2317;
$L__BB0_375:
	mul.wide.u32 	%rd40, %r86, 4;
	add.s64 	%rd41, %rd3, %rd40;
	st.local.f32 	[%rd41], %f4343;
	add.s64 	%rd42, %rd5, %rd40;
	st.local.f32 	[%rd42], %f4343;
	add.s64 	%rd43, %rd6, %rd40;
	ld.local.u32 	%r430, [%rd43];
	st.local.u32 	[%rd6], %r430;
	mov.b32 	%r431, 0;
	st.local.u32 	[%rd43], %r431;
$L__BB0_376:
	setp.lt.u32 	%p266, %r1, 3;
	mov.b32 	%r866, 0;
	mov.f32 	%f4470, 0f00000000;
	mov.f32 	%f4469, %f4470;
	mov.f32 	%f4468, %f4470;
	mov.f32 	%f4467, %f4470;
	mov.f32 	%f4466, %f4470;
	@%p266 bra 	$L__BB0_419;
	mov.b32 	%r865, 0;
	mov.f32 	%f4470, 0f00000000;
$L__BB0_378:
	shl.b32 	%r434, %r865, 2;
	mov.u32 	%r435, _ZZ6kerneliPsP7fitDataE4fjac;
	add.s32 	%r94, %r435, %r434;
	ld.shared.f32 	%f2322, [%r94];
	abs.f32 	%f398, %f2322;
	setp.leu.f32 	%p267, %f398, 0f20000000;
	setp.geu.f32 	%p268, %f398, %f1;
	or.pred  	%p269, %p267, %p268;
	@%p269 bra 	$L__BB0_380;
	fma.rn.f32 	%f4466, %f398, %f398, %f4466;
	bra.uni 	$L__BB0_388;
$L__BB0_380:
	setp.leu.f32 	%p270, %f398, 0f20000000;
	@%p270 bra 	$L__BB0_384;
	setp.leu.f32 	%p273, %f398, %f4469;
	@%p273 bra 	$L__BB0_383;
	div.rn.f32 	%f2327, %f4469, %f398;
	mul.f32 	%f2328, %f4467, %f2327;
	fma.rn.f32 	%f4467, %f2327, %f2328, 0f3F800000;
	mov.f32 	%f4469, %f398;
	bra.uni 	$L__BB0_388;
$L__BB0_383:
	div.rn.f32 	%f2326, %f398, %f4469;
	fma.rn.f32 	%f4467, %f2326, %f2326, %f4467;
	bra.uni 	$L__BB0_388;
$L__BB0_384:
	setp.leu.f32 	%p271, %f398, %f4470;
	@%p271 bra 	$L__BB0_386;
	div.rn.f32 	%f2324, %f4470, %f398;
	mul.f32 	%f2325, %f4468, %f2324;
	fma.rn.f32 	%f4468, %f2324, %f2325, 0f3F800000;
	mov.f32 	%f4470, %f398;
	bra.uni 	$L__BB0_388;
$L__BB0_386:
	setp.eq.f32 	%p272, %f398, 0f00000000;
	@%p272 bra 	$L__BB0_388;
	div.rn.f32 	%f2323, %f398, %f4470;
	fma.rn.f32 	%f4468, %f2323, %f2323, %f4468;
$L__BB0_388:
	ld.shared.f32 	%f2329, [%r94+4];
	abs.f32 	%f409, %f2329;
	setp.gt.f32 	%p274, %f409, 0f20000000;
	setp.lt.f32 	%p275, %f409, %f1;
	and.pred  	%p276, %p274, %p275;
	@%p276 bra 	$L__BB0_397;
	setp.gt.f32 	%p277, %f409, 0f20000000;
	@%p277 bra 	$L__BB0_394;
	setp.gt.f32 	%p278, %f409, %f4470;
	@%p278 bra 	$L__BB0_393;
	setp.eq.f32 	%p279, %f409, 0f00000000;
	@%p279 bra 	$L__BB0_398;
	div.rn.f32 	%f2330, %f409, %f4470;
	fma.rn.f32 	%f4468, %f2330, %f2330, %f4468;
	bra.uni 	$L__BB0_398;
$L__BB0_393:
	div.rn.f32 	%f2331, %f4470, %f409;
	mul.f32 	%f2332, %f4468, %f2331;
	fma.rn.f32 	%f4468, %f2331, %f2332, 0f3F800000;
	mov.f32 	%f4470, %f409;
	bra.uni 	$L__BB0_398;
$L__BB0_394:
	setp.gt.f32 	%p280, %f409, %f4469;
	@%p280 bra 	$L__BB0_396;
	div.rn.f32 	%f2333, %f409, %f4469;
	fma.rn.f32 	%f4467, %f2333, %f2333, %f4467;
	bra.uni 	$L__BB0_398;
$L__BB0_396:
	div.rn.f32 	%f2334, %f4469, %f409;
	mul.f32 	%f2335, %f4467, %f2334;
	fma.rn.f32 	%f4467, %f2334, %f2335, 0f3F800000;
	mov.f32 	%f4469, %f409;
	bra.uni 	$L__BB0_398;
$L__BB0_397:
	fma.rn.f32 	%f4466, %f409, %f409, %f4466;
$L__BB0_398:
	ld.shared.f32 	%f2336, [%r94+8];
	abs.f32 	%f420, %f2336;
	setp.gt.f32 	%p281, %f420, 0f20000000;
	setp.lt.f32 	%p282, %f420, %f1;
	and.pred  	%p283, %p281, %p282;
	@%p283 bra 	$L__BB0_407;
	setp.gt.f32 	%p284, %f420, 0f20000000;
	@%p284 bra 	$L__BB0_404;
	setp.gt.f32 	%p285, %f420, %f4470;
	@%p285 bra 	$L__BB0_403;
	setp.eq.f32 	%p286, %f420, 0f00000000;
	@%p286 bra 	$L__BB0_408;
	div.rn.f32 	%f2337, %f420, %f4470;
	fma.rn.f32 	%f4468, %f2337, %f2337, %f4468;
	bra.uni 	$L__BB0_408;
$L__BB0_403:
	div.rn.f32 	%f2338, %f4470, %f420;
	mul.f32 	%f2339, %f4468, %f2338;
	fma.rn.f32 	%f4468, %f2338, %f2339, 0f3F800000;
	mov.f32 	%f4470, %f420;
	bra.uni 	$L__BB0_408;
$L__BB0_404:
	setp.gt.f32 	%p287, %f420, %f4469;
	@%p287 bra 	$L__BB0_406;
	div.rn.f32 	%f2340, %f420, %f4469;
	fma.rn.f32 	%f4467, %f2340, %f2340, %f4467;
	bra.uni 	$L__BB0_408;
$L__BB0_406:
	div.rn.f32 	%f2341, %f4469, %f420;
	mul.f32 	%f2342, %f4467, %f2341;
	fma.rn.f32 	%f4467, %f2341, %f2342, 0f3F800000;
	mov.f32 	%f4469, %f420;
	bra.uni 	$L__BB0_408;
$L__BB0_407:
	fma.rn.f32 	%f4466, %f420, %f420, %f4466;
$L__BB0_408:
	ld.shared.f32 	%f2343, [%r94+12];
	abs.f32 	%f431, %f2343;
	setp.gt.f32 	%p288, %f431, 0f20000000;
	setp.lt.f32 	%p289, %f431, %f1;
	and.pred  	%p290, %p288, %p289;
	@%p290 bra 	$L__BB0_417;
	setp.gt.f32 	%p291, %f431, 0f20000000;
	@%p291 bra 	$L__BB0_414;
	setp.gt.f32 	%p292, %f431, %f4470;
	@%p292 bra 	$L__BB0_413;
	setp.eq.f32 	%p293, %f431, 0f00000000;
	@%p293 bra 	$L__BB0_418;
	div.rn.f32 	%f2344, %f431, %f4470;
	fma.rn.f32 	%f4468, %f2344, %f2344, %f4468;
	bra.uni 	$L__BB0_418;
$L__BB0_413:
	div.rn.f32 	%f2345, %f4470, %f431;
	mul.f32 	%f2346, %f4468, %f2345;
	fma.rn.f32 	%f4468, %f2345, %f2346, 0f3F800000;
	mov.f32 	%f4470, %f431;
	bra.uni 	$L__BB0_418;
$L__BB0_414:
	setp.gt.f32 	%p294, %f431, %f4469;
	@%p294 bra 	$L__BB0_416;
	div.rn.f32 	%f2347, %f431, %f4469;
	fma.rn.f32 	%f4467, %f2347, %f2347, %f4467;
	bra.uni 	$L__BB0_418;
$L__BB0_416:
	div.rn.f32 	%f2348, %f4469, %f431;
	mul.f32 	%f2349, %f4467, %f2348;
	fma.rn.f32 	%f4467, %f2348, %f2349, 0f3F800000;
	mov.f32 	%f4469, %f431;
	bra.uni 	$L__BB0_418;
$L__BB0_417:
	fma.rn.f32 	%f4466, %f431, %f431, %f4466;
$L__BB0_418:
	add.s32 	%r865, %r865, 4;
	and.b32  	%r866, %r290, 2147483644;
	setp.ne.s32 	%p295, %r865, %r866;
	@%p295 bra 	$L__BB0_378;
$L__BB0_419:
	setp.eq.s32 	%p296, %r12, 0;
	@%p296 bra 	$L__BB0_452;
	shl.b32 	%r436, %r866, 2;
	mov.u32 	%r437, _ZZ6kerneliPsP7fitDataE4fjac;
	add.s32 	%r98, %r437, %r436;
	ld.shared.f32 	%f2350, [%r98];
	abs.f32 	%f452, %f2350;
	setp.gt.f32 	%p297, %f452, 0f20000000;
	setp.lt.f32 	%p298, %f452, %f1;
	and.pred  	%p299, %p297, %p298;
	@%p299 bra 	$L__BB0_429;
	setp.gt.f32 	%p300, %f452, 0f20000000;
	@%p300 bra 	$L__BB0_426;
	setp.gt.f32 	%p301, %f452, %f4470;
	@%p301 bra 	$L__BB0_425;
	setp.eq.f32 	%p302, %f452, 0f00000000;
	@%p302 bra 	$L__BB0_430;
	div.rn.f32 	%f2351, %f452, %f4470;
	fma.rn.f32 	%f4468, %f2351, %f2351, %f4468;
	bra.uni 	$L__BB0_430;
$L__BB0_425:
	div.rn.f32 	%f2352, %f4470, %f452;
	mul.f32 	%f2353, %f4468, %f2352;
	fma.rn.f32 	%f4468, %f2352, %f2353, 0f3F800000;
	mov.f32 	%f4470, %f452;
	bra.uni 	$L__BB0_430;
$L__BB0_426:
	setp.gt.f32 	%p303, %f452, %f4469;
	@%p303 bra 	$L__BB0_428;
	div.rn.f32 	%f2354, %f452, %f4469;
	fma.rn.f32 	%f4467, %f2354, %f2354, %f4467;
	bra.uni 	$L__BB0_430;
$L__BB0_428:
	div.rn.f32 	%f2355, %f4469, %f452;
	mul.f32 	%f2356, %f4467, %f2355;
	fma.rn.f32 	%f4467, %f2355, %f2356, 0f3F800000;
	mov.f32 	%f4469, %f452;
	bra.uni 	$L__BB0_430;
$L__BB0_429:
	fma.rn.f32 	%f4466, %f452, %f452, %f4466;
$L__BB0_430:
	setp.eq.s32 	%p304, %r12, 1;
	@%p304 bra 	$L__BB0_452;
	ld.shared.f32 	%f2357, [%r98+4];
	abs.f32 	%f463, %f2357;
	setp.gt.f32 	%p305, %f463, 0f20000000;
	setp.lt.f32 	%p306, %f463, %f1;
	and.pred  	%p307, %p305, %p306;
	@%p307 bra 	$L__BB0_440;
	setp.gt.f32 	%p308, %f463, 0f20000000;
	@%p308 bra 	$L__BB0_437;
	setp.gt.f32 	%p309, %f463, %f4470;
	@%p309 bra 	$L__BB0_436;
	setp.eq.f32 	%p310, %f463, 0f00000000;
	@%p310 bra 	$L__BB0_441;
	div.rn.f32 	%f2358, %f463, %f4470;
	fma.rn.f32 	%f4468, %f2358, %f2358, %f4468;
	bra.uni 	$L__BB0_441;
$L__BB0_436:
	div.rn.f32 	%f2359, %f4470, %f463;
	mul.f32 	%f2360, %f4468, %f2359;
	fma.rn.f32 	%f4468, %f2359, %f2360, 0f3F800000;
	mov.f32 	%f4470, %f463;
	bra.uni 	$L__BB0_441;
$L__BB0_437:
	setp.gt.f32 	%p311, %f463, %f4469;
	@%p311 bra 	$L__BB0_439;
	div.rn.f32 	%f2361, %f463, %f4469;
	fma.rn.f32 	%f4467, %f2361, %f2361, %f4467;
	bra.uni 	$L__BB0_441;
$L__BB0_439:
	div.rn.f32 	%f2362, %f4469, %f463;
	mul.f32 	%f2363, %f4467, %f2362;
	fma.rn.f32 	%f4467, %f2362, %f2363, 0f3F800000;
	mov.f32 	%f4469, %f463;
	bra.uni 	$L__BB0_441;
$L__BB0_440:
	fma.rn.f32 	%f4466, %f463, %f463, %f4466;
$L__BB0_441:
	setp.eq.s32 	%p312, %r12, 2;
	@%p312 bra 	$L__BB0_452;
	ld.shared.f32 	%f2364, [%r98+8];
	abs.f32 	%f474, %f2364;
	setp.gt.f32 	%p313, %f474, 0f20000000;
	setp.lt.f32 	%p314, %f474, %f1;
	and.pred  	%p315, %p313, %p314;
	@%p315 bra 	$L__BB0_451;
	setp.gt.f32 	%p316, %f474, 0f20000000;
	@%p316 bra 	$L__BB0_448;
	setp.gt.f32 	%p317, %f474, %f4470;
	@%p317 bra 	$L__BB0_447;
	setp.eq.f32 	%p318, %f474, 0f00000000;
	@%p318 bra 	$L__BB0_452;
	div.rn.f32 	%f2365, %f474, %f4470;
	fma.rn.f32 	%f4468, %f2365, %f2365, %f4468;
	bra.uni 	$L__BB0_452;
$L__BB0_447:
	div.rn.f32 	%f2366, %f4470, %f474;
	mul.f32 	%f2367, %f4468, %f2366;
	fma.rn.f32 	%f4468, %f2366, %f2367, 0f3F800000;
	mov.f32 	%f4470, %f474;
	bra.uni 	$L__BB0_452;
$L__BB0_448:
	setp.gt.f32 	%p319, %f474, %f4469;
	@%p319 bra 	$L__BB0_450;
	div.rn.f32 	%f2368, %f474, %f4469;
	fma.rn.f32 	%f4467, %f2368, %f2368, %f4467;
	bra.uni 	$L__BB0_452;
$L__BB0_450:
	div.rn.f32 	%f2369, %f4469, %f474;
	mul.f32 	%f2370, %f4467, %f2369;
	fma.rn.f32 	%f4467, %f2369, %f2370, 0f3F800000;
	mov.f32 	%f4469, %f474;
	bra.uni 	$L__BB0_452;
$L__BB0_451:
	fma.rn.f32 	%f4466, %f474, %f474, %f4466;
$L__BB0_452:
	setp.eq.f32 	%p320, %f4467, 0f00000000;
	@%p320 bra 	$L__BB0_454;
	div.rn.f32 	%f2379, %f4466, %f4469;
	div.rn.f32 	%f2380, %f2379, %f4469;
	add.f32 	%f2381, %f4467, %f2380;
	sqrt.rn.f32 	%f2382, %f2381;
	mul.f32 	%f4496, %f4469, %f2382;
	bra.uni 	$L__BB0_459;
$L__BB0_454:
	setp.eq.f32 	%p321, %f4466, 0f00000000;
	@%p321 bra 	$L__BB0_458;
	setp.ltu.f32 	%p322, %f4466, %f4470;
	@%p322 bra 	$L__BB0_457;
	div.rn.f32 	%f2372, %f4470, %f4466;
	mul.f32 	%f2373, %f4468, %f4470;
	fma.rn.f32 	%f2374, %f2372, %f2373, 0f3F800000;
	mul.f32 	%f2375, %f4466, %f2374;
	sqrt.rn.f32 	%f4496, %f2375;
	bra.uni 	$L__BB0_459;
$L__BB0_457:
	div.rn.f32 	%f2376, %f4466, %f4470;
	fma.rn.f32 	%f2377, %f4468, %f4470, %f2376;
	mul.f32 	%f2378, %f4470, %f2377;
	sqrt.rn.f32 	%f4496, %f2378;
	bra.uni 	$L__BB0_459;
$L__BB0_458:
	sqrt.rn.f32 	%f2371, %f4468;
	mul.f32 	%f4496, %f4470, %f2371;
$L__BB0_459:
	and.b32  	%r99, %r1, 3;
	add.s32 	%r100, %r2, -1;
	and.b32  	%r101, %r1, -4;
	setp.neu.f32 	%p323, %f4496, 0f00000000;
	@%p323 bra 	$L__BB0_461;
	ld.local.f32 	%f4615, [%rd3+8];
	ld.local.f32 	%f4555, [%rd3+4];
	mov.f32 	%f4837, 0f00000000;
	bra.uni 	$L__BB0_689;
$L__BB0_461:
	setp.lt.u32 	%p324, %r1, 7;
	ld.shared.f32 	%f2383, [_ZZ6kerneliPsP7fitDataE4fjac];
	setp.lt.f32 	%p325, %f2383, 0f00000000;
	neg.f32 	%f2384, %f4496;
	selp.f32 	%f492, %f2384, %f4496, %p325;
	mov.b32 	%r869, 0;
	@%p324 bra 	$L__BB0_464;
	mov.b32 	%r867, 0;
$L__BB0_463:
	.pragma "nounroll";
	shl.b32 	%r440, %r867, 2;
	mov.u32 	%r441, _ZZ6kerneliPsP7fitDataE4fjac;
	add.s32 	%r442, %r441, %r440;
	ld.shared.f32 	%f2385, [%r442];
	div.rn.f32 	%f2386, %f2385, %f492;
	st.shared.f32 	[%r442], %f2386;
	ld.shared.f32 	%f2387, [%r442+4];
	div.rn.f32 	%f2388, %f2387, %f492;
	st.shared.f32 	[%r442+4], %f2388;
	ld.shared.f32 	%f2389, [%r442+8];
	div.rn.f32 	%f2390, %f2389, %f492;
	st.shared.f32 	[%r442+8], %f2390;
	ld.shared.f32 	%f2391, [%r442+12];
	div.rn.f32 	%f2392, %f2391, %f492;
	st.shared.f32 	[%r442+12], %f2392;
	ld.shared.f32 	%f2393, [%r442+16];
	div.rn.f32 	%f2394, %f2393, %f492;
	st.shared.f32 	[%r442+16], %f2394;
	ld.shared.f32 	%f2395, [%r442+20];
	div.rn.f32 	%f2396, %f2395, %f492;
	st.shared.f32 	[%r442+20], %f2396;
	ld.shared.f32 	%f2397, [%r442+24];
	div.rn.f32 	%f2398, %f2397, %f492;
	st.shared.f32 	[%r442+24], %f2398;
	ld.shared.f32 	%f2399, [%r442+28];
	div.rn.f32 	%f2400, %f2399, %f492;
	st.shared.f32 	[%r442+28], %f2400;
	add.s32 	%r867, %r867, 8;
	setp.ne.s32 	%p326, %r867, %r25;
	mov.u32 	%r869, %r25;
	@%p326 bra 	$L__BB0_463;
$L__BB0_464:
	setp.eq.s32 	%p327, %r2, 0;
	@%p327 bra 	$L__BB0_472;
	setp.lt.u32 	%p328, %r100, 3;
	@%p328 bra 	$L__BB0_467;
	shl.b32 	%r443, %r869, 2;
	mov.u32 	%r444, _ZZ6kerneliPsP7fitDataE4fjac;
	add.s32 	%r445, %r444, %r443;
	ld.shared.f32 	%f2401, [%r445];
	div.rn.f32 	%f2402, %f2401, %f492;
	st.shared.f32 	[%r445], %f2402;
	ld.shared.f32 	%f2403, [%r445+4];
	div.rn.f32 	%f2404, %f2403, %f492;
	st.shared.f32 	[%r445+4], %f2404;
	ld.shared.f32 	%f2405, [%r445+8];
	div.rn.f32 	%f2406, %f2405, %f492;
	st.shared.f32 	[%r445+8], %f2406;
	ld.shared.f32 	%f2407, [%r445+12];
	div.rn.f32 	%f2408, %f2407, %f492;
	st.shared.f32 	[%r445+12], %f2408;
	add.s32 	%r869, %r869, 4;
$L__BB0_467:
	setp.eq.s32 	%p329, %r12, 0;
	@%p329 bra 	$L__BB0_472;
	setp.eq.s32 	%p330, %r12, 1;
	@%p330 bra 	$L__BB0_470;
	shl.b32 	%r446, %r869, 2;
	mov.u32 	%r447, _ZZ6kerneliPsP7fitDataE4fjac;
	add.s32 	%r448, %r447, %r446;
	ld.shared.f32 	%f2409, [%r448];
	div.rn.f32 	%f2410, %f2409, %f492;
	st.shared.f32 	[%r448], %f2410;
	ld.shared.f32 	%f2411, [%r448+4];
	div.rn.f32 	%f2412, %f2411, %f492;
	st.shared.f32 	[%r448+4], %f2412;
	add.s32 	%r869, %r869, 2;
$L__BB0_470:
	setp.eq.s32 	%p331, %r26, 0;
	@%p331 bra 	$L__BB0_472;
	shl.b32 	%r449, %r869, 2;
	mov.u32 	%r450, _ZZ6kerneliPsP7fitDataE4fjac;
	add.s32 	%r451, %r450, %r449;
	ld.shared.f32 	%f2413, [%r451];
	div.rn.f32 	%f2414, %f2413, %f492;
	st.shared.f32 	[%r451], %f2414;
$L__BB0_472:
	setp.lt.u32 	%p332, %r1, 7;
	ld.shared.f32 	%f2417, [_ZZ6kerneliPsP7fitDataE4fjac];
	add.f32 	%f493, %f2417, 0f3F800000;
	st.shared.f32 	[_ZZ6kerneliPsP7fitDataE4fjac], %f493;
	mov.b32 	%r873, 0;
	mov.f32 	%f4504, 0f00000000;
	@%p332 bra 	$L__BB0_475;
	mov.b32 	%r871, 0;
	mov.f32 	%f4504, 0f00000000;
$L__BB0_474:
	.pragma "nounroll";
	shl.b32 	%r454, %r871, 2;
	mov.u32 	%r455, _ZZ6kerneliPsP7fitDataE4fjac;
	add.s32 	%r456, %r455, %r454;
	ld.shared.f32 	%f2419, [%r456];
	add.s32 	%r457, %r456, %r28;
	ld.shared.f32 	%f2420, [%r457];
	fma.rn.f32 	%f2421, %f2419, %f2420, %f4504;
	ld.shared.f32 	%f2422, [%r456+4];
	ld.shared.f32 	%f2423, [%r457+4];
	fma.rn.f32 	%f2424, %f2422, %f2423, %f2421;
	ld.shared.f32 	%f2425, [%r456+8];
	ld.shared.f32 	%f2426, [%r457+8];
	fma.rn.f32 	%f2427, %f2425, %f2426, %f2424;
	ld.shared.f32 	%f2428, [%r456+12];
	ld.shared.f32 	%f2429, [%r457+12];
	fma.rn.f32 	%f2430, %f2428, %f2429, %f2427;
	ld.shared.f32 	%f2431, [%r456+16];
	ld.shared.f32 	%f2432, [%r457+16];
	fma.rn.f32 	%f2433, %f2431, %f2432, %f2430;
	ld.shared.f32 	%f2434, [%r456+20];
	ld.shared.f32 	%f2435, [%r457+20];
	fma.rn.f32 	%f2436, %f2434, %f2435, %f2433;
	ld.shared.f32 	%f2437, [%r456+24];
	ld.shared.f32 	%f2438, [%r457+24];
	fma.rn.f32 	%f2439, %f2437, %f2438, %f2436;
	ld.shared.f32 	%f2440, [%r456+28];
	ld.shared.f32 	%f2441, [%r457+28];
	fma.rn.f32 	%f4504, %f2440, %f2441, %f2439;
	add.s32 	%r871, %r871, 8;
	setp.ne.s32 	%p333, %r871, %r25;
	mov.u32 	%r873, %r25;
	@%p333 bra 	$L__BB0_474;
$L__BB0_475:
	setp.eq.s32 	%p334, %r2, 0;
	@%p334 bra 	$L__BB0_483;
	setp.lt.u32 	%p335, %r100, 3;
	@%p335 bra 	$L__BB0_478;
	shl.b32 	%r458, %r873, 2;
	mov.u32 	%r459, _ZZ6kerneliPsP7fitDataE4fjac;
	add.s32 	%r460, %r459, %r458;
	ld.shared.f32 	%f2443, [%r460];
	add.s32 	%r461, %r460, %r28;
	ld.shared.f32 	%f2444, [%r461];
	fma.rn.f32 	%f2445, %f2443, %f2444, %f4504;
	ld.shared.f32 	%f2446, [%r460+4];
	ld.shared.f32 	%f2447, [%r461+4];
	fma.rn.f32 	%f2448, %f2446, %f2447, %f2445;
	ld.shared.f32 	%f2449, [%r460+8];
	ld.shared.f32 	%f2450, [%r461+8];
	fma.rn.f32 	%f2451, %f2449, %f2450, %f2448;
	ld.shared.f32 	%f2452, [%r460+12];
	ld.shared.f32 	%f2453, [%r461+12];
	fma.rn.f32 	%f4504, %f2452, %f2453, %f2451;
	add.s32 	%r873, %r873, 4;
$L__BB0_478:
	setp.eq.s32 	%p336, %r12, 0;
	@%p336 bra 	$L__BB0_483;
	setp.eq.s32 	%p337, %r12, 1;
	@%p337 bra 	$L__BB0_481;
	shl.b32 	%r462, %r873, 2;
	mov.u32 	%r463, _ZZ6kerneliPsP7fitDataE4fjac;
	add.s32 	%r464, %r463, %r462;
	ld.shared.f32 	%f2455, [%r464];
	add.s32 	%r465, %r464, %r28;
	ld.shared.f32 	%f2456, [%r465];
	fma.rn.f32 	%f2457, %f2455, %f2456, %f4504;
	ld.shared.f32 	%f2458, [%r464+4];
	ld.shared.f32 	%f2459, [%r465+4];
	fma.rn.f32 	%f4504, %f2458, %f2459, %f2457;
	add.s32 	%r873, %r873, 2;
$L__BB0_481:
	setp.eq.s32 	%p338, %r26, 0;
	@%p338 bra 	$L__BB0_483;
	shl.b32 	%r466, %r873, 2;
	mov.u32 	%r467, _ZZ6kerneliPsP7fitDataE4fjac;
	add.s32 	%r468, %r467, %r466;
	ld.shared.f32 	%f2460, [%r468];
	add.s32 	%r469, %r468, %r28;
	ld.shared.f32 	%f2461, [%r469];
	fma.rn.f32 	%f4504, %f2460, %f2461, %f4504;
$L__BB0_483:
	setp.lt.u32 	%p339, %r1, 7;
	div.rn.f32 	%f506, %f4504, %f493;
	mov.b32 	%r877, 0;
	@%p339 bra 	$L__BB0_486;
	mov.b32 	%r875, 0;
$L__BB0_485:
	.pragma "nounroll";
	shl.b32 	%r472, %r875, 2;
	mov.u32 	%r473, _ZZ6kerneliPsP7fitDataE4fjac;
	add.s32 	%r474, %r473, %r472;
	ld.shared.f32 	%f2462, [%r474];
	mul.f32 	%f2463, %f506, %f2462;
	add.s32 	%r475, %r474, %r28;
	ld.shared.f32 	%f2464, [%r475];
	sub.f32 	%f2465, %f2464, %f2463;
	st.shared.f32 	[%r475], %f2465;
	ld.shared.f32 	%f2466, [%r474+4];
	mul.f32 	%f2467, %f506, %f2466;
	ld.shared.f32 	%f2468, [%r475+4];
	sub.f32 	%f2469, %f2468, %f2467;
	st.shared.f32 	[%r475+4], %f2469;
	ld.shared.f32 	%f2470, [%r474+8];
	mul.f32 	%f2471, %f506, %f2470;
	ld.shared.f32 	%f2472, [%r475+8];
	sub.f32 	%f2473, %f2472, %f2471;
	st.shared.f32 	[%r475+8], %f2473;
	ld.shared.f32 	%f2474, [%r474+12];
	mul.f32 	%f2475, %f506, %f2474;
	ld.shared.f32 	%f2476, [%r475+12];
	sub.f32 	%f2477, %f2476, %f2475;
	st.shared.f32 	[%r475+12], %f2477;
	ld.shared.f32 	%f2478, [%r474+16];
	mul.f32 	%f2479, %f506, %f2478;
	ld.shared.f32 	%f2480, [%r475+16];
	sub.f32 	%f2481, %f2480, %f2479;
	st.shared.f32 	[%r475+16], %f2481;
	ld.shared.f32 	%f2482, [%r474+20];
	mul.f32 	%f2483, %f506, %f2482;
	ld.shared.f32 	%f2484, [%r475+20];
	sub.f32 	%f2485, %f2484, %f2483;
	st.shared.f32 	[%r475+20], %f2485;
	ld.shared.f32 	%f2486, [%r474+24];
	mul.f32 	%f2487, %f506, %f2486;
	ld.shared.f32 	%f2488, [%r475+24];
	sub.f32 	%f2489, %f2488, %f2487;
	st.shared.f32 	[%r475+24], %f2489;
	ld.shared.f32 	%f2490, [%r474+28];
	mul.f32 	%f2491, %f506, %f2490;
	ld.shared.f32 	%f2492, [%r475+28];
	sub.f32 	%f2493, %f2492, %f2491;
	st.shared.f32 	[%r475+28], %f2493;
	add.s32 	%r875, %r875, 8;
	setp.ne.s32 	%p340, %r875, %r25;
	mov.u32 	%r877, %r25;
	@%p340 bra 	$L__BB0_485;
$L__BB0_486:
	setp.eq.s32 	%p341, %r2, 0;
	@%p341 bra 	$L__BB0_494;
	setp.lt.u32 	%p342, %r100, 3;
	@%p342 bra 	$L__BB0_489;
	shl.b32 	%r476, %r877, 2;
	mov.u32 	%r477, _ZZ6kerneliPsP7fitDataE4fjac;
	add.s32 	%r478, %r477, %r476;
	ld.shared.f32 	%f2494, [%r478];
	mul.f32 	%f2495, %f506, %f2494;
	add.s32 	%r479, %r478, %r28;
	ld.shared.f32 	%f2496, [%r479];
	sub.f32 	%f2497, %f2496, %f2495;
	st.shared.f32 	[%r479], %f2497;
	ld.shared.f32 	%f2498, [%r478+4];
	mul.f32 	%f2499, %f506, %f2498;
	ld.shared.f32 	%f2500, [%r479+4];
	sub.f32 	%f2501, %f2500, %f2499;
	st.shared.f32 	[%r479+4], %f2501;
	ld.shared.f32 	%f2502, [%r478+8];
	mul.f32 	%f2503, %f506, %f2502;
	ld.shared.f32 	%f2504, [%r479+8];
	sub.f32 	%f2505, %f2504, %f2503;
	st.shared.f32 	[%r479+8], %f2505;
	ld.shared.f32 	%f2506, [%r478+12];
	mul.f32 	%f2507, %f506, %f2506;
	ld.shared.f32 	%f2508, [%r479+12];
	sub.f32 	%f2509, %f2508, %f2507;
	st.shared.f32 	[%r479+12], %f2509;
	add.s32 	%r877, %r877, 4;
$L__BB0_489:
	setp.eq.s32 	%p343, %r12, 0;
	@%p343 bra 	$L__BB0_494;
	setp.eq.s32 	%p344, %r12, 1;
	@%p344 bra 	$L__BB0_492;
	shl.b32 	%r480, %r877, 2;
	mov.u32 	%r481, _ZZ6kerneliPsP7fitDataE4fjac;
	add.s32 	%r482, %r481, %r480;
	ld.shared.f32 	%f2510, [%r482];
	mul.f32 	%f2511, %f506, %f2510;
	add.s32 	%r483, %r482, %r28;
	ld.shared.f32 	%f2512, [%r483];
	sub.f32 	%f2513, %f2512, %f2511;
	st.shared.f32 	[%r483], %f2513;
	ld.shared.f32 	%f2514, [%r482+4];
	mul.f32 	%f2515, %f506, %f2514;
	ld.shared.f32 	%f2516, [%r483+4];
	sub.f32 	%f2517, %f2516, %f2515;
	st.shared.f32 	[%r483+4], %f2517;
	add.s32 	%r877, %r877, 2;
$L__BB0_492:
	setp.eq.s32 	%p345, %r26, 0;
	@%p345 bra 	$L__BB0_494;
	shl.b32 	%r484, %r877, 2;
	mov.u32 	%r485, _ZZ6kerneliPsP7fitDataE4fjac;
	add.s32 	%r486, %r485, %r484;
	ld.shared.f32 	%f2518, [%r486];
	mul.f32 	%f2519, %f506, %f2518;
	add.s32 	%r487, %r486, %r28;
	ld.shared.f32 	%f2520, [%r487];
	sub.f32 	%f2521, %f2520, %f2519;
	st.shared.f32 	[%r487], %f2521;
$L__BB0_494:
	ld.local.f32 	%f4555, [%rd3+4];
	setp.eq.f32 	%p346, %f4555, 0f00000000;
	@%p346 bra 	$L__BB0_580;
	ld.shared.f32 	%f2522, [%r27];
	div.rn.f32 	%f2523, %f2522, %f4555;
	mul.f32 	%f2524, %f2523, %f2523;
	setp.ge.f32 	%p347, %f2524, 0f3F800000;
	mov.f32 	%f2525, 0f3F800000;
	sub.f32 	%f2526, %f2525, %f2524;
	selp.f32 	%f2527, 0f00000000, %f2526, %p347;
	sqrt.rn.f32 	%f2528, %f2527;
	mul.f32 	%f4555, %f2528, %f4555;
	st.local.f32 	[%rd3+4], %f4555;
	ld.local.f32 	%f2529, [%rd5+4];
	div.rn.f32 	%f2530, %f4555, %f2529;
	cvt.f64.f32 	%fd7, %f2530;
	mul.f64 	%fd8, %fd7, 0d3FA999999999999A;
	mul.f64 	%fd9, %fd8, %fd7;
	setp.gtu.f64 	%p348, %fd9, 0d3E80000000000000;
	@%p348 bra 	$L__BB0_580;
	setp.lt.u32 	%p349, %r22, 3;
	mov.b32 	%r880, 0;
	mov.f32 	%f4529, 0f00000000;
	mov.f32 	%f4528, %f4529;
	mov.f32 	%f4527, %f4529;
	mov.f32 	%f4526, %f4529;
	mov.f32 	%f4525, %f4529;
	@%p349 bra 	$L__BB0_539;
	mov.b32 	%r879, 0;
	mov.f32 	%f4529, 0f00000000;
$L__BB0_498:
	shl.b32 	%r490, %r879, 2;
	add.s32 	%r124, %r27, %r490;
	ld.shared.f32 	%f2534, [%r124+4];
	abs.f32 	%f514, %f2534;
	setp.leu.f32 	%p350, %f514, 0f20000000;
	setp.geu.f32 	%p351, %f514, %f87;
	or.pred  	%p352, %p350, %p351;
	@%p352 bra 	$L__BB0_500;
	fma.rn.f32 	%f4525, %f514, %f514, %f4525;
	bra.uni 	$L__BB0_508;
$L__BB0_500:
	setp.leu.f32 	%p353, %f514, 0f20000000;
	@%p353 bra 	$L__BB0_504;
	setp.leu.f32 	%p356, %f514, %f4528;
	@%p356 bra 	$L__BB0_503;
	div.rn.f32 	%f2539, %f4528, %f514;
	mul.f32 	%f2540, %f4526, %f2539;
	fma.rn.f32 	%f4526, %f2539, %f2540, 0f3F800000;
	mov.f32 	%f4528, %f514;
	bra.uni 	$L__BB0_508;
$L__BB0_503:
	div.rn.f32 	%f2538, %f514, %f4528;
	fma.rn.f32 	%f4526, %f2538, %f2538, %f4526;
	bra.uni 	$L__BB0_508;
$L__BB0_504:
	setp.leu.f32 	%p354, %f514, %f4529;
	@%p354 bra 	$L__BB0_506;
	div.rn.f32 	%f2536, %f4529, %f514;
	mul.f32 	%f2537, %f4527, %f2536;
	fma.rn.f32 	%f4527, %f2536, %f2537, 0f3F800000;
	mov.f32 	%f4529, %f514;
	bra.uni 	$L__BB0_508;
$L__BB0_506:
	setp.eq.f32 	%p355, %f514, 0f00000000;
	@%p355 bra 	$L__BB0_508;
	div.rn.f32 	%f2535, %f514, %f4529;
	fma.rn.f32 	%f4527, %f2535, %f2535, %f4527;
$L__BB0_508:
	ld.shared.f32 	%f2541, [%r124+8];
	abs.f32 	%f525, %f2541;
	setp.gt.f32 	%p357, %f525, 0f20000000;
	setp.lt.f32 	%p358, %f525, %f87;
	and.pred  	%p359, %p357, %p358;
	@%p359 bra 	$L__BB0_517;
	setp.gt.f32 	%p360, %f525, 0f20000000;
	@%p360 bra 	$L__BB0_514;
	setp.gt.f32 	%p361, %f525, %f4529;
	@%p361 bra 	$L__BB0_513;
	setp.eq.f32 	%p362, %f525, 0f00000000;
	@%p362 bra 	$L__BB0_518;
	div.rn.f32 	%f2542, %f525, %f4529;
	fma.rn.f32 	%f4527, %f2542, %f2542, %f4527;
	bra.uni 	$L__BB0_518;
$L__BB0_513:
	div.rn.f32 	%f2543, %f4529, %f525;
	mul.f32 	%f2544, %f4527, %f2543;
	fma.rn.f32 	%f4527, %f2543, %f2544, 0f3F800000;
	mov.f32 	%f4529, %f525;
	bra.uni 	$L__BB0_518;
$L__BB0_514:
	setp.gt.f32 	%p363, %f525, %f4528;
	@%p363 bra 	$L__BB0_516;
	div.rn.f32 	%f2545, %f525, %f4528;
	fma.rn.f32 	%f4526, %f2545, %f2545, %f4526;
	bra.uni 	$L__BB0_518;
$L__BB0_516:
	div.rn.f32 	%f2546, %f4528, %f525;
	mul.f32 	%f2547, %f4526, %f2546;
	fma.rn.f32 	%f4526, %f2546, %f2547, 0f3F800000;
	mov.f32 	%f4528, %f525;
	bra.uni 	$L__BB0_518;
$L__BB0_517:
	fma.rn.f32 	%f4525, %f525, %f525, %f4525;
$L__BB0_518:
	ld.shared.f32 	%f2548, [%r124+12];
	abs.f32 	%f536, %f2548;
	setp.gt.f32 	%p364, %f536, 0f20000000;
	setp.lt.f32 	%p365, %f536, %f87;
	and.pred  	%p366, %p364, %p365;
	@%p366 bra 	$L__BB0_527;
	setp.gt.f32 	%p367, %f536, 0f20000000;
	@%p367 bra 	$L__BB0_524;
	setp.gt.f32 	%p368, %f536, %f4529;
	@%p368 bra 	$L__BB0_523;
	setp.eq.f32 	%p369, %f536, 0f00000000;
	@%p369 bra 	$L__BB0_528;
	div.rn.f32 	%f2549, %f536, %f4529;
	fma.rn.f32 	%f4527, %f2549, %f2549, %f4527;
	bra.uni 	$L__BB0_528;
$L__BB0_523:
	div.rn.f32 	%f2550, %f4529, %f536;
	mul.f32 	%f2551, %f4527, %f2550;
	fma.rn.f32 	%f4527, %f2550, %f2551, 0f3F800000;
	mov.f32 	%f4529, %f536;
	bra.uni 	$L__BB0_528;
$L__BB0_524:
	setp.gt.f32 	%p370, %f536, %f4528;
	@%p370 bra 	$L__BB0_526;
	div.rn.f32 	%f2552, %f536, %f4528;
	fma.rn.f32 	%f4526, %f2552, %f2552, %f4526;
	bra.uni 	$L__BB0_528;
$L__BB0_526:
	div.rn.f32 	%f2553, %f4528, %f536;
	mul.f32 	%f2554, %f4526, %f2553;
	fma.rn.f32 	%f4526, %f2553, %f2554, 0f3F800000;
	mov.f32 	%f4528, %f536;
	bra.uni 	$L__BB0_528;
$L__BB0_527:
	fma.rn.f32 	%f4525, %f536, %f536, %f4525;
$L__BB0_528:
	ld.shared.f32 	%f2555, [%r124+16];
	abs.f32 	%f547, %f2555;
	setp.gt.f32 	%p371, %f547, 0f20000000;
	setp.lt.f32 	%p372, %f547, %f87;
	and.pred  	%p373, %p371, %p372;
	@%p373 bra 	$L__BB0_537;
	setp.gt.f32 	%p374, %f547, 0f20000000;
	@%p374 bra 	$L__BB0_534;
	setp.gt.f32 	%p375, %f547, %f4529;
	@%p375 bra 	$L__BB0_533;
	setp.eq.f32 	%p376, %f547, 0f00000000;
	@%p376 bra 	$L__BB0_538;
	div.rn.f32 	%f2556, %f547, %f4529;
	fma.rn.f32 	%f4527, %f2556, %f2556, %f4527;
	bra.uni 	$L__BB0_538;
$L__BB0_533:
	div.rn.f32 	%f2557, %f4529, %f547;
	mul.f32 	%f2558, %f4527, %f2557;
	fma.rn.f32 	%f4527, %f2557, %f2558, 0f3F800000;
	mov.f32 	%f4529, %f547;
	bra.uni 	$L__BB0_538;
$L__BB0_534:
	setp.gt.f32 	%p377, %f547, %f4528;
	@%p377 bra 	$L__BB0_536;
	div.rn.f32 	%f2559, %f547, %f4528;
	fma.rn.f32 	%f4526, %f2559, %f2559, %f4526;
	bra.uni 	$L__BB0_538;
$L__BB0_536:
	div.rn.f32 	%f2560, %f4528, %f547;
	mul.f32 	%f2561, %f4526, %f2560;
	fma.rn.f32 	%f4526, %f2560, %f2561, 0f3F800000;
	mov.f32 	%f4528, %f547;
	bra.uni 	$L__BB0_538;
$L__BB0_537:
	fma.rn.f32 	%f4525, %f547, %f547, %f4525;
$L__BB0_538:
	add.s32 	%r879, %r879, 4;
	setp.ne.s32 	%p378, %r879, %r101;
	mov.u32 	%r880, %r101;
	@%p378 bra 	$L__BB0_498;
$L__BB0_539:
	setp.eq.s32 	%p379, %r99, 0;
	@%p379 bra 	$L__BB0_572;
	shl.b32 	%r491, %r880, 2;
	add.s32 	%r127, %r27, %r491;
	ld.shared.f32 	%f2562, [%r127+4];
	abs.f32 	%f568, %f2562;
	setp.gt.f32 	%p380, %f568, 0f20000000;
	setp.lt.f32 	%p381, %f568, %f87;
	and.pred  	%p382, %p380, %p381;
	@%p382 bra 	$L__BB0_549;
	setp.gt.f32 	%p383, %f568, 0f20000000;
	@%p383 bra 	$L__BB0_546;
	setp.gt.f32 	%p384, %f568, %f4529;
	@%p384 bra 	$L__BB0_545;
	setp.eq.f32 	%p385, %f568, 0f00000000;
	@%p385 bra 	$L__BB0_550;
	div.rn.f32 	%f2563, %f568, %f4529;
	fma.rn.f32 	%f4527, %f2563, %f2563, %f4527;
	bra.uni 	$L__BB0_550;
$L__BB0_545:
	div.rn.f32 	%f2564, %f4529, %f568;
	mul.f32 	%f2565, %f4527, %f2564;
	fma.rn.f32 	%f4527, %f2564, %f2565, 0f3F800000;
	mov.f32 	%f4529, %f568;
	bra.uni 	$L__BB0_550;
$L__BB0_546:
	setp.gt.f32 	%p386, %f568, %f4528;
	@%p386 bra 	$L__BB0_548;
	div.rn.f32 	%f2566, %f568, %f4528;
	fma.rn.f32 	%f4526, %f2566, %f2566, %f4526;
	bra.uni 	$L__BB0_550;
$L__BB0_548:
	div.rn.f32 	%f2567, %f4528, %f568;
	mul.f32 	%f2568, %f4526, %f2567;
	fma.rn.f32 	%f4526, %f2567, %f2568, 0f3F800000;
	mov.f32 	%f4528, %f568;
	bra.uni 	$L__BB0_550;
$L__BB0_549:
	fma.rn.f32 	%f4525, %f568, %f568, %f4525;
$L__BB0_550:
	setp.eq.s32 	%p387, %r99, 1;
	@%p387 bra 	$L__BB0_572;
	ld.shared.f32 	%f2569, [%r127+8];
	abs.f32 	%f579, %f2569;
	setp.gt.f32 	%p388, %f579, 0f20000000;
	setp.lt.f32 	%p389, %f579, %f87;
	and.pred  	%p390, %p388, %p389;
	@%p390 bra 	$L__BB0_560;
	setp.gt.f32 	%p391, %f579, 0f20000000;
	@%p391 bra 	$L__BB0_557;
	setp.gt.f32 	%p392, %f579, %f4529;
	@%p392 bra 	$L__BB0_556;
	setp.eq.f32 	%p393, %f579, 0f00000000;
	@%p393 bra 	$L__BB0_561;
	div.rn.f32 	%f2570, %f579, %f4529;
	fma.rn.f32 	%f4527, %f2570, %f2570, %f4527;
	bra.uni 	$L__BB0_561;
$L__BB0_556:
	div.rn.f32 	%f2571, %f4529, %f579;
	mul.f32 	%f2572, %f4527, %f2571;
	fma.rn.f32 	%f4527, %f2571, %f2572, 0f3F800000;
	mov.f32 	%f4529, %f579;
	bra.uni 	$L__BB0_561;
$L__BB0_557:
	setp.gt.f32 	%p394, %f579, %f4528;
	@%p394 bra 	$L__BB0_559;
	div.rn.f32 	%f2573, %f579, %f4528;
	fma.rn.f32 	%f4526, %f2573, %f2573, %f4526;
	bra.uni 	$L__BB0_561;
$L__BB0_559:
	div.rn.f32 	%f2574, %f4528, %f579;
	mul.f32 	%f2575, %f4526, %f2574;
	fma.rn.f32 	%f4526, %f2574, %f2575, 0f3F800000;
	mov.f32 	%f4528, %f579;
	bra.uni 	$L__BB0_561;
$L__BB0_560:
	fma.rn.f32 	%f4525, %f579, %f579, %f4525;
$L__BB0_561:
	setp.eq.s32 	%p395, %r99, 2;
	@%p395 bra 	$L__BB0_572;
	ld.shared.f32 	%f2576, [%r127+12];
	abs.f32 	%f590, %f2576;
	setp.gt.f32 	%p396, %f590, 0f20000000;
	setp.lt.f32 	%p397, %f590, %f87;
	and.pred  	%p398, %p396, %p397;
	@%p398 bra 	$L__BB0_571;
	setp.gt.f32 	%p399, %f590, 0f20000000;
	@%p399 bra 	$L__BB0_568;
	setp.gt.f32 	%p400, %f590, %f4529;
	@%p400 bra 	$L__BB0_567;
	setp.eq.f32 	%p401, %f590, 0f00000000;
	@%p401 bra 	$L__BB0_572;
	div.rn.f32 	%f2577, %f590, %f4529;
	fma.rn.f32 	%f4527, %f2577, %f2577, %f4527;
	bra.uni 	$L__BB0_572;
$L__BB0_567:
	div.rn.f32 	%f2578, %f4529, %f590;
	mul.f32 	%f2579, %f4527, %f2578;
	fma.rn.f32 	%f4527, %f2578, %f2579, 0f3F800000;
	mov.f32 	%f4529, %f590;
	bra.uni 	$L__BB0_572;
$L__BB0_568:
	setp.gt.f32 	%p402, %f590, %f4528;
	@%p402 bra 	$L__BB0_570;
	div.rn.f32 	%f2580, %f590, %f4528;
	fma.rn.f32 	%f4526, %f2580, %f2580, %f4526;
	bra.uni 	$L__BB0_572;
$L__BB0_570:
	div.rn.f32 	%f2581, %f4528, %f590;
	mul.f32 	%f2582, %f4526, %f2581;
	fma.rn.f32 	%f4526, %f2581, %f2582, 0f3F800000;
	mov.f32 	%f4528, %f590;
	bra.uni 	$L__BB0_572;
$L__BB0_571:
	fma.rn.f32 	%f4525, %f590, %f590, %f4525;
$L__BB0_572:
	setp.eq.f32 	%p403, %f4526, 0f00000000;
	@%p403 bra 	$L__BB0_574;
	div.rn.f32 	%f2591, %f4525, %f4528;
	div.rn.f32 	%f2592, %f2591, %f4528;
	add.f32 	%f2593, %f4526, %f2592;
	sqrt.rn.f32 	%f2594, %f2593;
	mul.f32 	%f4555, %f4528, %f2594;
	st.local.f32 	[%rd3+4], %f4555;
	bra.uni 	$L__BB0_579;
$L__BB0_574:
	setp.eq.f32 	%p404, %f4525, 0f00000000;
	@%p404 bra 	$L__BB0_578;
	setp.ltu.f32 	%p405, %f4525, %f4529;
	@%p405 bra 	$L__BB0_577;
	div.rn.f32 	%f2584, %f4529, %f4525;
	mul.f32 	%f2585, %f4527, %f4529;
	fma.rn.f32 	%f2586, %f2584, %f2585, 0f3F800000;
	mul.f32 	%f2587, %f4525, %f2586;
	sqrt.rn.f32 	%f4555, %f2587;
	st.local.f32 	[%rd3+4], %f4555;
	bra.uni 	$L__BB0_579;
$L__BB0_577:
	div.rn.f32 	%f2588, %f4525, %f4529;
	fma.rn.f32 	%f2589, %f4527, %f4529, %f2588;
	mul.f32 	%f2590, %f4529, %f2589;
	sqrt.rn.f32 	%f4555, %f2590;
	st.local.f32 	[%rd3+4], %f4555;
	bra.uni 	$L__BB0_579;
$L__BB0_578:
	sqrt.rn.f32 	%f2583, %f4527;
	mul.f32 	%f4555, %f4529, %f2583;
	st.local.f32 	[%rd3+4], %f4555;
$L__BB0_579:
	st.local.f32 	[%rd5+4], %f4555;
$L__BB0_580:
	setp.lt.u32 	%p406, %r1, 7;
	mov.b32 	%r883, 0;
	mov.f32 	%f4564, 0f00000000;
	@%p406 bra 	$L__BB0_583;
	mov.b32 	%r881, 0;
	mov.f32 	%f4564, 0f00000000;
$L__BB0_582:
	.pragma "nounroll";
	shl.b32 	%r494, %r881, 2;
	mov.u32 	%r495, _ZZ6kerneliPsP7fitDataE4fjac;
	add.s32 	%r496, %r495, %r494;
	ld.shared.f32 	%f2598, [%r496];
	shl.b32 	%r497, %r290, 3;
	add.s32 	%r498, %r496, %r497;
	ld.shared.f32 	%f2599, [%r498];
	fma.rn.f32 	%f2600, %f2598, %f2599, %f4564;
	ld.shared.f32 	%f2601, [%r496+4];
	ld.shared.f32 	%f2602, [%r498+4];
	fma.rn.f32 	%f2603, %f2601, %f2602, %f2600;
	ld.shared.f32 	%f2604, [%r496+8];
	ld.shared.f32 	%f2605, [%r498+8];
	fma.rn.f32 	%f2606, %f2604, %f2605, %f2603;
	ld.shared.f32 	%f2607, [%r496+12];
	ld.shared.f32 	%f2608, [%r498+12];
	fma.rn.f32 	%f2609, %f2607, %f2608, %f2606;
	ld.shared.f32 	%f2610, [%r496+16];
	ld.shared.f32 	%f2611, [%r498+16];
	fma.rn.f32 	%f2612, %f2610, %f2611, %f2609;
	ld.shared.f32 	%f2613, [%r496+20];
	ld.shared.f32 	%f2614, [%r498+20];
	fma.rn.f32 	%f2615, %f2613, %f2614, %f2612;
	ld.shared.f32 	%f2616, [%r496+24];
	ld.shared.f32 	%f2617, [%r498+24];
	fma.rn.f32 	%f2618, %f2616, %f2617, %f2615;
	ld.shared.f32 	%f2619, [%r496+28];
	ld.shared.f32 	%f2620, [%r498+28];
	fma.rn.f32 	%f4564, %f2619, %f2620, %f2618;
	add.s32 	%r881, %r881, 8;
	setp.ne.s32 	%p407, %r881, %r25;
	mov.u32 	%r883, %r25;
	@%p407 bra 	$L__BB0_582;
$L__BB0_583:
	setp.eq.s32 	%p408, %r2, 0;
	@%p408 bra 	$L__BB0_591;
	setp.lt.u32 	%p409, %r100, 3;
	@%p409 bra 	$L__BB0_586;
	shl.b32 	%r499, %r883, 2;
	mov.u32 	%r500, _ZZ6kerneliPsP7fitDataE4fjac;
	add.s32 	%r501, %r500, %r499;
	ld.shared.f32 	%f2622, [%r501];
	shl.b32 	%r502, %r290, 3;
	add.s32 	%r503, %r501, %r502;
	ld.shared.f32 	%f2623, [%r503];
	fma.rn.f32 	%f2624, %f2622, %f2623, %f4564;
	ld.shared.f32 	%f2625, [%r501+4];
	ld.shared.f32 	%f2626, [%r503+4];
	fma.rn.f32 	%f2627, %f2625, %f2626, %f2624;
	ld.shared.f32 	%f2628, [%r501+8];
	ld.shared.f32 	%f2629, [%r503+8];
	fma.rn.f32 	%f2630, %f2628, %f2629, %f2627;
	ld.shared.f32 	%f2631, [%r501+12];
	ld.shared.f32 	%f2632, [%r503+12];
	fma.rn.f32 	%f4564, %f2631, %f2632, %f2630;
	add.s32 	%r883, %r883, 4;
$L__BB0_586:
	setp.eq.s32 	%p410, %r12, 0;
	@%p410 bra 	$L__BB0_591;
	setp.eq.s32 	%p411, %r12, 1;
	@%p411 bra 	$L__BB0_589;
	shl.b32 	%r504, %r883, 2;
	mov.u32 	%r505, _ZZ6kerneliPsP7fitDataE4fjac;
	add.s32 	%r506, %r505, %r504;
	ld.shared.f32 	%f2634, [%r506];
	shl.b32 	%r507, %r290, 3;
	add.s32 	%r508, %r506, %r507;
	ld.shared.f32 	%f2635, [%r508];
	fma.rn.f32 	%f2636, %f2634, %f2635, %f4564;
	ld.shared.f32 	%f2637, [%r506+4];
	ld.shared.f32 	%f2638, [%r508+4];
	fma.rn.f32 	%f4564, %f2637, %f2638, %f2636;
	add.s32 	%r883, %r883, 2;
$L__BB0_589:
	setp.eq.s32 	%p412, %r26, 0;
	@%p412 bra 	$L__BB0_591;
	shl.b32 	%r509, %r883, 2;
	mov.u32 	%r510, _ZZ6kerneliPsP7fitDataE4fjac;
	add.s32 	%r511, %r510, %r509;
	ld.shared.f32 	%f2639, [%r511];
	shl.b32 	%r512, %r290, 3;
	add.s32 	%r513, %r511, %r512;
	ld.shared.f32 	%f2640, [%r513];
	fma.rn.f32 	%f4564, %f2639, %f2640, %f4564;
$L__BB0_591:
	setp.lt.u32 	%p413, %r1, 7;
	ld.shared.f32 	%f2641, [_ZZ6kerneliPsP7fitDataE4fjac];
	div.rn.f32 	%f619, %f4564, %f2641;
	mov.b32 	%r887, 0;
	@%p413 bra 	$L__BB0_594;
	mov.b32 	%r885, 0;
$L__BB0_593:
	.pragma "nounroll";
	shl.b32 	%r516, %r885, 2;
	mov.u32 	%r517, _ZZ6kerneliPsP7fitDataE4fjac;
	add.s32 	%r518, %r517, %r516;
	ld.shared.f32 	%f2642, [%r518];
	mul.f32 	%f2643, %f619, %f2642;
	shl.b32 	%r519, %r290, 3;
	add.s32 	%r520, %r518, %r519;
	ld.shared.f32 	%f2644, [%r520];
	sub.f32 	%f2645, %f2644, %f2643;
	st.shared.f32 	[%r520], %f2645;
	ld.shared.f32 	%f2646, [%r518+4];
	mul.f32 	%f2647, %f619, %f2646;
	ld.shared.f32 	%f2648, [%r520+4];
	sub.f32 	%f2649, %f2648, %f2647;
	st.shared.f32 	[%r520+4], %f2649;
	ld.shared.f32 	%f2650, [%r518+8];
	mul.f32 	%f2651, %f619, %f2650;
	ld.shared.f32 	%f2652, [%r520+8];
	sub.f32 	%f2653, %f2652, %f2651;
	st.shared.f32 	[%r520+8], %f2653;
	ld.shared.f32 	%f2654, [%r518+12];
	mul.f32 	%f2655, %f619, %f2654;
	ld.shared.f32 	%f2656, [%r520+12];
	sub.f32 	%f2657, %f2656, %f2655;
	st.shared.f32 	[%r520+12], %f2657;
	ld.shared.f32 	%f2658, [%r518+16];
	mul.f32 	%f2659, %f619, %f2658;
	ld.shared.f32 	%f2660, [%r520+16];
	sub.f32 	%f2661, %f2660, %f2659;
	st.shared.f32 	[%r520+16], %f2661;
	ld.shared.f32 	%f2662, [%r518+20];
	mul.f32 	%f2663, %f619, %f2662;
	ld.shared.f32 	%f2664, [%r520+20];
	sub.f32 	%f2665, %f2664, %f2663;
	st.shared.f32 	[%r520+20], %f2665;
	ld.shared.f32 	%f2666, [%r518+24];
	mul.f32 	%f2667, %f619, %f2666;
	ld.shared.f32 	%f2668, [%r520+24];
	sub.f32 	%f2669, %f2668, %f2667;
	st.shared.f32 	[%r520+24], %f2669;
	ld.shared.f32 	%f2670, [%r518+28];
	mul.f32 	%f2671, %f619, %f2670;
	ld.shared.f32 	%f2672, [%r520+28];
	sub.f32 	%f2673, %f2672, %f2671;
	st.shared.f32 	[%r520+28], %f2673;
	add.s32 	%r885, %r885, 8;
	setp.ne.s32 	%p414, %r885, %r25;
	mov.u32 	%r887, %r25;
	@%p414 bra 	$L__BB0_593;
$L__BB0_594:
	setp.eq.s32 	%p415, %r2, 0;
	@%p415 bra 	$L__BB0_602;
	setp.lt.u32 	%p416, %r100, 3;
	@%p416 bra 	$L__BB0_597;
	shl.b32 	%r521, %r887, 2;
	mov.u32 	%r522, _ZZ6kerneliPsP7fitDataE4fjac;
	add.s32 	%r523, %r522, %r521;
	ld.shared.f32 	%f2674, [%r523];
	mul.f32 	%f2675, %f619, %f2674;
	shl.b32 	%r524, %r290, 3;
	add.s32 	%r525, %r523, %r524;
	ld.shared.f32 	%f2676, [%r525];
	sub.f32 	%f2677, %f2676, %f2675;
	st.shared.f32 	[%r525], %f2677;
	ld.shared.f32 	%f2678, [%r523+4];
	mul.f32 	%f2679, %f619, %f2678;
	ld.shared.f32 	%f2680, [%r525+4];
	sub.f32 	%f2681, %f2680, %f2679;
	st.shared.f32 	[%r525+4], %f2681;
	ld.shared.f32 	%f2682, [%r523+8];
	mul.f32 	%f2683, %f619, %f2682;
	ld.shared.f32 	%f2684, [%r525+8];
	sub.f32 	%f2685, %f2684, %f2683;
	st.shared.f32 	[%r525+8], %f2685;
	ld.shared.f32 	%f2686, [%r523+12];
	mul.f32 	%f2687, %f619, %f2686;
	ld.shared.f32 	%f2688, [%r525+12];
	sub.f32 	%f2689, %f2688, %f2687;
	st.shared.f32 	[%r525+12], %f2689;
	add.s32 	%r887, %r887, 4;
$L__BB0_597:
	setp.eq.s32 	%p417, %r12, 0;
	@%p417 bra 	$L__BB0_602;
	setp.eq.s32 	%p418, %r12, 1;
	@%p418 bra 	$L__BB0_600;
	shl.b32 	%r526, %r887, 2;
	mov.u32 	%r527, _ZZ6kerneliPsP7fitDataE4fjac;
	add.s32 	%r528, %r527, %r526;
	ld.shared.f32 	%f2690, [%r528];
	mul.f32 	%f2691, %f619, %f2690;
	shl.b32 	%r529, %r290, 3;
	add.s32 	%r530, %r528, %r529;
	ld.shared.f32 	%f2692, [%r530];
	sub.f32 	%f2693, %f2692, %f2691;
	st.shared.f32 	[%r530], %f2693;
	ld.shared.f32 	%f2694, [%r528+4];
	mul.f32 	%f2695, %f619, %f2694;
	ld.shared.f32 	%f2696, [%r530+4];
	sub.f32 	%f2697, %f2696, %f2695;
	st.shared.f32 	[%r530+4], %f2697;
	add.s32 	%r887, %r887, 2;
$L__BB0_600:
	setp.eq.s32 	%p419, %r26, 0;
	@%p419 bra 	$L__BB0_602;
	shl.b32 	%r531, %r887, 2;
	mov.u32 	%r532, _ZZ6kerneliPsP7fitDataE4fjac;
	add.s32 	%r533, %r532, %r531;
	ld.shared.f32 	%f2698, [%r533];
	mul.f32 	%f2699, %f619, %f2698;
	shl.b32 	%r534, %r290, 3;
	add.s32 	%r535, %r533, %r534;
	ld.shared.f32 	%f2700, [%r535];
	sub.f32 	%f2701, %f2700, %f2699;
	st.shared.f32 	[%r535], %f2701;
$L__BB0_602:
	ld.local.f32 	%f4615, [%rd3+8];
	setp.eq.f32 	%p420, %f4615, 0f00000000;
	@%p420 bra 	$L__BB0_688;
	ld.shared.f32 	%f2702, [%r29];
	div.rn.f32 	%f2703, %f2702, %f4615;
	mul.f32 	%f2704, %f2703, %f2703;
	setp.ge.f32 	%p421, %f2704, 0f3F800000;
	mov.f32 	%f2705, 0f3F800000;
	sub.f32 	%f2706, %f2705, %f2704;
	selp.f32 	%f2707, 0f00000000, %f2706, %p421;
	sqrt.rn.f32 	%f2708, %f2707;
	mul.f32 	%f4615, %f2708, %f4615;
	st.local.f32 	[%rd3+8], %f4615;
	ld.local.f32 	%f2709, [%rd5+8];
	div.rn.f32 	%f2710, %f4615, %f2709;
	cvt.f64.f32 	%fd10, %f2710;
	mul.f64 	%fd11, %fd10, 0d3FA999999999999A;
	mul.f64 	%fd12, %fd11, %fd10;
	setp.gtu.f64 	%p422, %fd12, 0d3E80000000000000;
	@%p422 bra 	$L__BB0_688;
	setp.lt.u32 	%p423, %r22, 3;
	mov.b32 	%r890, 0;
	mov.f32 	%f4589, 0f00000000;
	mov.f32 	%f4588, %f4589;
	mov.f32 	%f4587, %f4589;
	mov.f32 	%f4586, %f4589;
	mov.f32 	%f4585, %f4589;
	@%p423 bra 	$L__BB0_647;
	mov.b32 	%r889, 0;
	mov.f32 	%f4589, 0f00000000;
$L__BB0_606:
	shl.b32 	%r538, %r889, 2;
	add.s32 	%r143, %r29, %r538;
	ld.shared.f32 	%f2714, [%r143+4];
	abs.f32 	%f627, %f2714;
	setp.gt.f32 	%p424, %f627, 0f20000000;
	setp.lt.f32 	%p425, %f627, %f87;
	and.pred  	%p426, %p424, %p425;
	@%p426 bra 	$L__BB0_615;
	setp.gt.f32 	%p427, %f627, 0f20000000;
	@%p427 bra 	$L__BB0_612;
	setp.gt.f32 	%p428, %f627, %f4589;
	@%p428 bra 	$L__BB0_611;
	setp.eq.f32 	%p429, %f627, 0f00000000;
	@%p429 bra 	$L__BB0_616;
	div.rn.f32 	%f2715, %f627, %f4589;
	fma.rn.f32 	%f4587, %f2715, %f2715, %f4587;
	bra.uni 	$L__BB0_616;
$L__BB0_611:
	div.rn.f32 	%f2716, %f4589, %f627;
	mul.f32 	%f2717, %f4587, %f2716;
	fma.rn.f32 	%f4587, %f2716, %f2717, 0f3F800000;
	mov.f32 	%f4589, %f627;
	bra.uni 	$L__BB0_616;
$L__BB0_612:
	setp.gt.f32 	%p430, %f627, %f4588;
	@%p430 bra 	$L__BB0_614;
	div.rn.f32 	%f2718, %f627, %f4588;
	fma.rn.f32 	%f4586, %f2718, %f2718, %f4586;
	bra.uni 	$L__BB0_616;
$L__BB0_614:
	div.rn.f32 	%f2719, %f4588, %f627;
	mul.f32 	%f2720, %f4586, %f2719;
	fma.rn.f32 	%f4586, %f2719, %f2720, 0f3F800000;
	mov.f32 	%f4588, %f627;
	bra.uni 	$L__BB0_616;
$L__BB0_615:
	fma.rn.f32 	%f4585, %f627, %f627, %f4585;
$L__BB0_616:
	ld.shared.f32 	%f2721, [%r143+8];
	abs.f32 	%f638, %f2721;
	setp.gt.f32 	%p431, %f638, 0f20000000;
	setp.lt.f32 	%p432, %f638, %f87;
	and.pred  	%p433, %p431, %p432;
	@%p433 bra 	$L__BB0_625;
	setp.gt.f32 	%p434, %f638, 0f20000000;
	@%p434 bra 	$L__BB0_622;
	setp.gt.f32 	%p435, %f638, %f4589;
	@%p435 bra 	$L__BB0_621;
	setp.eq.f32 	%p436, %f638, 0f00000000;
	@%p436 bra 	$L__BB0_626;
	div.rn.f32 	%f2722, %f638, %f4589;
	fma.rn.f32 	%f4587, %f2722, %f2722, %f4587;
	bra.uni 	$L__BB0_626;
$L__BB0_621:
	div.rn.f32 	%f2723, %f4589, %f638;
	mul.f32 	%f2724, %f4587, %f2723;
	fma.rn.f32 	%f4587, %f2723, %f2724, 0f3F800000;
	mov.f32 	%f4589, %f638;
	bra.uni 	$L__BB0_626;
$L__BB0_622:
	setp.gt.f32 	%p437, %f638, %f4588;
	@%p437 bra 	$L__BB0_624;
	div.rn.f32 	%f2725, %f638, %f4588;
	fma.rn.f32 	%f4586, %f2725, %f2725, %f4586;
	bra.uni 	$L__BB0_626;
$L__BB0_624:
	div.rn.f32 	%f2726, %f4588, %f638;
	mul.f32 	%f2727, %f4586, %f2726;
	fma.rn.f32 	%f4586, %f2726, %f2727, 0f3F800000;
	mov.f32 	%f4588, %f638;
	bra.uni 	$L__BB0_626;
$L__BB0_625:
	fma.rn.f32 	%f4585, %f638, %f638, %f4585;
$L__BB0_626:
	ld.shared.f32 	%f2728, [%r143+12];
	abs.f32 	%f649, %f2728;
	setp.gt.f32 	%p438, %f649, 0f20000000;
	setp.lt.f32 	%p439, %f649, %f87;
	and.pred  	%p440, %p438, %p439;
	@%p440 bra 	$L__BB0_635;
	setp.gt.f32 	%p441, %f649, 0f20000000;
	@%p441 bra 	$L__BB0_632;
	setp.gt.f32 	%p442, %f649, %f4589;
	@%p442 bra 	$L__BB0_631;
	setp.eq.f32 	%p443, %f649, 0f00000000;
	@%p443 bra 	$L__BB0_636;
	div.rn.f32 	%f2729, %f649, %f4589;
	fma.rn.f32 	%f4587, %f2729, %f2729, %f4587;
	bra.uni 	$L__BB0_636;
$L__BB0_631:
	div.rn.f32 	%f2730, %f4589, %f649;
	mul.f32 	%f2731, %f4587, %f2730;
	fma.rn.f32 	%f4587, %f2730, %f2731, 0f3F800000;
	mov.f32 	%f4589, %f649;
	bra.uni 	$L__BB0_636;
$L__BB0_632:
	setp.gt.f32 	%p444, %f649, %f4588;
	@%p444 bra 	$L__BB0_634;
	div.rn.f32 	%f2732, %f649, %f4588;
	fma.rn.f32 	%f4586, %f2732, %f2732, %f4586;
	bra.uni 	$L__BB0_636;
$L__BB0_634:
	div.rn.f32 	%f2733, %f4588, %f649;
	mul.f32 	%f2734, %f4586, %f2733;
	fma.rn.f32 	%f4586, %f2733, %f2734, 0f3F800000;
	mov.f32 	%f4588, %f649;
	bra.uni 	$L__BB0_636;
$L__BB0_635:
	fma.rn.f32 	%f4585, %f649, %f649, %f4585;
$L__BB0_636:
	ld.shared.f32 	%f2735, [%r143+16];
	abs.f32 	%f660, %f2735;
	setp.gt.f32 	%p445, %f660, 0f20000000;
	setp.lt.f32 	%p446, %f660, %f87;
	and.pred  	%p447, %p445, %p446;
	@%p447 bra 	$L__BB0_645;
	setp.gt.f32 	%p448, %f660, 0f20000000;
	@%p448 bra 	$L__BB0_642;
	setp.gt.f32 	%p449, %f660, %f4589;
	@%p449 bra 	$L__BB0_641;
	setp.eq.f32 	%p450, %f660, 0f00000000;
	@%p450 bra 	$L__BB0_646;
	div.rn.f32 	%f2736, %f660, %f4589;
	fma.rn.f32 	%f4587, %f2736, %f2736, %f4587;
	bra.uni 	$L__BB0_646;
$L__BB0_641:
	div.rn.f32 	%f2737, %f4589, %f660;
	mul.f32 	%f2738, %f4587, %f2737;
	fma.rn.f32 	%f4587, %f2737, %f2738, 0f3F800000;
	mov.f32 	%f4589, %f660;
	bra.uni 	$L__BB0_646;
$L__BB0_642:
	setp.gt.f32 	%p451, %f660, %f4588;
	@%p451 bra 	$L__BB0_644;
	div.rn.f32 	%f2739, %f660, %f4588;
	fma.rn.f32 	%f4586, %f2739, %f2739, %f4586;
	bra.uni 	$L__BB0_646;
$L__BB0_644:
	div.rn.f32 	%f2740, %f4588, %f660;
	mul.f32 	%f2741, %f4586, %f2740;
	fma.rn.f32 	%f4586, %f2740, %f2741, 0f3F800000;
	mov.f32 	%f4588, %f660;
	bra.uni 	$L__BB0_646;
$L__BB0_645:
	fma.rn.f32 	%f4585, %f660, %f660, %f4585;
$L__BB0_646:
	add.s32 	%r889, %r889, 4;
	setp.ne.s32 	%p452, %r889, %r101;
	mov.u32 	%r890, %r101;
	@%p452 bra 	$L__BB0_606;
$L__BB0_647:
	setp.eq.s32 	%p453, %r99, 0;
	@%p453 bra 	$L__BB0_680;
	shl.b32 	%r539, %r890, 2;
	add.s32 	%r146, %r29, %r539;
	ld.shared.f32 	%f2742, [%r146+4];
	abs.f32 	%f681, %f2742;
	setp.gt.f32 	%p454, %f681, 0f20000000;
	setp.lt.f32 	%p455, %f681, %f87;
	and.pred  	%p456, %p454, %p455;
	@%p456 bra 	$L__BB0_657;
	setp.gt.f32 	%p457, %f681, 0f20000000;
	@%p457 bra 	$L__BB0_654;
	setp.gt.f32 	%p458, %f681, %f4589;
	@%p458 bra 	$L__BB0_653;
	setp.eq.f32 	%p459, %f681, 0f00000000;
	@%p459 bra 	$L__BB0_658;
	div.rn.f32 	%f2743, %f681, %f4589;
	fma.rn.f32 	%f4587, %f2743, %f2743, %f4587;
	bra.uni 	$L__BB0_658;
$L__BB0_653:
	div.rn.f32 	%f2744, %f4589, %f681;
	mul.f32 	%f2745, %f4587, %f2744;
	fma.rn.f32 	%f4587, %f2744, %f2745, 0f3F800000;
	mov.f32 	%f4589, %f681;
	bra.uni 	$L__BB0_658;
$L__BB0_654:
	setp.gt.f32 	%p460, %f681, %f4588;
	@%p460 bra 	$L__BB0_656;
	div.rn.f32 	%f2746, %f681, %f4588;
	fma.rn.f32 	%f4586, %f2746, %f2746, %f4586;
	bra.uni 	$L__BB0_658;
$L__BB0_656:
	div.rn.f32 	%f2747, %f4588, %f681;
	mul.f32 	%f2748, %f4586, %f2747;
	fma.rn.f32 	%f4586, %f2747, %f2748, 0f3F800000;
	mov.f32 	%f4588, %f681;
	bra.uni 	$L__BB0_658;
$L__BB0_657:
	fma.rn.f32 	%f4585, %f681, %f681, %f4585;
$L__BB0_658:
	setp.eq.s32 	%p461, %r99, 1;
	@%p461 bra 	$L__BB0_680;
	ld.shared.f32 	%f2749, [%r146+8];
	abs.f32 	%f692, %f2749;
	setp.gt.f32 	%p462, %f692, 0f20000000;
	setp.lt.f32 	%p463, %f692, %f87;
	and.pred  	%p464, %p462, %p463;
	@%p464 bra 	$L__BB0_668;
	setp.gt.f32 	%p465, %f692, 0f20000000;
	@%p465 bra 	$L__BB0_665;
	setp.gt.f32 	%p466, %f692, %f4589;
	@%p466 bra 	$L__BB0_664;
	setp.eq.f32 	%p467, %f692, 0f00000000;
	@%p467 bra 	$L__BB0_669;
	div.rn.f32 	%f2750, %f692, %f4589;
	fma.rn.f32 	%f4587, %f2750, %f2750, %f4587;
	bra.uni 	$L__BB0_669;
$L__BB0_664:
	div.rn.f32 	%f2751, %f4589, %f692;
	mul.f32 	%f2752, %f4587, %f2751;
	fma.rn.f32 	%f4587, %f2751, %f2752, 0f3F800000;
	mov.f32 	%f4589, %f692;
	bra.uni 	$L__BB0_669;
$L__BB0_665:
	setp.gt.f32 	%p468, %f692, %f4588;
	@%p468 bra 	$L__BB0_667;
	div.rn.f32 	%f2753, %f692, %f4588;
	fma.rn.f32 	%f4586, %f2753, %f2753, %f4586;
	bra.uni 	$L__BB0_669;
$L__BB0_667:
	div.rn.f32 	%f2754, %f4588, %f692;
	mul.f32 	%f2755, %f4586, %f2754;
	fma.rn.f32 	%f4586, %f2754, %f2755, 0f3F800000;
	mov.f32 	%f4588, %f692;
	bra.uni 	$L__BB0_669;
$L__BB0_668:
	fma.rn.f32 	%f4585, %f692, %f692, %f4585;
$L__BB0_669:
	setp.eq.s32 	%p469, %r99, 2;
	@%p469 bra 	$L__BB0_680;
	ld.shared.f32 	%f2756, [%r146+12];
	abs.f32 	%f703, %f2756;
	setp.gt.f32 	%p470, %f703, 0f20000000;
	setp.lt.f32 	%p471, %f703, %f87;
	and.pred  	%p472, %p470, %p471;
	@%p472 bra 	$L__BB0_679;
	setp.gt.f32 	%p473, %f703, 0f20000000;
	@%p473 bra 	$L__BB0_676;
	setp.gt.f32 	%p474, %f703, %f4589;
	@%p474 bra 	$L__BB0_675;
	setp.eq.f32 	%p475, %f703, 0f00000000;
	@%p475 bra 	$L__BB0_680;
	div.rn.f32 	%f2757, %f703, %f4589;
	fma.rn.f32 	%f4587, %f2757, %f2757, %f4587;
	bra.uni 	$L__BB0_680;
$L__BB0_675:
	div.rn.f32 	%f2758, %f4589, %f703;
	mul.f32 	%f2759, %f4587, %f2758;
	fma.rn.f32 	%f4587, %f2758, %f2759, 0f3F800000;
	mov.f32 	%f4589, %f703;
	bra.uni 	$L__BB0_680;
$L__BB0_676:
	setp.gt.f32 	%p476, %f703, %f4588;
	@%p476 bra 	$L__BB0_678;
	div.rn.f32 	%f2760, %f703, %f4588;
	fma.rn.f32 	%f4586, %f2760, %f2760, %f4586;
	bra.uni 	$L__BB0_680;
$L__BB0_678:
	div.rn.f32 	%f2761, %f4588, %f703;
	mul.f32 	%f2762, %f4586, %f2761;
	fma.rn.f32 	%f4586, %f2761, %f2762, 0f3F800000;
	mov.f32 	%f4588, %f703;
	bra.uni 	$L__BB0_680;
$L__BB0_679:
	fma.rn.f32 	%f4585, %f703, %f703, %f4585;
$L__BB0_680:
	setp.neu.f32 	%p477, %f4586, 0f00000000;
	@%p477 bra 	$L__BB0_686;
	setp.neu.f32 	%p478, %f4585, 0f00000000;
	@%p478 bra 	$L__BB0_683;
	sqrt.rn.f32 	%f2763, %f4587;
	mul.f32 	%f4615, %f4589, %f2763;
	st.local.f32 	[%rd3+8], %f4615;
	bra.uni 	$L__BB0_687;
$L__BB0_683:
	setp.ltu.f32 	%p479, %f4585, %f4589;
	@%p479 bra 	$L__BB0_685;
	div.rn.f32 	%f2764, %f4589, %f4585;
	mul.f32 	%f2765, %f4587, %f4589;
	fma.rn.f32 	%f2766, %f2764, %f2765, 0f3F800000;
	mul.f32 	%f2767, %f4585, %f2766;
	sqrt.rn.f32 	%f4615, %f2767;
	st.local.f32 	[%rd3+8], %f4615;
	bra.uni 	$L__BB0_687;
$L__BB0_685:
	div.rn.f32 	%f2768, %f4585, %f4589;
	fma.rn.f32 	%f2769, %f4587, %f4589, %f2768;
	mul.f32 	%f2770, %f4589, %f2769;
	sqrt.rn.f32 	%f4615, %f2770;
	st.local.f32 	[%rd3+8], %f4615;
	bra.uni 	$L__BB0_687;
$L__BB0_686:
	div.rn.f32 	%f2771, %f4585, %f4588;
	div.rn.f32 	%f2772, %f2771, %f4588;
	add.f32 	%f2773, %f4586, %f2772;
	sqrt.rn.f32 	%f2774, %f2773;
	mul.f32 	%f4615, %f4588, %f2774;
	st.local.f32 	[%rd3+8], %f4615;
$L__BB0_687:
	st.local.f32 	[%rd5+8], %f4615;
$L__BB0_688:
	neg.f32 	%f4837, %f492;
$L__BB0_689:
	st.local.f32 	[%rd3], %f4837;
	setp.leu.f32 	%p480, %f4615, %f4555;
	@%p480 bra 	$L__BB0_698;
	setp.eq.s32 	%p481, %r290, 3;
	mov.b32 	%r892, 0;
	@%p481 bra 	$L__BB0_693;
	mov.b32 	%r891, 0;
$L__BB0_692:
	shl.b32 	%r542, %r891, 2;
	add.s32 	%r543, %r27, %r542;
	ld.shared.f32 	%f2776, [%r543];
	add.s32 	%r544, %r543, %r28;
	ld.shared.f32 	%f2777, [%r544];
	st.shared.f32 	[%r543], %f2777;
	st.shared.f32 	[%r544], %f2776;
	ld.shared.f32 	%f2778, [%r543+4];
	ld.shared.f32 	%f2779, [%r544+4];
	st.shared.f32 	[%r543+4], %f2779;
	st.shared.f32 	[%r544+4], %f2778;
	ld.shared.f32 	%f2780, [%r543+8];
	ld.shared.f32 	%f2781, [%r544+8];
	st.shared.f32 	[%r543+8], %f2781;
	st.shared.f32 	[%r544+8], %f2780;
	ld.shared.f32 	%f2782, [%r543+12];
	ld.shared.f32 	%f2783, [%r544+12];
	st.shared.f32 	[%r543+12], %f2783;
	st.shared.f32 	[%r544+12], %f2782;
	add.s32 	%r891, %r891, 4;
	setp.ne.s32 	%p482, %r891, %r24;
	mov.u32 	%r892, %r24;
	@%p482 bra 	$L__BB0_692;
$L__BB0_693:
	setp.eq.s32 	%p483, %r23, 0;
	@%p483 bra 	$L__BB0_697;
	setp.eq.s32 	%p484, %r23, 1;
	shl.b32 	%r545, %r892, 2;
	add.s32 	%r150, %r27, %r545;
	ld.shared.f32 	%f2784, [%r150];
	add.s32 	%r151, %r150, %r28;
	ld.shared.f32 	%f2785, [%r151];
	st.shared.f32 	[%r150], %f2785;
	st.shared.f32 	[%r151], %f2784;
	@%p484 bra 	$L__BB0_697;
	setp.eq.s32 	%p485, %r23, 2;
	ld.shared.f32 	%f2786, [%r150+4];
	ld.shared.f32 	%f2787, [%r151+4];
	st.shared.f32 	[%r150+4], %f2787;
	st.shared.f32 	[%r151+4], %f2786;
	@%p485 bra 	$L__BB0_697;
	ld.shared.f32 	%f2788, [%r150+8];
	ld.shared.f32 	%f2789, [%r151+8];
	st.shared.f32 	[%r150+8], %f2789;
	st.shared.f32 	[%r151+8], %f2788;
$L__BB0_697:
	st.local.f32 	[%rd3+8], %f4555;
	ld.local.f32 	%f2790, [%rd5+4];
	st.local.f32 	[%rd5+8], %f2790;
	ld.local.u32 	%r546, [%rd6+4];
	ld.local.u32 	%r547, [%rd6+8];
	st.local.u32 	[%rd6+4], %r547;
	st.local.u32 	[%rd6+8], %r546;
	mov.f32 	%f4615, %f4555;
$L__BB0_698:
	setp.lt.u32 	%p486, %r22, 3;
	mov.b32 	%r894, 0;
	mov.f32 	%f4645, 0f00000000;
	mov.f32 	%f4644, %f4645;
	mov.f32 	%f4643, %f4645;
	mov.f32 	%f4642, %f4645;
	mov.f32 	%f4641, %f4645;
	@%p486 bra 	$L__BB0_741;
	mov.b32 	%r893, 0;
	mov.f32 	%f4645, 0f00000000;
$L__BB0_700:
	shl.b32 	%r550, %r893, 2;
	add.s32 	%r153, %r27, %r550;
	ld.shared.f32 	%f2794, [%r153+4];
	abs.f32 	%f730, %f2794;
	setp.gt.f32 	%p487, %f730, 0f20000000;
	setp.lt.f32 	%p488, %f730, %f87;
	and.pred  	%p489, %p487, %p488;
	@%p489 bra 	$L__BB0_709;
	setp.gt.f32 	%p490, %f730, 0f20000000;
	@%p490 bra 	$L__BB0_706;
	setp.gt.f32 	%p491, %f730, %f4645;
	@%p491 bra 	$L__BB0_705;
	setp.eq.f32 	%p492, %f730, 0f00000000;
	@%p492 bra 	$L__BB0_710;
	div.rn.f32 	%f2795, %f730, %f4645;
	fma.rn.f32 	%f4643, %f2795, %f2795, %f4643;
	bra.uni 	$L__BB0_710;
$L__BB0_705:
	div.rn.f32 	%f2796, %f4645, %f730;
	mul.f32 	%f2797, %f4643, %f2796;
	fma.rn.f32 	%f4643, %f2796, %f2797, 0f3F800000;
	mov.f32 	%f4645, %f730;
	bra.uni 	$L__BB0_710;
$L__BB0_706:
	setp.gt.f32 	%p493, %f730, %f4644;
	@%p493 bra 	$L__BB0_708;
	div.rn.f32 	%f2798, %f730, %f4644;
	fma.rn.f32 	%f4642, %f2798, %f2798, %f4642;
	bra.uni 	$L__BB0_710;
$L__BB0_708:
	div.rn.f32 	%f2799, %f4644, %f730;
	mul.f32 	%f2800, %f4642, %f2799;
	fma.rn.f32 	%f4642, %f2799, %f2800, 0f3F800000;
	mov.f32 	%f4644, %f730;
	bra.uni 	$L__BB0_710;
$L__BB0_709:
	fma.rn.f32 	%f4641, %f730, %f730, %f4641;
$L__BB0_710:
	ld.shared.f32 	%f2801, [%r153+8];
	abs.f32 	%f741, %f2801;
	setp.gt.f32 	%p494, %f741, 0f20000000;
	setp.lt.f32 	%p495, %f741, %f87;
	and.pred  	%p496, %p494, %p495;
	@%p496 bra 	$L__BB0_719;
	setp.gt.f32 	%p497, %f741, 0f20000000;
	@%p497 bra 	$L__BB0_716;
	setp.gt.f32 	%p498, %f741, %f4645;
	@%p498 bra 	$L__BB0_715;
	setp.eq.f32 	%p499, %f741, 0f00000000;
	@%p499 bra 	$L__BB0_720;
	div.rn.f32 	%f2802, %f741, %f4645;
	fma.rn.f32 	%f4643, %f2802, %f2802, %f4643;
	bra.uni 	$L__BB0_720;
$L__BB0_715:
	div.rn.f32 	%f2803, %f4645, %f741;
	mul.f32 	%f2804, %f4643, %f2803;
	fma.rn.f32 	%f4643, %f2803, %f2804, 0f3F800000;
	mov.f32 	%f4645, %f741;
	bra.uni 	$L__BB0_720;
$L__BB0_716:
	setp.gt.f32 	%p500, %f741, %f4644;
	@%p500 bra 	$L__BB0_718;
	div.rn.f32 	%f2805, %f741, %f4644;
	fma.rn.f32 	%f4642, %f2805, %f2805, %f4642;
	bra.uni 	$L__BB0_720;
$L__BB0_718:
	div.rn.f32 	%f2806, %f4644, %f741;
	mul.f32 	%f2807, %f4642, %f2806;
	fma.rn.f32 	%f4642, %f2806, %f2807, 0f3F800000;
	mov.f32 	%f4644, %f741;
	bra.uni 	$L__BB0_720;
$L__BB0_719:
	fma.rn.f32 	%f4641, %f741, %f741, %f4641;
$L__BB0_720:
	ld.shared.f32 	%f2808, [%r153+12];
	abs.f32 	%f752, %f2808;
	setp.gt.f32 	%p501, %f752, 0f20000000;
	setp.lt.f32 	%p502, %f752, %f87;
	and.pred  	%p503, %p501, %p502;
	@%p503 bra 	$L__BB0_729;
	setp.gt.f32 	%p504, %f752, 0f20000000;
	@%p504 bra 	$L__BB0_726;
	setp.gt.f32 	%p505, %f752, %f4645;
	@%p505 bra 	$L__BB0_725;
	setp.eq.f32 	%p506, %f752, 0f00000000;
	@%p506 bra 	$L__BB0_730;
	div.rn.f32 	%f2809, %f752, %f4645;
	fma.rn.f32 	%f4643, %f2809, %f2809, %f4643;
	bra.uni 	$L__BB0_730;
$L__BB0_725:
	div.rn.f32 	%f2810, %f4645, %f752;
	mul.f32 	%f2811, %f4643, %f2810;
	fma.rn.f32 	%f4643, %f2810, %f2811, 0f3F800000;
	mov.f32 	%f4645, %f752;
	bra.uni 	$L__BB0_730;
$L__BB0_726:
	setp.gt.f32 	%p507, %f752, %f4644;
	@%p507 bra 	$L__BB0_728;
	div.rn.f32 	%f2812, %f752, %f4644;
	fma.rn.f32 	%f4642, %f2812, %f2812, %f4642;
	bra.uni 	$L__BB0_730;
$L__BB0_728:
	div.rn.f32 	%f2813, %f4644, %f752;
	mul.f32 	%f2814, %f4642, %f2813;
	fma.rn.f32 	%f4642, %f2813, %f2814, 0f3F800000;
	mov.f32 	%f4644, %f752;
	bra.uni 	$L__BB0_730;
$L__BB0_729:
	fma.rn.f32 	%f4641, %f752, %f752, %f4641;
$L__BB0_730:
	ld.shared.f32 	%f2815, [%r153+16];
	abs.f32 	%f763, %f2815;
	setp.gt.f32 	%p508, %f763, 0f20000000;
	setp.lt.f32 	%p509, %f763, %f87;
	and.pred  	%p510, %p508, %p509;
	@%p510 bra 	$L__BB0_739;
	setp.gt.f32 	%p511, %f763, 0f20000000;
	@%p511 bra 	$L__BB0_736;
	setp.gt.f32 	%p512, %f763, %f4645;
	@%p512 bra 	$L__BB0_735;
	setp.eq.f32 	%p513, %f763, 0f00000000;
	@%p513 bra 	$L__BB0_740;
	div.rn.f32 	%f2816, %f763, %f4645;
	fma.rn.f32 	%f4643, %f2816, %f2816, %f4643;
	bra.uni 	$L__BB0_740;
$L__BB0_735:
	div.rn.f32 	%f2817, %f4645, %f763;
	mul.f32 	%f2818, %f4643, %f2817;
	fma.rn.f32 	%f4643, %f2817, %f2818, 0f3F800000;
	mov.f32 	%f4645, %f763;
	bra.uni 	$L__BB0_740;
$L__BB0_736:
	setp.gt.f32 	%p514, %f763, %f4644;
	@%p514 bra 	$L__BB0_738;
	div.rn.f32 	%f2819, %f763, %f4644;
	fma.rn.f32 	%f4642, %f2819, %f2819, %f4642;
	bra.uni 	$L__BB0_740;
$L__BB0_738:
	div.rn.f32 	%f2820, %f4644, %f763;
	mul.f32 	%f2821, %f4642, %f2820;
	fma.rn.f32 	%f4642, %f2820, %f2821, 0f3F800000;
	mov.f32 	%f4644, %f763;
	bra.uni 	$L__BB0_740;
$L__BB0_739:
	fma.rn.f32 	%f4641, %f763, %f763, %f4641;
$L__BB0_740:
	add.s32 	%r893, %r893, 4;
	setp.ne.s32 	%p515, %r893, %r101;
	mov.u32 	%r894, %r101;
	@%p515 bra 	$L__BB0_700;
$L__BB0_741:
	setp.eq.s32 	%p516, %r99, 0;
	@%p516 bra 	$L__BB0_774;
	shl.b32 	%r551, %r894, 2;
	add.s32 	%r156, %r27, %r551;
	ld.shared.f32 	%f2822, [%r156+4];
	abs.f32 	%f784, %f2822;
	setp.gt.f32 	%p517, %f784, 0f20000000;
	setp.lt.f32 	%p518, %f784, %f87;
	and.pred  	%p519, %p517, %p518;
	@%p519 bra 	$L__BB0_751;
	setp.gt.f32 	%p520, %f784, 0f20000000;
	@%p520 bra 	$L__BB0_748;
	setp.gt.f32 	%p521, %f784, %f4645;
	@%p521 bra 	$L__BB0_747;
	setp.eq.f32 	%p522, %f784, 0f00000000;
	@%p522 bra 	$L__BB0_752;
	div.rn.f32 	%f2823, %f784, %f4645;
	fma.rn.f32 	%f4643, %f2823, %f2823, %f4643;
	bra.uni 	$L__BB0_752;
$L__BB0_747:
	div.rn.f32 	%f2824, %f4645, %f784;
	mul.f32 	%f2825, %f4643, %f2824;
	fma.rn.f32 	%f4643, %f2824, %f2825, 0f3F800000;
	mov.f32 	%f4645, %f784;
	bra.uni 	$L__BB0_752;
$L__BB0_748:
	setp.gt.f32 	%p523, %f784, %f4644;
	@%p523 bra 	$L__BB0_750;
	div.rn.f32 	%f2826, %f784, %f4644;
	fma.rn.f32 	%f4642, %f2826, %f2826, %f4642;
	bra.uni 	$L__BB0_752;
$L__BB0_750:
	div.rn.f32 	%f2827, %f4644, %f784;
	mul.f32 	%f2828, %f4642, %f2827;
	fma.rn.f32 	%f4642, %f2827, %f2828, 0f3F800000;
	mov.f32 	%f4644, %f784;
	bra.uni 	$L__BB0_752;
$L__BB0_751:
	fma.rn.f32 	%f4641, %f784, %f784, %f4641;
$L__BB0_752:
	setp.eq.s32 	%p524, %r99, 1;
	@%p524 bra 	$L__BB0_774;
	ld.shared.f32 	%f2829, [%r156+8];
	abs.f32 	%f795, %f2829;
	setp.gt.f32 	%p525, %f795, 0f20000000;
	setp.lt.f32 	%p526, %f795, %f87;
	and.pred  	%p527, %p525, %p526;
	@%p527 bra 	$L__BB0_762;
	setp.gt.f32 	%p528, %f795, 0f20000000;
	@%p528 bra 	$L__BB0_759;
	setp.gt.f32 	%p529, %f795, %f4645;
	@%p529 bra 	$L__BB0_758;
	setp.eq.f32 	%p530, %f795, 0f00000000;
	@%p530 bra 	$L__BB0_763;
	div.rn.f32 	%f2830, %f795, %f4645;
	fma.rn.f32 	%f4643, %f2830, %f2830, %f4643;
	bra.uni 	$L__BB0_763;
$L__BB0_758:
	div.rn.f32 	%f2831, %f4645, %f795;
	mul.f32 	%f2832, %f4643, %f2831;
	fma.rn.f32 	%f4643, %f2831, %f2832, 0f3F800000;
	mov.f32 	%f4645, %f795;
	bra.uni 	$L__BB0_763;
$L__BB0_759:
	setp.gt.f32 	%p531, %f795, %f4644;
	@%p531 bra 	$L__BB0_761;
	div.rn.f32 	%f2833, %f795, %f4644;
	fma.rn.f32 	%f4642, %f2833, %f2833, %f4642;
	bra.uni 	$L__BB0_763;
$L__BB0_761:
	div.rn.f32 	%f2834, %f4644, %f795;
	mul.f32 	%f2835, %f4642, %f2834;
	fma.rn.f32 	%f4642, %f2834, %f2835, 0f3F800000;
	mov.f32 	%f4644, %f795;
	bra.uni 	$L__BB0_763;
$L__BB0_762:
	fma.rn.f32 	%f4641, %f795, %f795, %f4641;
$L__BB0_763:
	setp.eq.s32 	%p532, %r99, 2;
	@%p532 bra 	$L__BB0_774;
	ld.shared.f32 	%f2836, [%r156+12];
	abs.f32 	%f806, %f2836;
	setp.gt.f32 	%p533, %f806, 0f20000000;
	setp.lt.f32 	%p534, %f806, %f87;
	and.pred  	%p535, %p533, %p534;
	@%p535 bra 	$L__BB0_773;
	setp.gt.f32 	%p536, %f806, 0f20000000;
	@%p536 bra 	$L__BB0_770;
	setp.gt.f32 	%p537, %f806, %f4645;
	@%p537 bra 	$L__BB0_769;
	setp.eq.f32 	%p538, %f806, 0f00000000;
	@%p538 bra 	$L__BB0_774;
	div.rn.f32 	%f2837, %f806, %f4645;
	fma.rn.f32 	%f4643, %f2837, %f2837, %f4643;
	bra.uni 	$L__BB0_774;
$L__BB0_769:
	div.rn.f32 	%f2838, %f4645, %f806;
	mul.f32 	%f2839, %f4643, %f2838;
	fma.rn.f32 	%f4643, %f2838, %f2839, 0f3F800000;
	mov.f32 	%f4645, %f806;
	bra.uni 	$L__BB0_774;
$L__BB0_770:
	setp.gt.f32 	%p539, %f806, %f4644;
	@%p539 bra 	$L__BB0_772;
	div.rn.f32 	%f2840, %f806, %f4644;
	fma.rn.f32 	%f4642, %f2840, %f2840, %f4642;
	bra.uni 	$L__BB0_774;
$L__BB0_772:
	div.rn.f32 	%f2841, %f4644, %f806;
	mul.f32 	%f2842, %f4642, %f2841;
	fma.rn.f32 	%f4642, %f2841, %f2842, 0f3F800000;
	mov.f32 	%f4644, %f806;
	bra.uni 	$L__BB0_774;
$L__BB0_773:
	fma.rn.f32 	%f4641, %f806, %f806, %f4641;
$L__BB0_774:
	setp.neu.f32 	%p540, %f4642, 0f00000000;
	@%p540 bra 	$L__BB0_780;
	setp.neu.f32 	%p541, %f4641, 0f00000000;
	@%p541 bra 	$L__BB0_777;
	sqrt.rn.f32 	%f2843, %f4643;
	mul.f32 	%f4671, %f4645, %f2843;
	bra.uni 	$L__BB0_781;
$L__BB0_777:
	setp.ltu.f32 	%p542, %f4641, %f4645;
	@%p542 bra 	$L__BB0_779;
	div.rn.f32 	%f2844, %f4645, %f4641;
	mul.f32 	%f2845, %f4643, %f4645;
	fma.rn.f32 	%f2846, %f2844, %f2845, 0f3F800000;
	mul.f32 	%f2847, %f4641, %f2846;
	sqrt.rn.f32 	%f4671, %f2847;
	bra.uni 	$L__BB0_781;
$L__BB0_779:
	div.rn.f32 	%f2848, %f4641, %f4645;
	fma.rn.f32 	%f2849, %f4643, %f4645, %f2848;
	mul.f32 	%f2850, %f4645, %f2849;
	sqrt.rn.f32 	%f4671, %f2850;
	bra.uni 	$L__BB0_781;
$L__BB0_780:
	div.rn.f32 	%f2851, %f4641, %f4644;
	div.rn.f32 	%f2852, %f2851, %f4644;
	add.f32 	%f2853, %f4642, %f2852;
	sqrt.rn.f32 	%f2854, %f2853;
	mul.f32 	%f4671, %f4644, %f2854;
$L__BB0_781:
	and.b32  	%r157, %r1, -8;
	and.b32  	%r158, %r22, 3;
	and.b32  	%r159, %r1, 7;
	and.b32  	%r160, %r22, -4;
	setp.eq.f32 	%p543, %f4671, 0f00000000;
	mov.f32 	%f4969, 0f00000000;
	@%p543 bra 	$L__BB0_902;
	setp.lt.u32 	%p544, %r22, 7;
	ld.shared.f32 	%f2856, [%r27+4];
	setp.lt.f32 	%p545, %f2856, 0f00000000;
	neg.f32 	%f2857, %f4671;
	selp.f32 	%f822, %f2857, %f4671, %p545;
	mov.b32 	%r897, 1;
	@%p544 bra 	$L__BB0_785;
	mov.b32 	%r895, 1;
$L__BB0_784:
	.pragma "nounroll";
	shl.b32 	%r554, %r895, 2;
	add.s32 	%r555, %r27, %r554;
	ld.shared.f32 	%f2858, [%r555];
	div.rn.f32 	%f2859, %f2858, %f822;
	st.shared.f32 	[%r555], %f2859;
	ld.shared.f32 	%f2860, [%r555+4];
	div.rn.f32 	%f2861, %f2860, %f822;
	st.shared.f32 	[%r555+4], %f2861;
	ld.shared.f32 	%f2862, [%r555+8];
	div.rn.f32 	%f2863, %f2862, %f822;
	st.shared.f32 	[%r555+8], %f2863;
	ld.shared.f32 	%f2864, [%r555+12];
	div.rn.f32 	%f2865, %f2864, %f822;
	st.shared.f32 	[%r555+12], %f2865;
	ld.shared.f32 	%f2866, [%r555+16];
	div.rn.f32 	%f2867, %f2866, %f822;
	st.shared.f32 	[%r555+16], %f2867;
	ld.shared.f32 	%f2868, [%r555+20];
	div.rn.f32 	%f2869, %f2868, %f822;
	st.shared.f32 	[%r555+20], %f2869;
	ld.shared.f32 	%f2870, [%r555+24];
	div.rn.f32 	%f2871, %f2870, %f822;
	st.shared.f32 	[%r555+24], %f2871;
	ld.shared.f32 	%f2872, [%r555+28];
	div.rn.f32 	%f2873, %f2872, %f822;
	st.shared.f32 	[%r555+28], %f2873;
	add.s32 	%r897, %r895, 8;
	add.s32 	%r556, %r895, 7;
	setp.ne.s32 	%p546, %r556, %r157;
	mov.u32 	%r895, %r897;
	@%p546 bra 	$L__BB0_784;
$L__BB0_785:
	setp.eq.s32 	%p547, %r159, 0;
	@%p547 bra 	$L__BB0_793;
	setp.lt.u32 	%p548, %r32, 3;
	@%p548 bra 	$L__BB0_788;
	shl.b32 	%r557, %r897, 2;
	add.s32 	%r558, %r27, %r557;
	ld.shared.f32 	%f2874, [%r558];
	div.rn.f32 	%f2875, %f2874, %f822;
	st.shared.f32 	[%r558], %f2875;
	ld.shared.f32 	%f2876, [%r558+4];
	div.rn.f32 	%f2877, %f2876, %f822;
	st.shared.f32 	[%r558+4], %f2877;
	ld.shared.f32 	%f2878, [%r558+8];
	div.rn.f32 	%f2879, %f2878, %f822;
	st.shared.f32 	[%r558+8], %f2879;
	ld.shared.f32 	%f2880, [%r558+12];
	div.rn.f32 	%f2881, %f2880, %f822;
	st.shared.f32 	[%r558+12], %f2881;
	add.s32 	%r897, %r897, 4;
$L__BB0_788:
	setp.eq.s32 	%p549, %r33, 0;
	@%p549 bra 	$L__BB0_793;
	setp.eq.s32 	%p550, %r31, 1;
	@%p550 bra 	$L__BB0_791;
	shl.b32 	%r559, %r897, 2;
	add.s32 	%r560, %r27, %r559;
	ld.shared.f32 	%f2882, [%r560];
	div.rn.f32 	%f2883, %f2882, %f822;
	st.shared.f32 	[%r560], %f2883;
	ld.shared.f32 	%f2884, [%r560+4];
	div.rn.f32 	%f2885, %f2884, %f822;
	st.shared.f32 	[%r560+4], %f2885;
	add.s32 	%r897, %r897, 2;
$L__BB0_791:
	setp.eq.s32 	%p551, %r34, 0;
	@%p551 bra 	$L__BB0_793;
	shl.b32 	%r561, %r897, 2;
	add.s32 	%r562, %r27, %r561;
	ld.shared.f32 	%f2886, [%r562];
	div.rn.f32 	%f2887, %f2886, %f822;
	st.shared.f32 	[%r562], %f2887;
$L__BB0_793:
	setp.lt.u32 	%p552, %r22, 7;
	ld.shared.f32 	%f2890, [%r27+4];
	add.f32 	%f823, %f2890, 0f3F800000;
	st.shared.f32 	[%r27+4], %f823;
	mov.b32 	%r901, 1;
	mov.f32 	%f4679, 0f00000000;
	@%p552 bra 	$L__BB0_796;
	mov.b32 	%r899, 1;
	mov.f32 	%f4679, 0f00000000;
$L__BB0_795:
	.pragma "nounroll";
	shl.b32 	%r565, %r899, 2;
	add.s32 	%r566, %r27, %r565;
	ld.shared.f32 	%f2892, [%r566];
	add.s32 	%r567, %r566, %r28;
	ld.shared.f32 	%f2893, [%r567];
	fma.rn.f32 	%f2894, %f2892, %f2893, %f4679;
	ld.shared.f32 	%f2895, [%r566+4];
	ld.shared.f32 	%f2896, [%r567+4];
	fma.rn.f32 	%f2897, %f2895, %f2896, %f2894;
	ld.shared.f32 	%f2898, [%r566+8];
	ld.shared.f32 	%f2899, [%r567+8];
	fma.rn.f32 	%f2900, %f2898, %f2899, %f2897;
	ld.shared.f32 	%f2901, [%r566+12];
	ld.shared.f32 	%f2902, [%r567+12];
	fma.rn.f32 	%f2903, %f2901, %f2902, %f2900;
	ld.shared.f32 	%f2904, [%r566+16];
	ld.shared.f32 	%f2905, [%r567+16];
	fma.rn.f32 	%f2906, %f2904, %f2905, %f2903;
	ld.shared.f32 	%f2907, [%r566+20];
	ld.shared.f32 	%f2908, [%r567+20];
	fma.rn.f32 	%f2909, %f2907, %f2908, %f2906;
	ld.shared.f32 	%f2910, [%r566+24];
	ld.shared.f32 	%f2911, [%r567+24];
	fma.rn.f32 	%f2912, %f2910, %f2911, %f2909;
	ld.shared.f32 	%f2913, [%r566+28];
	ld.shared.f32 	%f2914, [%r567+28];
	fma.rn.f32 	%f4679, %f2913, %f2914, %f2912;
	add.s32 	%r901, %r899, 8;
	add.s32 	%r568, %r899, 7;
	setp.ne.s32 	%p553, %r568, %r157;
	mov.u32 	%r899, %r901;
	@%p553 bra 	$L__BB0_795;
$L__BB0_796:
	setp.eq.s32 	%p554, %r159, 0;
	@%p554 bra 	$L__BB0_804;
	setp.lt.u32 	%p555, %r32, 3;
	@%p555 bra 	$L__BB0_799;
	shl.b32 	%r569, %r901, 2;
	add.s32 	%r570, %r27, %r569;
	ld.shared.f32 	%f2916, [%r570];
	add.s32 	%r571, %r570, %r28;
	ld.shared.f32 	%f2917, [%r571];
	fma.rn.f32 	%f2918, %f2916, %f2917, %f4679;
	ld.shared.f32 	%f2919, [%r570+4];
	ld.shared.f32 	%f2920, [%r571+4];
	fma.rn.f32 	%f2921, %f2919, %f2920, %f2918;
	ld.shared.f32 	%f2922, [%r570+8];
	ld.shared.f32 	%f2923, [%r571+8];
	fma.rn.f32 	%f2924, %f2922, %f2923, %f2921;
	ld.shared.f32 	%f2925, [%r570+12];
	ld.shared.f32 	%f2926, [%r571+12];
	fma.rn.f32 	%f4679, %f2925, %f2926, %f2924;
	add.s32 	%r901, %r901, 4;
$L__BB0_799:
	setp.eq.s32 	%p556, %r33, 0;
	@%p556 bra 	$L__BB0_804;
	setp.eq.s32 	%p557, %r31, 1;
	@%p557 bra 	$L__BB0_802;
	shl.b32 	%r572, %r901, 2;
	add.s32 	%r573, %r27, %r572;
	ld.shared.f32 	%f2928, [%r573];
	add.s32 	%r574, %r573, %r28;
	ld.shared.f32 	%f2929, [%r574];
	fma.rn.f32 	%f2930, %f2928, %f2929, %f4679;
	ld.shared.f32 	%f2931, [%r573+4];
	ld.shared.f32 	%f2932, [%r574+4];
	fma.rn.f32 	%f4679, %f2931, %f2932, %f2930;
	add.s32 	%r901, %r901, 2;
$L__BB0_802:
	setp.eq.s32 	%p558, %r34, 0;
	@%p558 bra 	$L__BB0_804;
	shl.b32 	%r575, %r901, 2;
	add.s32 	%r576, %r27, %r575;
	ld.shared.f32 	%f2933, [%r576];
	add.s32 	%r577, %r576, %r28;
	ld.shared.f32 	%f2934, [%r577];
	fma.rn.f32 	%f4679, %f2933, %f2934, %f4679;
$L__BB0_804:
	setp.lt.u32 	%p559, %r22, 7;
	div.rn.f32 	%f836, %f4679, %f823;
	mov.b32 	%r905, 1;
	@%p559 bra 	$L__BB0_807;
	mov.b32 	%r903, 1;
$L__BB0_806:
	.pragma "nounroll";
	shl.b32 	%r580, %r903, 2;
	add.s32 	%r581, %r27, %r580;
	ld.shared.f32 	%f2935, [%r581];
	mul.f32 	%f2936, %f836, %f2935;
	add.s32 	%r582, %r581, %r28;
	ld.shared.f32 	%f2937, [%r582];
	sub.f32 	%f2938, %f2937, %f2936;
	st.shared.f32 	[%r582], %f2938;
	ld.shared.f32 	%f2939, [%r581+4];
	mul.f32 	%f2940, %f836, %f2939;
	ld.shared.f32 	%f2941, [%r582+4];
	sub.f32 	%f2942, %f2941, %f2940;
	st.shared.f32 	[%r582+4], %f2942;
	ld.shared.f32 	%f2943, [%r581+8];
	mul.f32 	%f2944, %f836, %f2943;
	ld.shared.f32 	%f2945, [%r582+8];
	sub.f32 	%f2946, %f2945, %f2944;
	st.shared.f32 	[%r582+8], %f2946;
	ld.shared.f32 	%f2947, [%r581+12];
	mul.f32 	%f2948, %f836, %f2947;
	ld.shared.f32 	%f2949, [%r582+12];
	sub.f32 	%f2950, %f2949, %f2948;
	st.shared.f32 	[%r582+12], %f2950;
	ld.shared.f32 	%f2951, [%r581+16];
	mul.f32 	%f2952, %f836, %f2951;
	ld.shared.f32 	%f2953, [%r582+16];
	sub.f32 	%f2954, %f2953, %f2952;
	st.shared.f32 	[%r582+16], %f2954;
	ld.shared.f32 	%f2955, [%r581+20];
	mul.f32 	%f2956, %f836, %f2955;
	ld.shared.f32 	%f2957, [%r582+20];
	sub.f32 	%f2958, %f2957, %f2956;
	st.shared.f32 	[%r582+20], %f2958;
	ld.shared.f32 	%f2959, [%r581+24];
	mul.f32 	%f2960, %f836, %f2959;
	ld.shared.f32 	%f2961, [%r582+24];
	sub.f32 	%f2962, %f2961, %f2960;
	st.shared.f32 	[%r582+24], %f2962;
	ld.shared.f32 	%f2963, [%r581+28];
	mul.f32 	%f2964, %f836, %f2963;
	ld.shared.f32 	%f2965, [%r582+28];
	sub.f32 	%f2966, %f2965, %f2964;
	st.shared.f32 	[%r582+28], %f2966;
	add.s32 	%r905, %r903, 8;
	add.s32 	%r583, %r903, 7;
	setp.ne.s32 	%p560, %r583, %r157;
	mov.u32 	%r903, %r905;
	@%p560 bra 	$L__BB0_806;
$L__BB0_807:
	setp.eq.s32 	%p561, %r159, 0;
	@%p561 bra 	$L__BB0_815;
	setp.lt.u32 	%p562, %r32, 3;
	@%p562 bra 	$L__BB0_810;
	shl.b32 	%r584, %r905, 2;
	add.s32 	%r585, %r27, %r584;
	ld.shared.f32 	%f2967, [%r585];
	mul.f32 	%f2968, %f836, %f2967;
	add.s32 	%r586, %r585, %r28;
	ld.shared.f32 	%f2969, [%r586];
	sub.f32 	%f2970, %f2969, %f2968;
	st.shared.f32 	[%r586], %f2970;
	ld.shared.f32 	%f2971, [%r585+4];
	mul.f32 	%f2972, %f836, %f2971;
	ld.shared.f32 	%f2973, [%r586+4];
	sub.f32 	%f2974, %f2973, %f2972;
	st.shared.f32 	[%r586+4], %f2974;
	ld.shared.f32 	%f2975, [%r585+8];
	mul.f32 	%f2976, %f836, %f2975;
	ld.shared.f32 	%f2977, [%r586+8];
	sub.f32 	%f2978, %f2977, %f2976;
	st.shared.f32 	[%r586+8], %f2978;
	ld.shared.f32 	%f2979, [%r585+12];
	mul.f32 	%f2980, %f836, %f2979;
	ld.shared.f32 	%f2981, [%r586+12];
	sub.f32 	%f2982, %f2981, %f2980;
	st.shared.f32 	[%r586+12], %f2982;
	add.s32 	%r905, %r905, 4;
$L__BB0_810:
	setp.eq.s32 	%p563, %r33, 0;
	@%p563 bra 	$L__BB0_815;
	setp.eq.s32 	%p564, %r31, 1;
	@%p564 bra 	$L__BB0_813;
	shl.b32 	%r587, %r905, 2;
	add.s32 	%r588, %r27, %r587;
	ld.shared.f32 	%f2983, [%r588];
	mul.f32 	%f2984, %f836, %f2983;
	add.s32 	%r589, %r588, %r28;
	ld.shared.f32 	%f2985, [%r589];
	sub.f32 	%f2986, %f2985, %f2984;
	st.shared.f32 	[%r589], %f2986;
	ld.shared.f32 	%f2987, [%r588+4];
	mul.f32 	%f2988, %f836, %f2987;
	ld.shared.f32 	%f2989, [%r589+4];
	sub.f32 	%f2990, %f2989, %f2988;
	st.shared.f32 	[%r589+4], %f2990;
	add.s32 	%r905, %r905, 2;
$L__BB0_813:
	setp.eq.s32 	%p565, %r34, 0;
	@%p565 bra 	$L__BB0_815;
	shl.b32 	%r590, %r905, 2;
	add.s32 	%r591, %r27, %r590;
	ld.shared.f32 	%f2991, [%r591];
	mul.f32 	%f2992, %f836, %f2991;
	add.s32 	%r592, %r591, %r28;
	ld.shared.f32 	%f2993, [%r592];
	sub.f32 	%f2994, %f2993, %f2992;
	st.shared.f32 	[%r592], %f2994;
$L__BB0_815:
	setp.eq.f32 	%p566, %f4615, 0f00000000;
	@%p566 bra 	$L__BB0_901;
	ld.shared.f32 	%f2995, [%r29+4];
	div.rn.f32 	%f2996, %f2995, %f4615;
	mul.f32 	%f2997, %f2996, %f2996;
	setp.ge.f32 	%p567, %f2997, 0f3F800000;
	mov.f32 	%f2998, 0f3F800000;
	sub.f32 	%f2999, %f2998, %f2997;
	selp.f32 	%f3000, 0f00000000, %f2999, %p567;
	sqrt.rn.f32 	%f3001, %f3000;
	mul.f32 	%f3002, %f3001, %f4615;
	ld.local.f32 	%f3003, [%rd5+8];
	div.rn.f32 	%f3004, %f3002, %f3003;
	cvt.f64.f32 	%fd13, %f3004;
	mul.f64 	%fd14, %fd13, 0d3FA999999999999A;
	mul.f64 	%fd15, %fd14, %fd13;
	setp.gtu.f64 	%p568, %fd15, 0d3E80000000000000;
	@%p568 bra 	$L__BB0_901;
	setp.lt.u32 	%p569, %r30, 3;
	mov.b32 	%r908, 0;
	mov.f32 	%f4704, 0f00000000;
	mov.f32 	%f4703, %f4704;
	mov.f32 	%f4702, %f4704;
	mov.f32 	%f4701, %f4704;
	mov.f32 	%f4700, %f4704;
	@%p569 bra 	$L__BB0_860;
	mov.b32 	%r907, 0;
	mov.f32 	%f4704, 0f00000000;
$L__BB0_819:
	shl.b32 	%r595, %r907, 2;
	add.s32 	%r183, %r29, %r595;
	ld.shared.f32 	%f3008, [%r183+8];
	abs.f32 	%f842, %f3008;
	setp.gt.f32 	%p570, %f842, 0f20000000;
	setp.lt.f32 	%p571, %f842, %f88;
	and.pred  	%p572, %p570, %p571;
	@%p572 bra 	$L__BB0_828;
	setp.gt.f32 	%p573, %f842, 0f20000000;
	@%p573 bra 	$L__BB0_825;
	setp.gt.f32 	%p574, %f842, %f4704;
	@%p574 bra 	$L__BB0_824;
	setp.eq.f32 	%p575, %f842, 0f00000000;
	@%p575 bra 	$L__BB0_829;
	div.rn.f32 	%f3009, %f842, %f4704;
	fma.rn.f32 	%f4702, %f3009, %f3009, %f4702;
	bra.uni 	$L__BB0_829;
$L__BB0_824:
	div.rn.f32 	%f3010, %f4704, %f842;
	mul.f32 	%f3011, %f4702, %f3010;
	fma.rn.f32 	%f4702, %f3010, %f3011, 0f3F800000;
	mov.f32 	%f4704, %f842;
	bra.uni 	$L__BB0_829;
$L__BB0_825:
	setp.gt.f32 	%p576, %f842, %f4703;
	@%p576 bra 	$L__BB0_827;
	div.rn.f32 	%f3012, %f842, %f4703;
	fma.rn.f32 	%f4701, %f3012, %f3012, %f4701;
	bra.uni 	$L__BB0_829;
$L__BB0_827:
	div.rn.f32 	%f3013, %f4703, %f842;
	mul.f32 	%f3014, %f4701, %f3013;
	fma.rn.f32 	%f4701, %f3013, %f3014, 0f3F800000;
	mov.f32 	%f4703, %f842;
	bra.uni 	$L__BB0_829;
$L__BB0_828:
	fma.rn.f32 	%f4700, %f842, %f842, %f4700;
$L__BB0_829:
	ld.shared.f32 	%f3015, [%r183+12];
	abs.f32 	%f853, %f3015;
	setp.gt.f32 	%p577, %f853, 0f20000000;
	setp.lt.f32 	%p578, %f853, %f88;
	and.pred  	%p579, %p577, %p578;
	@%p579 bra 	$L__BB0_838;
	setp.gt.f32 	%p580, %f853, 0f20000000;
	@%p580 bra 	$L__BB0_835;
	setp.gt.f32 	%p581, %f853, %f4704;
	@%p581 bra 	$L__BB0_834;
	setp.eq.f32 	%p582, %f853, 0f00000000;
	@%p582 bra 	$L__BB0_839;
	div.rn.f32 	%f3016, %f853, %f4704;
	fma.rn.f32 	%f4702, %f3016, %f3016, %f4702;
	bra.uni 	$L__BB0_839;
$L__BB0_834:
	div.rn.f32 	%f3017, %f4704, %f853;
	mul.f32 	%f3018, %f4702, %f3017;
	fma.rn.f32 	%f4702, %f3017, %f3018, 0f3F800000;
	mov.f32 	%f4704, %f853;
	bra.uni 	$L__BB0_839;
$L__BB0_835:
	setp.gt.f32 	%p583, %f853, %f4703;
	@%p583 bra 	$L__BB0_837;
	div.rn.f32 	%f3019, %f853, %f4703;
	fma.rn.f32 	%f4701, %f3019, %f3019, %f4701;
	bra.uni 	$L__BB0_839;
$L__BB0_837:
	div.rn.f32 	%f3020, %f4703, %f853;
	mul.f32 	%f3021, %f4701, %f3020;
	fma.rn.f32 	%f4701, %f3020, %f3021, 0f3F800000;
	mov.f32 	%f4703, %f853;
	bra.uni 	$L__BB0_839;
$L__BB0_838:
	fma.rn.f32 	%f4700, %f853, %f853, %f4700;
$L__BB0_839:
	ld.shared.f32 	%f3022, [%r183+16];
	abs.f32 	%f864, %f3022;
	setp.gt.f32 	%p584, %f864, 0f20000000;
	setp.lt.f32 	%p585, %f864, %f88;
	and.pred  	%p586, %p584, %p585;
	@%p586 bra 	$L__BB0_848;
	setp.gt.f32 	%p587, %f864, 0f20000000;
	@%p587 bra 	$L__BB0_845;
	setp.gt.f32 	%p588, %f864, %f4704;
	@%p588 bra 	$L__BB0_844;
	setp.eq.f32 	%p589, %f864, 0f00000000;
	@%p589 bra 	$L__BB0_849;
	div.rn.f32 	%f3023, %f864, %f4704;
	fma.rn.f32 	%f4702, %f3023, %f3023, %f4702;
	bra.uni 	$L__BB0_849;
$L__BB0_844:
	div.rn.f32 	%f3024, %f4704, %f864;
	mul.f32 	%f3025, %f4702, %f3024;
	fma.rn.f32 	%f4702, %f3024, %f3025, 0f3F800000;
	mov.f32 	%f4704, %f864;
	bra.uni 	$L__BB0_849;
$L__BB0_845:
	setp.gt.f32 	%p590, %f864, %f4703;
	@%p590 bra 	$L__BB0_847;
	div.rn.f32 	%f3026, %f864, %f4703;
	fma.rn.f32 	%f4701, %f3026, %f3026, %f4701;
	bra.uni 	$L__BB0_849;
$L__BB0_847:
	div.rn.f32 	%f3027, %f4703, %f864;
	mul.f32 	%f3028, %f4701, %f3027;
	fma.rn.f32 	%f4701, %f3027, %f3028, 0f3F800000;
	mov.f32 	%f4703, %f864;
	bra.uni 	$L__BB0_849;
$L__BB0_848:
	fma.rn.f32 	%f4700, %f864, %f864, %f4700;
$L__BB0_849:
	ld.shared.f32 	%f3029, [%r183+20];
	abs.f32 	%f875, %f3029;
	setp.gt.f32 	%p591, %f875, 0f20000000;
	setp.lt.f32 	%p592, %f875, %f88;
	and.pred  	%p593, %p591, %p592;
	@%p593 bra 	$L__BB0_858;
	setp.gt.f32 	%p594, %f875, 0f20000000;
	@%p594 bra 	$L__BB0_855;
	setp.gt.f32 	%p595, %f875, %f4704;
	@%p595 bra 	$L__BB0_854;
	setp.eq.f32 	%p596, %f875, 0f00000000;
	@%p596 bra 	$L__BB0_859;
	div.rn.f32 	%f3030, %f875, %f4704;
	fma.rn.f32 	%f4702, %f3030, %f3030, %f4702;
	bra.uni 	$L__BB0_859;
$L__BB0_854:
	div.rn.f32 	%f3031, %f4704, %f875;
	mul.f32 	%f3032, %f4702, %f3031;
	fma.rn.f32 	%f4702, %f3031, %f3032, 0f3F800000;
	mov.f32 	%f4704, %f875;
	bra.uni 	$L__BB0_859;
$L__BB0_855:
	setp.gt.f32 	%p597, %f875, %f4703;
	@%p597 bra 	$L__BB0_857;
	div.rn.f32 	%f3033, %f875, %f4703;
	fma.rn.f32 	%f4701, %f3033, %f3033, %f4701;
	bra.uni 	$L__BB0_859;
$L__BB0_857:
	div.rn.f32 	%f3034, %f4703, %f875;
	mul.f32 	%f3035, %f4701, %f3034;
	fma.rn.f32 	%f4701, %f3034, %f3035, 0f3F800000;
	mov.f32 	%f4703, %f875;
	bra.uni 	$L__BB0_859;
$L__BB0_858:
	fma.rn.f32 	%f4700, %f875, %f875, %f4700;
$L__BB0_859:
	add.s32 	%r907, %r907, 4;
	setp.ne.s32 	%p598, %r907, %r160;
	mov.u32 	%r908, %r160;
	@%p598 bra 	$L__BB0_819;
$L__BB0_860:
	setp.eq.s32 	%p599, %r158, 0;
	@%p599 bra 	$L__BB0_893;
	shl.b32 	%r596, %r908, 2;
	add.s32 	%r186, %r29, %r596;
	ld.shared.f32 	%f3036, [%r186+8];
	abs.f32 	%f896, %f3036;
	setp.gt.f32 	%p600, %f896, 0f20000000;
	setp.lt.f32 	%p601, %f896, %f88;
	and.pred  	%p602, %p600, %p601;
	@%p602 bra 	$L__BB0_870;
	setp.gt.f32 	%p603, %f896, 0f20000000;
	@%p603 bra 	$L__BB0_867;
	setp.gt.f32 	%p604, %f896, %f4704;
	@%p604 bra 	$L__BB0_866;
	setp.eq.f32 	%p605, %f896, 0f00000000;
	@%p605 bra 	$L__BB0_871;
	div.rn.f32 	%f3037, %f896, %f4704;
	fma.rn.f32 	%f4702, %f3037, %f3037, %f4702;
	bra.uni 	$L__BB0_871;
$L__BB0_866:
	div.rn.f32 	%f3038, %f4704, %f896;
	mul.f32 	%f3039, %f4702, %f3038;
	fma.rn.f32 	%f4702, %f3038, %f3039, 0f3F800000;
	mov.f32 	%f4704, %f896;
	bra.uni 	$L__BB0_871;
$L__BB0_867:
	setp.gt.f32 	%p606, %f896, %f4703;
	@%p606 bra 	$L__BB0_869;
	div.rn.f32 	%f3040, %f896, %f4703;
	fma.rn.f32 	%f4701, %f3040, %f3040, %f4701;
	bra.uni 	$L__BB0_871;
$L__BB0_869:
	div.rn.f32 	%f3041, %f4703, %f896;
	mul.f32 	%f3042, %f4701, %f3041;
	fma.rn.f32 	%f4701, %f3041, %f3042, 0f3F800000;
	mov.f32 	%f4703, %f896;
	bra.uni 	$L__BB0_871;
$L__BB0_870:
	fma.rn.f32 	%f4700, %f896, %f896, %f4700;
$L__BB0_871:
	setp.eq.s32 	%p607, %r158, 1;
	@%p607 bra 	$L__BB0_893;
	ld.shared.f32 	%f3043, [%r186+12];
	abs.f32 	%f907, %f3043;
	setp.gt.f32 	%p608, %f907, 0f20000000;
	setp.lt.f32 	%p609, %f907, %f88;
	and.pred  	%p610, %p608, %p609;
	@%p610 bra 	$L__BB0_881;
	setp.gt.f32 	%p611, %f907, 0f20000000;
	@%p611 bra 	$L__BB0_878;
	setp.gt.f32 	%p612, %f907, %f4704;
	@%p612 bra 	$L__BB0_877;
	setp.eq.f32 	%p613, %f907, 0f00000000;
	@%p613 bra 	$L__BB0_882;
	div.rn.f32 	%f3044, %f907, %f4704;
	fma.rn.f32 	%f4702, %f3044, %f3044, %f4702;
	bra.uni 	$L__BB0_882;
$L__BB0_877:
	div.rn.f32 	%f3045, %f4704, %f907;
	mul.f32 	%f3046, %f4702, %f3045;
	fma.rn.f32 	%f4702, %f3045, %f3046, 0f3F800000;
	mov.f32 	%f4704, %f907;
	bra.uni 	$L__BB0_882;
$L__BB0_878:
	setp.gt.f32 	%p614, %f907, %f4703;
	@%p614 bra 	$L__BB0_880;
	div.rn.f32 	%f3047, %f907, %f4703;
	fma.rn.f32 	%f4701, %f3047, %f3047, %f4701;
	bra.uni 	$L__BB0_882;
$L__BB0_880:
	div.rn.f32 	%f3048, %f4703, %f907;
	mul.f32 	%f3049, %f4701, %f3048;
	fma.rn.f32 	%f4701, %f3048, %f3049, 0f3F800000;
	mov.f32 	%f4703, %f907;
	bra.uni 	$L__BB0_882;
$L__BB0_881:
	fma.rn.f32 	%f4700, %f907, %f907, %f4700;
$L__BB0_882:
	setp.eq.s32 	%p615, %r158, 2;
	@%p615 bra 	$L__BB0_893;
	ld.shared.f32 	%f3050, [%r186+16];
	abs.f32 	%f918, %f3050;
	setp.gt.f32 	%p616, %f918, 0f20000000;
	setp.lt.f32 	%p617, %f918, %f88;
	and.pred  	%p618, %p616, %p617;
	@%p618 bra 	$L__BB0_892;
	setp.gt.f32 	%p619, %f918, 0f20000000;
	@%p619 bra 	$L__BB0_889;
	setp.gt.f32 	%p620, %f918, %f4704;
	@%p620 bra 	$L__BB0_888;
	setp.eq.f32 	%p621, %f918, 0f00000000;
	@%p621 bra 	$L__BB0_893;
	div.rn.f32 	%f3051, %f918, %f4704;
	fma.rn.f32 	%f4702, %f3051, %f3051, %f4702;
	bra.uni 	$L__BB0_893;
$L__BB0_888:
	div.rn.f32 	%f3052, %f4704, %f918;
	mul.f32 	%f3053, %f4702, %f3052;
	fma.rn.f32 	%f4702, %f3052, %f3053, 0f3F800000;
	mov.f32 	%f4704, %f918;
	bra.uni 	$L__BB0_893;
$L__BB0_889:
	setp.gt.f32 	%p622, %f918, %f4703;
	@%p622 bra 	$L__BB0_891;
	div.rn.f32 	%f3054, %f918, %f4703;
	fma.rn.f32 	%f4701, %f3054, %f3054, %f4701;
	bra.uni 	$L__BB0_893;
$L__BB0_891:
	div.rn.f32 	%f3055, %f4703, %f918;
	mul.f32 	%f3056, %f4701, %f3055;
	fma.rn.f32 	%f4701, %f3055, %f3056, 0f3F800000;
	mov.f32 	%f4703, %f918;
	bra.uni 	$L__BB0_893;
$L__BB0_892:
	fma.rn.f32 	%f4700, %f918, %f918, %f4700;
$L__BB0_893:
	setp.neu.f32 	%p623, %f4701, 0f00000000;
	@%p623 bra 	$L__BB0_899;
	setp.neu.f32 	%p624, %f4700, 0f00000000;
	@%p624 bra 	$L__BB0_896;
	sqrt.rn.f32 	%f3057, %f4702;
	mul.f32 	%f4730, %f4704, %f3057;
	st.local.f32 	[%rd3+8], %f4730;
	bra.uni 	$L__BB0_900;
$L__BB0_896:
	setp.ltu.f32 	%p625, %f4700, %f4704;
	@%p625 bra 	$L__BB0_898;
	div.rn.f32 	%f3058, %f4704, %f4700;
	mul.f32 	%f3059, %f4702, %f4704;
	fma.rn.f32 	%f3060, %f3058, %f3059, 0f3F800000;
	mul.f32 	%f3061, %f4700, %f3060;
	sqrt.rn.f32 	%f4730, %f3061;
	st.local.f32 	[%rd3+8], %f4730;
	bra.uni 	$L__BB0_900;
$L__BB0_898:
	div.rn.f32 	%f3062, %f4700, %f4704;
	fma.rn.f32 	%f3063, %f4702, %f4704, %f3062;
	mul.f32 	%f3064, %f4704, %f3063;
	sqrt.rn.f32 	%f4730, %f3064;
	st.local.f32 	[%rd3+8], %f4730;
	bra.uni 	$L__BB0_900;
$L__BB0_899:
	div.rn.f32 	%f3065, %f4700, %f4703;
	div.rn.f32 	%f3066, %f3065, %f4703;
	add.f32 	%f3067, %f4701, %f3066;
	sqrt.rn.f32 	%f3068, %f3067;
	mul.f32 	%f4730, %f4703, %f3068;
	st.local.f32 	[%rd3+8], %f4730;
$L__BB0_900:
	st.local.f32 	[%rd5+8], %f4730;
$L__BB0_901:
	neg.f32 	%f4969, %f822;
$L__BB0_902:
	setp.lt.u32 	%p626, %r30, 3;
	st.local.f32 	[%rd3+4], %f4969;
	mov.b32 	%r910, 0;
	mov.f32 	%f4756, 0f00000000;
	mov.f32 	%f4755, %f4756;
	mov.f32 	%f4754, %f4756;
	mov.f32 	%f4753, %f4756;
	mov.f32 	%f4752, %f4756;
	@%p626 bra 	$L__BB0_945;
	mov.b32 	%r909, 0;
	mov.f32 	%f4756, 0f00000000;
$L__BB0_904:
	shl.b32 	%r599, %r909, 2;
	add.s32 	%r188, %r29, %r599;
	ld.shared.f32 	%f3072, [%r188+8];
	abs.f32 	%f941, %f3072;
	setp.gt.f32 	%p627, %f941, 0f20000000;
	setp.lt.f32 	%p628, %f941, %f88;
	and.pred  	%p629, %p627, %p628;
	@%p629 bra 	$L__BB0_913;
	setp.gt.f32 	%p630, %f941, 0f20000000;
	@%p630 bra 	$L__BB0_910;
	setp.gt.f32 	%p631, %f941, %f4756;
	@%p631 bra 	$L__BB0_909;
	setp.eq.f32 	%p632, %f941, 0f00000000;
	@%p632 bra 	$L__BB0_914;
	div.rn.f32 	%f3073, %f941, %f4756;
	fma.rn.f32 	%f4754, %f3073, %f3073, %f4754;
	bra.uni 	$L__BB0_914;
$L__BB0_909:
	div.rn.f32 	%f3074, %f4756, %f941;
	mul.f32 	%f3075, %f4754, %f3074;
	fma.rn.f32 	%f4754, %f3074, %f3075, 0f3F800000;
	mov.f32 	%f4756, %f941;
	bra.uni 	$L__BB0_914;
$L__BB0_910:
	setp.gt.f32 	%p633, %f941, %f4755;
	@%p633 bra 	$L__BB0_912;
	div.rn.f32 	%f3076, %f941, %f4755;
	fma.rn.f32 	%f4753, %f3076, %f3076, %f4753;
	bra.uni 	$L__BB0_914;
$L__BB0_912:
	div.rn.f32 	%f3077, %f4755, %f941;
	mul.f32 	%f3078, %f4753, %f3077;
	fma.rn.f32 	%f4753, %f3077, %f3078, 0f3F800000;
	mov.f32 	%f4755, %f941;
	bra.uni 	$L__BB0_914;
$L__BB0_913:
	fma.rn.f32 	%f4752, %f941, %f941, %f4752;
$L__BB0_914:
	ld.shared.f32 	%f3079, [%r188+12];
	abs.f32 	%f952, %f3079;
	setp.gt.f32 	%p634, %f952, 0f20000000;
	setp.lt.f32 	%p635, %f952, %f88;
	and.pred  	%p636, %p634, %p635;
	@%p636 bra 	$L__BB0_923;
	setp.gt.f32 	%p637, %f952, 0f20000000;
	@%p637 bra 	$L__BB0_920;
	setp.gt.f32 	%p638, %f952, %f4756;
	@%p638 bra 	$L__BB0_919;
	setp.eq.f32 	%p639, %f952, 0f00000000;
	@%p639 bra 	$L__BB0_924;
	div.rn.f32 	%f3080, %f952, %f4756;
	fma.rn.f32 	%f4754, %f3080, %f3080, %f4754;
	bra.uni 	$L__BB0_924;
$L__BB0_919:
	div.rn.f32 	%f3081, %f4756, %f952;
	mul.f32 	%f3082, %f4754, %f3081;
	fma.rn.f32 	%f4754, %f3081, %f3082, 0f3F800000;
	mov.f32 	%f4756, %f952;
	bra.uni 	$L__BB0_924;
$L__BB0_920:
	setp.gt.f32 	%p640, %f952, %f4755;
	@%p640 bra 	$L__BB0_922;
	div.rn.f32 	%f3083, %f952, %f4755;
	fma.rn.f32 	%f4753, %f3083, %f3083, %f4753;
	bra.uni 	$L__BB0_924;
$L__BB0_922:
	div.rn.f32 	%f3084, %f4755, %f952;
	mul.f32 	%f3085, %f4753, %f3084;
	fma.rn.f32 	%f4753, %f3084, %f3085, 0f3F800000;
	mov.f32 	%f4755, %f952;
	bra.uni 	$L__BB0_924;
$L__BB0_923:
	fma.rn.f32 	%f4752, %f952, %f952, %f4752;
$L__BB0_924:
	ld.shared.f32 	%f3086, [%r188+16];
	abs.f32 	%f963, %f3086;
	setp.gt.f32 	%p641, %f963, 0f20000000;
	setp.lt.f32 	%p642, %f963, %f88;
	and.pred  	%p643, %p641, %p642;
	@%p643 bra 	$L__BB0_933;
	setp.gt.f32 	%p644, %f963, 0f20000000;
	@%p644 bra 	$L__BB0_930;
	setp.gt.f32 	%p645, %f963, %f4756;
	@%p645 bra 	$L__BB0_929;
	setp.eq.f32 	%p646, %f963, 0f00000000;
	@%p646 bra 	$L__BB0_934;
	div.rn.f32 	%f3087, %f963, %f4756;
	fma.rn.f32 	%f4754, %f3087, %f3087, %f4754;
	bra.uni 	$L__BB0_934;
$L__BB0_929:
	div.rn.f32 	%f3088, %f4756, %f963;
	mul.f32 	%f3089, %f4754, %f3088;
	fma.rn.f32 	%f4754, %f3088, %f3089, 0f3F800000;
	mov.f32 	%f4756, %f963;
	bra.uni 	$L__BB0_934;
$L__BB0_930:
	setp.gt.f32 	%p647, %f963, %f4755;
	@%p647 bra 	$L__BB0_932;
	div.rn.f32 	%f3090, %f963, %f4755;
	fma.rn.f32 	%f4753, %f3090, %f3090, %f4753;
	bra.uni 	$L__BB0_934;
$L__BB0_932:
	div.rn.f32 	%f3091, %f4755, %f963;
	mul.f32 	%f3092, %f4753, %f3091;
	fma.rn.f32 	%f4753, %f3091, %f3092, 0f3F800000;
	mov.f32 	%f4755, %f963;
	bra.uni 	$L__BB0_934;
$L__BB0_933:
	fma.rn.f32 	%f4752, %f963, %f963, %f4752;
$L__BB0_934:
	ld.shared.f32 	%f3093, [%r188+20];
	abs.f32 	%f974, %f3093;
	setp.gt.f32 	%p648, %f974, 0f20000000;
	setp.lt.f32 	%p649, %f974, %f88;
	and.pred  	%p650, %p648, %p649;
	@%p650 bra 	$L__BB0_943;
	setp.gt.f32 	%p651, %f974, 0f20000000;
	@%p651 bra 	$L__BB0_940;
	setp.gt.f32 	%p652, %f974, %f4756;
	@%p652 bra 	$L__BB0_939;
	setp.eq.f32 	%p653, %f974, 0f00000000;
	@%p653 bra 	$L__BB0_944;
	div.rn.f32 	%f3094, %f974, %f4756;
	fma.rn.f32 	%f4754, %f3094, %f3094, %f4754;
	bra.uni 	$L__BB0_944;
$L__BB0_939:
	div.rn.f32 	%f3095, %f4756, %f974;
	mul.f32 	%f3096, %f4754, %f3095;
	fma.rn.f32 	%f4754, %f3095, %f3096, 0f3F800000;
	mov.f32 	%f4756, %f974;
	bra.uni 	$L__BB0_944;
$L__BB0_940:
	setp.gt.f32 	%p654, %f974, %f4755;
	@%p654 bra 	$L__BB0_942;
	div.rn.f32 	%f3097, %f974, %f4755;
	fma.rn.f32 	%f4753, %f3097, %f3097, %f4753;
	bra.uni 	$L__BB0_944;
$L__BB0_942:
	div.rn.f32 	%f3098, %f4755, %f974;
	mul.f32 	%f3099, %f4753, %f3098;
	fma.rn.f32 	%f4753, %f3098, %f3099, 0f3F800000;
	mov.f32 	%f4755, %f974;
	bra.uni 	$L__BB0_944;
$L__BB0_943:
	fma.rn.f32 	%f4752, %f974, %f974, %f4752;
$L__BB0_944:
	add.s32 	%r909, %r909, 4;
	setp.ne.s32 	%p655, %r909, %r160;
	mov.u32 	%r910, %r160;
	@%p655 bra 	$L__BB0_904;
$L__BB0_945:
	setp.eq.s32 	%p656, %r158, 0;
	@%p656 bra 	$L__BB0_978;
	shl.b32 	%r600, %r910, 2;
	add.s32 	%r191, %r29, %r600;
	ld.shared.f32 	%f3100, [%r191+8];
	abs.f32 	%f995, %f3100;
	setp.gt.f32 	%p657, %f995, 0f20000000;
	setp.lt.f32 	%p658, %f995, %f88;
	and.pred  	%p659, %p657, %p658;
	@%p659 bra 	$L__BB0_955;
	setp.gt.f32 	%p660, %f995, 0f20000000;
	@%p660 bra 	$L__BB0_952;
	setp.gt.f32 	%p661, %f995, %f4756;
	@%p661 bra 	$L__BB0_951;
	setp.eq.f32 	%p662, %f995, 0f00000000;
	@%p662 bra 	$L__BB0_956;
	div.rn.f32 	%f3101, %f995, %f4756;
	fma.rn.f32 	%f4754, %f3101, %f3101, %f4754;
	bra.uni 	$L__BB0_956;
$L__BB0_951:
	div.rn.f32 	%f3102, %f4756, %f995;
	mul.f32 	%f3103, %f4754, %f3102;
	fma.rn.f32 	%f4754, %f3102, %f3103, 0f3F800000;
	mov.f32 	%f4756, %f995;
	bra.uni 	$L__BB0_956;
$L__BB0_952:
	setp.gt.f32 	%p663, %f995, %f4755;
	@%p663 bra 	$L__BB0_954;
	div.rn.f32 	%f3104, %f995, %f4755;
	fma.rn.f32 	%f4753, %f3104, %f3104, %f4753;
	bra.uni 	$L__BB0_956;
$L__BB0_954:
	div.rn.f32 	%f3105, %f4755, %f995;
	mul.f32 	%f3106, %f4753, %f3105;
	fma.rn.f32 	%f4753, %f3105, %f3106, 0f3F800000;
	mov.f32 	%f4755, %f995;
	bra.uni 	$L__BB0_956;
$L__BB0_955:
	fma.rn.f32 	%f4752, %f995, %f995, %f4752;
$L__BB0_956:
	setp.eq.s32 	%p664, %r158, 1;
	@%p664 bra 	$L__BB0_978;
	ld.shared.f32 	%f3107, [%r191+12];
	abs.f32 	%f1006, %f3107;
	setp.gt.f32 	%p665, %f1006, 0f20000000;
	setp.lt.f32 	%p666, %f1006, %f88;
	and.pred  	%p667, %p665, %p666;
	@%p667 bra 	$L__BB0_966;
	setp.gt.f32 	%p668, %f1006, 0f20000000;
	@%p668 bra 	$L__BB0_963;
	setp.gt.f32 	%p669, %f1006, %f4756;
	@%p669 bra 	$L__BB0_962;
	setp.eq.f32 	%p670, %f1006, 0f00000000;
	@%p670 bra 	$L__BB0_967;
	div.rn.f32 	%f3108, %f1006, %f4756;
	fma.rn.f32 	%f4754, %f3108, %f3108, %f4754;
	bra.uni 	$L__BB0_967;
$L__BB0_962:
	div.rn.f32 	%f3109, %f4756, %f1006;
	mul.f32 	%f3110, %f4754, %f3109;
	fma.rn.f32 	%f4754, %f3109, %f3110, 0f3F800000;
	mov.f32 	%f4756, %f1006;
	bra.uni 	$L__BB0_967;
$L__BB0_963:
	setp.gt.f32 	%p671, %f1006, %f4755;
	@%p671 bra 	$L__BB0_965;
	div.rn.f32 	%f3111, %f1006, %f4755;
	fma.rn.f32 	%f4753, %f3111, %f3111, %f4753;
	bra.uni 	$L__BB0_967;
$L__BB0_965:
	div.rn.f32 	%f3112, %f4755, %f1006;
	mul.f32 	%f3113, %f4753, %f3112;
	fma.rn.f32 	%f4753, %f3112, %f3113, 0f3F800000;
	mov.f32 	%f4755, %f1006;
	bra.uni 	$L__BB0_967;
$L__BB0_966:
	fma.rn.f32 	%f4752, %f1006, %f1006, %f4752;
$L__BB0_967:
	setp.eq.s32 	%p672, %r158, 2;
	@%p672 bra 	$L__BB0_978;
	ld.shared.f32 	%f3114, [%r191+16];
	abs.f32 	%f1017, %f3114;
	setp.gt.f32 	%p673, %f1017, 0f20000000;
	setp.lt.f32 	%p674, %f1017, %f88;
	and.pred  	%p675, %p673, %p674;
	@%p675 bra 	$L__BB0_977;
	setp.gt.f32 	%p676, %f1017, 0f20000000;
	@%p676 bra 	$L__BB0_974;
	setp.gt.f32 	%p677, %f1017, %f4756;
	@%p677 bra 	$L__BB0_973;
	setp.eq.f32 	%p678, %f1017, 0f00000000;
	@%p678 bra 	$L__BB0_978;
	div.rn.f32 	%f3115, %f1017, %f4756;
	fma.rn.f32 	%f4754, %f3115, %f3115, %f4754;
	bra.uni 	$L__BB0_978;
$L__BB0_973:
	div.rn.f32 	%f3116, %f4756, %f1017;
	mul.f32 	%f3117, %f4754, %f3116;
	fma.rn.f32 	%f4754, %f3116, %f3117, 0f3F800000;
	mov.f32 	%f4756, %f1017;
	bra.uni 	$L__BB0_978;
$L__BB0_974:
	setp.gt.f32 	%p679, %f1017, %f4755;
	@%p679 bra 	$L__BB0_976;
	div.rn.f32 	%f3118, %f1017, %f4755;
	fma.rn.f32 	%f4753, %f3118, %f3118, %f4753;
	bra.uni 	$L__BB0_978;
$L__BB0_976:
	div.rn.f32 	%f3119, %f4755, %f1017;
	mul.f32 	%f3120, %f4753, %f3119;
	fma.rn.f32 	%f4753, %f3119, %f3120, 0f3F800000;
	mov.f32 	%f4755, %f1017;
	bra.uni 	$L__BB0_978;
$L__BB0_977:
	fma.rn.f32 	%f4752, %f1017, %f1017, %f4752;
$L__BB0_978:
	setp.neu.f32 	%p680, %f4753, 0f00000000;
	@%p680 bra 	$L__BB0_984;
	setp.neu.f32 	%p681, %f4752, 0f00000000;
	@%p681 bra 	$L__BB0_981;
	sqrt.rn.f32 	%f3121, %f4754;
	mul.f32 	%f4782, %f4756, %f3121;
	bra.uni 	$L__BB0_985;
$L__BB0_981:
	setp.ltu.f32 	%p682, %f4752, %f4756;
	@%p682 bra 	$L__BB0_983;
	div.rn.f32 	%f3122, %f4756, %f4752;
	mul.f32 	%f3123, %f4754, %f4756;
	fma.rn.f32 	%f3124, %f3122, %f3123, 0f3F800000;
	mul.f32 	%f3125, %f4752, %f3124;
	sqrt.rn.f32 	%f4782, %f3125;
	bra.uni 	$L__BB0_985;
$L__BB0_983:
	div.rn.f32 	%f3126, %f4752, %f4756;
	fma.rn.f32 	%f3127, %f4754, %f4756, %f3126;
	mul.f32 	%f3128, %f4756, %f3127;
	sqrt.rn.f32 	%f4782, %f3128;
	bra.uni 	$L__BB0_985;
$L__BB0_984:
	div.rn.f32 	%f3129, %f4752, %f4755;
	div.rn.f32 	%f3130, %f3129, %f4755;
	add.f32 	%f3131, %f4753, %f3130;
	sqrt.rn.f32 	%f3132, %f3131;
	mul.f32 	%f4782, %f4755, %f3132;
$L__BB0_985:
	and.b32  	%r192, %r22, -8;
	and.b32  	%r193, %r22, 7;
	setp.eq.f32 	%p683, %f4782, 0f00000000;
	mov.f32 	%f4968, 0f00000000;
	@%p683 bra 	$L__BB0_998;
	setp.lt.u32 	%p684, %r30, 7;
	ld.shared.f32 	%f3134, [%r29+8];
	setp.lt.f32 	%p685, %f3134, 0f00000000;
	neg.f32 	%f3135, %f4782;
	selp.f32 	%f1033, %f3135, %f4782, %p685;
	mov.b32 	%r913, 2;
	@%p684 bra 	$L__BB0_989;
	mov.b32 	%r911, 2;
$L__BB0_988:
	.pragma "nounroll";
	shl.b32 	%r603, %r911, 2;
	add.s32 	%r604, %r29, %r603;
	ld.shared.f32 	%f3136, [%r604];
	div.rn.f32 	%f3137, %f3136, %f1033;
	st.shared.f32 	[%r604], %f3137;
	ld.shared.f32 	%f3138, [%r604+4];
	div.rn.f32 	%f3139, %f3138, %f1033;
	st.shared.f32 	[%r604+4], %f3139;
	ld.shared.f32 	%f3140, [%r604+8];
	div.rn.f32 	%f3141, %f3140, %f1033;
	st.shared.f32 	[%r604+8], %f3141;
	ld.shared.f32 	%f3142, [%r604+12];
	div.rn.f32 	%f3143, %f3142, %f1033;
	st.shared.f32 	[%r604+12], %f3143;
	ld.shared.f32 	%f3144, [%r604+16];
	div.rn.f32 	%f3145, %f3144, %f1033;
	st.shared.f32 	[%r604+16], %f3145;
	ld.shared.f32 	%f3146, [%r604+20];
	div.rn.f32 	%f3147, %f3146, %f1033;
	st.shared.f32 	[%r604+20], %f3147;
	ld.shared.f32 	%f3148, [%r604+24];
	div.rn.f32 	%f3149, %f3148, %f1033;
	st.shared.f32 	[%r604+24], %f3149;
	ld.shared.f32 	%f3150, [%r604+28];
	div.rn.f32 	%f3151, %f3150, %f1033;
	st.shared.f32 	[%r604+28], %f3151;
	add.s32 	%r913, %r911, 8;
	add.s32 	%r605, %r911, 6;
	setp.ne.s32 	%p686, %r605, %r192;
	mov.u32 	%r911, %r913;
	@%p686 bra 	$L__BB0_988;
$L__BB0_989:
	setp.eq.s32 	%p687, %r193, 0;
	@%p687 bra 	$L__BB0_997;
	setp.lt.u32 	%p688, %r35, 3;
	@%p688 bra 	$L__BB0_992;
	shl.b32 	%r606, %r913, 2;
	add.s32 	%r607, %r29, %r606;
	ld.shared.f32 	%f3152, [%r607];
	div.rn.f32 	%f3153, %f3152, %f1033;
	st.shared.f32 	[%r607], %f3153;
	ld.shared.f32 	%f3154, [%r607+4];
	div.rn.f32 	%f3155, %f3154, %f1033;
	st.shared.f32 	[%r607+4], %f3155;
	ld.shared.f32 	%f3156, [%r607+8];
	div.rn.f32 	%f3157, %f3156, %f1033;
	st.shared.f32 	[%r607+8], %f3157;
	ld.shared.f32 	%f3158, [%r607+12];
	div.rn.f32 	%f3159, %f3158, %f1033;
	st.shared.f32 	[%r607+12], %f3159;
	add.s32 	%r913, %r913, 4;
$L__BB0_992:
	setp.eq.s32 	%p689, %r36, 0;
	@%p689 bra 	$L__BB0_997;
	setp.eq.s32 	%p690, %r12, 3;
	@%p690 bra 	$L__BB0_995;
	shl.b32 	%r608, %r913, 2;
	add.s32 	%r609, %r29, %r608;
	ld.shared.f32 	%f3160, [%r609];
	div.rn.f32 	%f3161, %f3160, %f1033;
	st.shared.f32 	[%r609], %f3161;
	ld.shared.f32 	%f3162, [%r609+4];
	div.rn.f32 	%f3163, %f3162, %f1033;
	st.shared.f32 	[%r609+4], %f3163;
	add.s32 	%r913, %r913, 2;
$L__BB0_995:
	setp.eq.s32 	%p691, %r26, 0;
	@%p691 bra 	$L__BB0_997;
	shl.b32 	%r610, %r913, 2;
	add.s32 	%r611, %r29, %r610;
	ld.shared.f32 	%f3164, [%r611];
	div.rn.f32 	%f3165, %f3164, %f1033;
	st.shared.f32 	[%r611], %f3165;
$L__BB0_997:
	ld.shared.f32 	%f3166, [%r29+8];
	add.f32 	%f3167, %f3166, 0f3F800000;
	st.shared.f32 	[%r29+8], %f3167;
	neg.f32 	%f4968, %f1033;
$L__BB0_998:
	st.local.f32 	[%rd3+8], %f4968;
	setp.ne.s32 	%p692, %r955, 1;
	@%p692 bra 	$L__BB0_1035;
	ld.local.f32 	%f3168, [%rd4];
	setp.eq.f32 	%p693, %f3168, 0f00000000;
	selp.f32 	%f3169, 0f3F800000, %f3168, %p693;
	st.local.f32 	[%rd2], %f3169;
	ld.local.f32 	%f3170, [%rd4+4];
	setp.eq.f32 	%p694, %f3170, 0f00000000;
	selp.f32 	%f3171, 0f3F800000, %f3170, %p694;
	st.local.f32 	[%rd2+4], %f3171;
	ld.local.f32 	%f3172, [%rd4+8];
	setp.eq.f32 	%p695, %f3172, 0f00000000;
	selp.f32 	%f3173, 0f3F800000, %f3172, %p695;
	st.local.f32 	[%rd2+8], %f3173;
	mul.f32 	%f3174, %f3169, %f5088;
	st.local.f32 	[%rd5], %f3174;
	mul.f32 	%f1036, %f3171, %f5089;
	st.local.f32 	[%rd5+4], %f1036;
	mul.f32 	%f1037, %f3173, %f5090;
	st.local.f32 	[%rd5+8], %f1037;
	abs.f32 	%f1038, %f3174;
	setp.leu.f32 	%p696, %f1038, 0f20000000;
	setp.geu.f32 	%p697, %f1038, 0f5EAAAAAA;
	or.pred  	%p698, %p696, %p697;
	mov.f32 	%f4790, 0f00000000;
	mov.f32 	%f4791, 0f00000000;
	mov.f32 	%f4792, 0f00000000;
	mov.f32 	%f4793, 0f00000000;
	@%p698 bra 	$L__BB0_1001;
	mul.f32 	%f4794, %f1038, %f1038;
	bra.uni 	$L__BB0_1007;
$L__BB0_1001:
	setp.leu.f32 	%p699, %f1038, 0f20000000;
	mov.f32 	%f4794, 0f00000000;
	@%p699 bra 	$L__BB0_1003;
	mov.f32 	%f3181, 0f00000000;
	div.rn.f32 	%f3182, %f3181, %f1038;
	mul.f32 	%f3183, %f3182, 0f00000000;
	fma.rn.f32 	%f4790, %f3182, %f3183, 0f3F800000;
	mov.f32 	%f4792, %f1038;
	bra.uni 	$L__BB0_1007;
$L__BB0_1003:
	setp.leu.f32 	%p700, %f1038, 0f00000000;
	@%p700 bra 	$L__BB0_1005;
	mov.f32 	%f3178, 0f00000000;
	div.rn.f32 	%f3179, %f3178, %f1038;
	mul.f32 	%f3180, %f3179, 0f00000000;
	fma.rn.f32 	%f4791, %f3179, %f3180, 0f3F800000;
	mov.f32 	%f4793, %f1038;
	bra.uni 	$L__BB0_1007;
$L__BB0_1005:
	setp.eq.f32 	%p701, %f1038, 0f00000000;
	@%p701 bra 	$L__BB0_1007;
	div.rn.f32 	%f3177, %f1038, 0f00000000;
	fma.rn.f32 	%f4791, %f3177, %f3177, 0f00000000;
$L__BB0_1007:
	abs.f32 	%f1048, %f1036;
	setp.gt.f32 	%p702, %f1048, 0f20000000;
	setp.lt.f32 	%p703, %f1048, 0f5EAAAAAA;
	and.pred  	%p704, %p702, %p703;
	@%p704 bra 	$L__BB0_1016;
	setp.gt.f32 	%p705, %f1048, 0f20000000;
	@%p705 bra 	$L__BB0_1013;
	setp.gt.f32 	%p706, %f1048, %f4793;
	@%p706 bra 	$L__BB0_1012;
	setp.eq.f32 	%p707, %f1048, 0f00000000;
	@%p707 bra 	$L__BB0_1017;
	div.rn.f32 	%f3185, %f1048, %f4793;
	fma.rn.f32 	%f4791, %f3185, %f3185, %f4791;
	bra.uni 	$L__BB0_1017;
$L__BB0_1012:
	div.rn.f32 	%f3186, %f4793, %f1048;
	mul.f32 	%f3187, %f4791, %f3186;
	fma.rn.f32 	%f4791, %f3186, %f3187, 0f3F800000;
	mov.f32 	%f4793, %f1048;
	bra.uni 	$L__BB0_1017;
$L__BB0_1013:
	setp.gt.f32 	%p708, %f1048, %f4792;
	@%p708 bra 	$L__BB0_1015;
	div.rn.f32 	%f3188, %f1048, %f4792;
	fma.rn.f32 	%f4790, %f3188, %f3188, %f4790;
	bra.uni 	$L__BB0_1017;
$L__BB0_1015:
	div.rn.f32 	%f3189, %f4792, %f1048;
	mul.f32 	%f3190, %f4790, %f3189;
	fma.rn.f32 	%f4790, %f3189, %f3190, 0f3F800000;
	mov.f32 	%f4792, %f1048;
	bra.uni 	$L__BB0_1017;
$L__BB0_1016:
	fma.rn.f32 	%f4794, %f1048, %f1048, %f4794;
$L__BB0_1017:
	abs.f32 	%f1059, %f1037;
	setp.gt.f32 	%p709, %f1059, 0f20000000;
	setp.lt.f32 	%p710, %f1059, 0f5EAAAAAA;
	and.pred  	%p711, %p709, %p710;
	@%p711 bra 	$L__BB0_1026;
	setp.gt.f32 	%p712, %f1059, 0f20000000;
	@%p712 bra 	$L__BB0_1023;
	setp.gt.f32 	%p713, %f1059, %f4793;
	@%p713 bra 	$L__BB0_1022;
	setp.eq.f32 	%p714, %f1059, 0f00000000;
	@%p714 bra 	$L__BB0_1027;
	div.rn.f32 	%f3191, %f1059, %f4793;
	fma.rn.f32 	%f4791, %f3191, %f3191, %f4791;
	bra.uni 	$L__BB0_1027;
$L__BB0_1022:
	div.rn.f32 	%f3192, %f4793, %f1059;
	mul.f32 	%f3193, %f4791, %f3192;
	fma.rn.f32 	%f4791, %f3192, %f3193, 0f3F800000;
	mov.f32 	%f4793, %f1059;
	bra.uni 	$L__BB0_1027;
$L__BB0_1023:
	setp.gt.f32 	%p715, %f1059, %f4792;
	@%p715 bra 	$L__BB0_1025;
	div.rn.f32 	%f3194, %f1059, %f4792;
	fma.rn.f32 	%f4790, %f3194, %f3194, %f4790;
	bra.uni 	$L__BB0_1027;
$L__BB0_1025:
	div.rn.f32 	%f3195, %f4792, %f1059;
	mul.f32 	%f3196, %f4790, %f3195;
	fma.rn.f32 	%f4790, %f3195, %f3196, 0f3F800000;
	mov.f32 	%f4792, %f1059;
	bra.uni 	$L__BB0_1027;
$L__BB0_1026:
	fma.rn.f32 	%f4794, %f1059, %f1059, %f4794;
$L__BB0_1027:
	setp.eq.f32 	%p716, %f4790, 0f00000000;
	@%p716 bra 	$L__BB0_1029;
	div.rn.f32 	%f3205, %f4794, %f4792;
	div.rn.f32 	%f3206, %f3205, %f4792;
	add.f32 	%f3207, %f4790, %f3206;
	sqrt.rn.f32 	%f3208, %f3207;
	mul.f32 	%f5079, %f4792, %f3208;
	bra.uni 	$L__BB0_1034;
$L__BB0_1029:
	setp.eq.f32 	%p717, %f4794, 0f00000000;
	@%p717 bra 	$L__BB0_1033;
	setp.ltu.f32 	%p718, %f4794, %f4793;
	@%p718 bra 	$L__BB0_1032;
	div.rn.f32 	%f3198, %f4793, %f4794;
	mul.f32 	%f3199, %f4791, %f4793;
	fma.rn.f32 	%f3200, %f3198, %f3199, 0f3F800000;
	mul.f32 	%f3201, %f4794, %f3200;
	sqrt.rn.f32 	%f5079, %f3201;
	bra.uni 	$L__BB0_1034;
$L__BB0_1032:
	div.rn.f32 	%f3202, %f4794, %f4793;
	fma.rn.f32 	%f3203, %f4791, %f4793, %f3202;
	mul.f32 	%f3204, %f4793, %f3203;
	sqrt.rn.f32 	%f5079, %f3204;
	bra.uni 	$L__BB0_1034;
$L__BB0_1033:
	sqrt.rn.f32 	%f3197, %f4791;
	mul.f32 	%f5079, %f4793, %f3197;
$L__BB0_1034:
	mul.f32 	%f3209, %f5079, 0f42C80000;
	setp.eq.f32 	%p719, %f3209, 0f00000000;
	selp.f32 	%f5063, 0f42C80000, %f3209, %p719;
$L__BB0_1035:
	setp.eq.s32 	%p720, %r290, 3;
	mov.b32 	%r916, 0;
	@%p720 bra 	$L__BB0_1038;
	mov.b32 	%r915, 0;
$L__BB0_1037:
	shl.b32 	%r614, %r915, 2;
	mov.u32 	%r615, _ZZ6kerneliPsP7fitDataE4fvec;
	add.s32 	%r616, %r615, %r614;
	ld.shared.f32 	%f3210, [%r616];
	mov.u32 	%r617, _ZZ6kerneliPsP7fitDataE3wa4;
	add.s32 	%r618, %r617, %r614;
	st.shared.f32 	[%r618], %f3210;
	ld.shared.f32 	%f3211, [%r616+4];
	st.shared.f32 	[%r618+4], %f3211;
	ld.shared.f32 	%f3212, [%r616+8];
	st.shared.f32 	[%r618+8], %f3212;
	ld.shared.f32 	%f3213, [%r616+12];
	st.shared.f32 	[%r618+12], %f3213;
	add.s32 	%r915, %r915, 4;
	setp.ne.s32 	%p721, %r915, %r24;
	mov.u32 	%r916, %r24;
	@%p721 bra 	$L__BB0_1037;
$L__BB0_1038:
	setp.eq.s32 	%p722, %r23, 0;
	@%p722 bra 	$L__BB0_1042;
	setp.eq.s32 	%p723, %r23, 1;
	shl.b32 	%r619, %r916, 2;
	mov.u32 	%r620, _ZZ6kerneliPsP7fitDataE4fvec;
	add.s32 	%r204, %r620, %r619;
	ld.shared.f32 	%f3214, [%r204];
	mov.u32 	%r621, _ZZ6kerneliPsP7fitDataE3wa4;
	add.s32 	%r205, %r621, %r619;
	st.shared.f32 	[%r205], %f3214;
	@%p723 bra 	$L__BB0_1042;
	setp.eq.s32 	%p724, %r23, 2;
	ld.shared.f32 	%f3215, [%r204+4];
	st.shared.f32 	[%r205+4], %f3215;
	@%p724 bra 	$L__BB0_1042;
	ld.shared.f32 	%f3216, [%r204+8];
	st.shared.f32 	[%r205+8], %f3216;
$L__BB0_1042:
	ld.shared.f32 	%f1078, [_ZZ6kerneliPsP7fitDataE4fjac];
	setp.eq.f32 	%p725, %f1078, 0f00000000;
	@%p725 bra 	$L__BB0_1065;
	setp.lt.u32 	%p726, %r1, 7;
	mov.b32 	%r919, 0;
	mov.f32 	%f4809, 0f00000000;
	@%p726 bra 	$L__BB0_1046;
	mov.b32 	%r917, 0;
	mov.f32 	%f4809, 0f00000000;
$L__BB0_1045:
	.pragma "nounroll";
	shl.b32 	%r624, %r917, 2;
	mov.u32 	%r625, _ZZ6kerneliPsP7fitDataE4fjac;
	add.s32 	%r626, %r625, %r624;
	ld.shared.f32 	%f3220, [%r626];
	mov.u32 	%r627, _ZZ6kerneliPsP7fitDataE3wa4;
	add.s32 	%r628, %r627, %r624;
	ld.shared.f32 	%f3221, [%r628];
	fma.rn.f32 	%f3222, %f3220, %f3221, %f4809;
	ld.shared.f32 	%f3223, [%r626+4];
	ld.shared.f32 	%f3224, [%r628+4];
	fma.rn.f32 	%f3225, %f3223, %f3224, %f3222;
	ld.shared.f32 	%f3226, [%r626+8];
	ld.shared.f32 	%f3227, [%r628+8];
	fma.rn.f32 	%f3228, %f3226, %f3227, %f3225;
	ld.shared.f32 	%f3229, [%r626+12];
	ld.shared.f32 	%f3230, [%r628+12];
	fma.rn.f32 	%f3231, %f3229, %f3230, %f3228;
	ld.shared.f32 	%f3232, [%r626+16];
	ld.shared.f32 	%f3233, [%r628+16];
	fma.rn.f32 	%f3234, %f3232, %f3233, %f3231;
	ld.shared.f32 	%f3235, [%r626+20];
	ld.shared.f32 	%f3236, [%r628+20];
	fma.rn.f32 	%f3237, %f3235, %f3236, %f3234;
	ld.shared.f32 	%f3238, [%r626+24];
	ld.shared.f32 	%f3239, [%r628+24];
	fma.rn.f32 	%f3240, %f3238, %f3239, %f3237;
	ld.shared.f32 	%f3241, [%r626+28];
	ld.shared.f32 	%f3242, [%r628+28];
	fma.rn.f32 	%f4809, %f3241, %f3242, %f3240;
	add.s32 	%r917, %r917, 8;
	setp.ne.s32 	%p727, %r917, %r25;
	mov.u32 	%r919, %r25;
	@%p727 bra 	$L__BB0_1045;
$L__BB0_1046:
	setp.eq.s32 	%p728, %r2, 0;
	@%p728 bra 	$L__BB0_1054;
	setp.lt.u32 	%p729, %r100, 3;
	@%p729 bra 	$L__BB0_1049;
	shl.b32 	%r629, %r919, 2;
	mov.u32 	%r630, _ZZ6kerneliPsP7fitDataE4fjac;
	add.s32 	%r631, %r630, %r629;
	ld.shared.f32 	%f3244, [%r631];
	mov.u32 	%r632, _ZZ6kerneliPsP7fitDataE3wa4;
	add.s32 	%r633, %r632, %r629;
	ld.shared.f32 	%f3245, [%r633];
	fma.rn.f32 	%f3246, %f3244, %f3245, %f4809;
	ld.shared.f32 	%f3247, [%r631+4];
	ld.shared.f32 	%f3248, [%r633+4];
	fma.rn.f32 	%f3249, %f3247, %f3248, %f3246;
	ld.shared.f32 	%f3250, [%r631+8];
	ld.shared.f32 	%f3251, [%r633+8];
	fma.rn.f32 	%f3252, %f3250, %f3251, %f3249;
	ld.shared.f32 	%f3253, [%r631+12];
	ld.shared.f32 	%f3254, [%r633+12];
	fma.rn.f32 	%f4809, %f3253, %f3254, %f3252;
	add.s32 	%r919, %r919, 4;
$L__BB0_1049:
	setp.eq.s32 	%p730, %r12, 0;
	@%p730 bra 	$L__BB0_1054;
	setp.eq.s32 	%p731, %r12, 1;
	@%p731 bra 	$L__BB0_1052;
	shl.b32 	%r634, %r919, 2;
	mov.u32 	%r635, _ZZ6kerneliPsP7fitDataE4fjac;
	add.s32 	%r636, %r635, %r634;
	ld.shared.f32 	%f3256, [%r636];
	mov.u32 	%r637, _ZZ6kerneliPsP7fitDataE3wa4;
	add.s32 	%r638, %r637, %r634;
	ld.shared.f32 	%f3257, [%r638];
	fma.rn.f32 	%f3258, %f3256, %f3257, %f4809;
	ld.shared.f32 	%f3259, [%r636+4];
	ld.shared.f32 	%f3260, [%r638+4];
	fma.rn.f32 	%f4809, %f3259, %f3260, %f3258;
	add.s32 	%r919, %r919, 2;
$L__BB0_1052:
	setp.eq.s32 	%p732, %r26, 0;
	@%p732 bra 	$L__BB0_1054;
	shl.b32 	%r639, %r919, 2;
	mov.u32 	%r640, _ZZ6kerneliPsP7fitDataE4fjac;
	add.s32 	%r641, %r640, %r639;
	ld.shared.f32 	%f3261, [%r641];
	mov.u32 	%r642, _ZZ6kerneliPsP7fitDataE3wa4;
	add.s32 	%r643, %r642, %r639;
	ld.shared.f32 	%f3262, [%r643];
	fma.rn.f32 	%f4809, %f3261, %f3262, %f4809;
$L__BB0_1054:
	setp.lt.u32 	%p733, %r1, 7;
	neg.f32 	%f3263, %f4809;
	div.rn.f32 	%f1091, %f3263, %f1078;
	mov.b32 	%r923, 0;
	@%p733 bra 	$L__BB0_1057;
	mov.b32 	%r921, 0;
$L__BB0_1056:
	.pragma "nounroll";
	shl.b32 	%r646, %r921, 2;
	mov.u32 	%r647, _ZZ6kerneliPsP7fitDataE4fjac;
	add.s32 	%r648, %r647, %r646;
	ld.shared.f32 	%f3264, [%r648];
	mov.u32 	%r649, _ZZ6kerneliPsP7fitDataE3wa4;
	add.s32 	%r650, %r649, %r646;
	ld.shared.f32 	%f3265, [%r650];
	fma.rn.f32 	%f3266, %f1091, %f3264, %f3265;
	st.shared.f32 	[%r650], %f3266;
	ld.shared.f32 	%f3267, [%r648+4];
	ld.shared.f32 	%f3268, [%r650+4];
	fma.rn.f32 	%f3269, %f1091, %f3267, %f3268;
	st.shared.f32 	[%r650+4], %f3269;
	ld.shared.f32 	%f3270, [%r648+8];
	ld.shared.f32 	%f3271, [%r650+8];
	fma.rn.f32 	%f3272, %f1091, %f3270, %f3271;
	st.shared.f32 	[%r650+8], %f3272;
	ld.shared.f32 	%f3273, [%r648+12];
	ld.shared.f32 	%f3274, [%r650+12];
	fma.rn.f32 	%f3275, %f1091, %f3273, %f3274;
	st.shared.f32 	[%r650+12], %f3275;
	ld.shared.f32 	%f3276, [%r648+16];
	ld.shared.f32 	%f3277, [%r650+16];
	fma.rn.f32 	%f3278, %f1091, %f3276, %f3277;
	st.shared.f32 	[%r650+16], %f3278;
	ld.shared.f32 	%f3279, [%r648+20];
	ld.shared.f32 	%f3280, [%r650+20];
	fma.rn.f32 	%f3281, %f1091, %f3279, %f3280;
	st.shared.f32 	[%r650+20], %f3281;
	ld.shared.f32 	%f3282, [%r648+24];
	ld.shared.f32 	%f3283, [%r650+24];
	fma.rn.f32 	%f3284, %f1091, %f3282, %f3283;
	st.shared.f32 	[%r650+24], %f3284;
	ld.shared.f32 	%f3285, [%r648+28];
	ld.shared.f32 	%f3286, [%r650+28];
	fma.rn.f32 	%f3287, %f1091, %f3285, %f3286;
	st.shared.f32 	[%r650+28], %f3287;
	add.s32 	%r921, %r921, 8;
	setp.ne.s32 	%p734, %r921, %r25;
	mov.u32 	%r923, %r25;
	@%p734 bra 	$L__BB0_1056;
$L__BB0_1057:
	setp.eq.s32 	%p735, %r2, 0;
	@%p735 bra 	$L__BB0_1065;
	setp.lt.u32 	%p736, %r100, 3;
	@%p736 bra 	$L__BB0_1060;
	shl.b32 	%r651, %r923, 2;
	mov.u32 	%r652, _ZZ6kerneliPsP7fitDataE4fjac;
	add.s32 	%r653, %r652, %r651;
	ld.shared.f32 	%f3288, [%r653];
	mov.u32 	%r654, _ZZ6kerneliPsP7fitDataE3wa4;
	add.s32 	%r655, %r654, %r651;
	ld.shared.f32 	%f3289, [%r655];
	fma.rn.f32 	%f3290, %f1091, %f3288, %f3289;
	st.shared.f32 	[%r655], %f3290;
	ld.shared.f32 	%f3291, [%r653+4];
	ld.shared.f32 	%f3292, [%r655+4];
	fma.rn.f32 	%f3293, %f1091, %f3291, %f3292;
	st.shared.f32 	[%r655+4], %f3293;
	ld.shared.f32 	%f3294, [%r653+8];
	ld.shared.f32 	%f3295, [%r655+8];
	fma.rn.f32 	%f3296, %f1091, %f3294, %f3295;
	st.shared.f32 	[%r655+8], %f3296;
	ld.shared.f32 	%f3297, [%r653+12];
	ld.shared.f32 	%f3298, [%r655+12];
	fma.rn.f32 	%f3299, %f1091, %f3297, %f3298;
	st.shared.f32 	[%r655+12], %f3299;
	add.s32 	%r923, %r923, 4;
$L__BB0_1060:
	setp.eq.s32 	%p737, %r12, 0;
	@%p737 bra 	$L__BB0_1065;
	setp.eq.s32 	%p738, %r12, 1;
	@%p738 bra 	$L__BB0_1063;
	shl.b32 	%r656, %r923, 2;
	mov.u32 	%r657, _ZZ6kerneliPsP7fitDataE4fjac;
	add.s32 	%r658, %r657, %r656;
	ld.shared.f32 	%f3300, [%r658];
	mov.u32 	%r659, _ZZ6kerneliPsP7fitDataE3wa4;
	add.s32 	%r660, %r659, %r656;
	ld.shared.f32 	%f3301, [%r660];
	fma.rn.f32 	%f3302, %f1091, %f3300, %f3301;
	st.shared.f32 	[%r660], %f3302;
	ld.shared.f32 	%f3303, [%r658+4];
	ld.shared.f32 	%f3304, [%r660+4];
	fma.rn.f32 	%f3305, %f1091, %f3303, %f3304;
	st.shared.f32 	[%r660+4], %f3305;
	add.s32 	%r923, %r923, 2;
$L__BB0_1063:
	setp.eq.s32 	%p739, %r26, 0;
	@%p739 bra 	$L__BB0_1065;
	shl.b32 	%r661, %r923, 2;
	mov.u32 	%r662, _ZZ6kerneliPsP7fitDataE4fjac;
	add.s32 	%r663, %r662, %r661;
	ld.shared.f32 	%f3306, [%r663];
	mov.u32 	%r664, _ZZ6kerneliPsP7fitDataE3wa4;
	add.s32 	%r665, %r664, %r661;
	ld.shared.f32 	%f3307, [%r665];
	fma.rn.f32 	%f3308, %f1091, %f3306, %f3307;
	st.shared.f32 	[%r665], %f3308;
$L__BB0_1065:
	st.shared.f32 	[_ZZ6kerneliPsP7fitDataE4fjac], %f4837;
	ld.shared.f32 	%f1092, [_ZZ6kerneliPsP7fitDataE3wa4];
	ld.shared.f32 	%f1093, [%r27+4];
	setp.eq.f32 	%p740, %f1093, 0f00000000;
	@%p740 bra 	$L__BB0_1088;
	setp.lt.u32 	%p741, %r22, 7;
	mov.b32 	%r927, 1;
	mov.f32 	%f4817, 0f00000000;
	@%p741 bra 	$L__BB0_1069;
	mov.b32 	%r925, 1;
	mov.f32 	%f4817, 0f00000000;
$L__BB0_1068:
	.pragma "nounroll";
	shl.b32 	%r668, %r925, 2;
	add.s32 	%r669, %r27, %r668;
	ld.shared.f32 	%f3312, [%r669];
	mov.u32 	%r670, _ZZ6kerneliPsP7fitDataE3wa4;
	add.s32 	%r671, %r670, %r668;
	ld.shared.f32 	%f3313, [%r671];
	fma.rn.f32 	%f3314, %f3312, %f3313, %f4817;
	ld.shared.f32 	%f3315, [%r669+4];
	ld.shared.f32 	%f3316, [%r671+4];
	fma.rn.f32 	%f3317, %f3315, %f3316, %f3314;
	ld.shared.f32 	%f3318, [%r669+8];
	ld.shared.f32 	%f3319, [%r671+8];
	fma.rn.f32 	%f3320, %f3318, %f3319, %f3317;
	ld.shared.f32 	%f3321, [%r669+12];
	ld.shared.f32 	%f3322, [%r671+12];
	fma.rn.f32 	%f3323, %f3321, %f3322, %f3320;
	ld.shared.f32 	%f3324, [%r669+16];
	ld.shared.f32 	%f3325, [%r671+16];
	fma.rn.f32 	%f3326, %f3324, %f3325, %f3323;
	ld.shared.f32 	%f3327, [%r669+20];
	ld.shared.f32 	%f3328, [%r671+20];
	fma.rn.f32 	%f3329, %f3327, %f3328, %f3326;
	ld.shared.f32 	%f3330, [%r669+24];
	ld.shared.f32 	%f3331, [%r671+24];
	fma.rn.f32 	%f3332, %f3330, %f3331, %f3329;
	ld.shared.f32 	%f3333, [%r669+28];
	ld.shared.f32 	%f3334, [%r671+28];
	fma.rn.f32 	%f4817, %f3333, %f3334, %f3332;
	add.s32 	%r927, %r925, 8;
	add.s32 	%r672, %r925, 7;
	setp.ne.s32 	%p742, %r672, %r157;
	mov.u32 	%r925, %r927;
	@%p742 bra 	$L__BB0_1068;
$L__BB0_1069:
	setp.eq.s32 	%p743, %r159, 0;
	@%p743 bra 	$L__BB0_1077;
	setp.lt.u32 	%p744, %r32, 3;
	@%p744 bra 	$L__BB0_1072;
	shl.b32 	%r673, %r927, 2;
	add.s32 	%r674, %r27, %r673;
	ld.shared.f32 	%f3336, [%r674];
	mov.u32 	%r675, _ZZ6kerneliPsP7fitDataE3wa4;
	add.s32 	%r676, %r675, %r673;
	ld.shared.f32 	%f3337, [%r676];
	fma.rn.f32 	%f3338, %f3336, %f3337, %f4817;
	ld.shared.f32 	%f3339, [%r674+4];
	ld.shared.f32 	%f3340, [%r676+4];
	fma.rn.f32 	%f3341, %f3339, %f3340, %f3338;
	ld.shared.f32 	%f3342, [%r674+8];
	ld.shared.f32 	%f3343, [%r676+8];
	fma.rn.f32 	%f3344, %f3342, %f3343, %f3341;
	ld.shared.f32 	%f3345, [%r674+12];
	ld.shared.f32 	%f3346, [%r676+12];
	fma.rn.f32 	%f4817, %f3345, %f3346, %f3344;
	add.s32 	%r927, %r927, 4;
$L__BB0_1072:
	setp.eq.s32 	%p745, %r33, 0;
	@%p745 bra 	$L__BB0_1077;
	setp.eq.s32 	%p746, %r31, 1;
	@%p746 bra 	$L__BB0_1075;
	shl.b32 	%r677, %r927, 2;
	add.s32 	%r678, %r27, %r677;
	ld.shared.f32 	%f3348, [%r678];
	mov.u32 	%r679, _ZZ6kerneliPsP7fitDataE3wa4;
	add.s32 	%r680, %r679, %r677;
	ld.shared.f32 	%f3349, [%r680];
	fma.rn.f32 	%f3350, %f3348, %f3349, %f4817;
	ld.shared.f32 	%f3351, [%r678+4];
	ld.shared.f32 	%f3352, [%r680+4];
	fma.rn.f32 	%f4817, %f3351, %f3352, %f3350;
	add.s32 	%r927, %r927, 2;
$L__BB0_1075:
	setp.eq.s32 	%p747, %r34, 0;
	@%p747 bra 	$L__BB0_1077;
	shl.b32 	%r681, %r927, 2;
	add.s32 	%r682, %r27, %r681;
	ld.shared.f32 	%f3353, [%r682];
	mov.u32 	%r683, _ZZ6kerneliPsP7fitDataE3wa4;
	add.s32 	%r684, %r683, %r681;
	ld.shared.f32 	%f3354, [%r684];
	fma.rn.f32 	%f4817, %f3353, %f3354, %f4817;
$L__BB0_1077:
	setp.lt.u32 	%p748, %r22, 7;
	neg.f32 	%f3355, %f4817;
	div.rn.f32 	%f1106, %f3355, %f1093;
	mov.b32 	%r931, 1;
	@%p748 bra 	$L__BB0_1080;
	mov.b32 	%r929, 1;
$L__BB0_1079:
	.pragma "nounroll";
	shl.b32 	%r687, %r929, 2;
	add.s32 	%r688, %r27, %r687;
	ld.shared.f32 	%f3356, [%r688];
	mov.u32 	%r689, _ZZ6kerneliPsP7fitDataE3wa4;
	add.s32 	%r690, %r689, %r687;
	ld.shared.f32 	%f3357, [%r690];
	fma.rn.f32 	%f3358, %f1106, %f3356, %f3357;
	st.shared.f32 	[%r690], %f3358;
	ld.shared.f32 	%f3359, [%r688+4];
	ld.shared.f32 	%f3360, [%r690+4];
	fma.rn.f32 	%f3361, %f1106, %f3359, %f3360;
	st.shared.f32 	[%r690+4], %f3361;
	ld.shared.f32 	%f3362, [%r688+8];
	ld.shared.f32 	%f3363, [%r690+8];
	fma.rn.f32 	%f3364, %f1106, %f3362, %f3363;
	st.shared.f32 	[%r690+8], %f3364;
	ld.shared.f32 	%f3365, [%r688+12];
	ld.shared.f32 	%f3366, [%r690+12];
	fma.rn.f32 	%f3367, %f1106, %f3365, %f3366;
	st.shared.f32 	[%r690+12], %f3367;
	ld.shared.f32 	%f3368, [%r688+16];
	ld.shared.f32 	%f3369, [%r690+16];
	fma.rn.f32 	%f3370, %f1106, %f3368, %f3369;
	st.shared.f32 	[%r690+16], %f3370;
	ld.shared.f32 	%f3371, [%r688+20];
	ld.shared.f32 	%f3372, [%r690+20];
	fma.rn.f32 	%f3373, %f1106, %f3371, %f3372;
	st.shared.f32 	[%r690+20], %f3373;
	ld.shared.f32 	%f3374, [%r688+24];
	ld.shared.f32 	%f3375, [%r690+24];
	fma.rn.f32 	%f3376, %f1106, %f3374, %f3375;
	st.shared.f32 	[%r690+24], %f3376;
	ld.shared.f32 	%f3377, [%r688+28];
	ld.shared.f32 	%f3378, [%r690+28];
	fma.rn.f32 	%f3379, %f1106, %f3377, %f3378;
	st.shared.f32 	[%r690+28], %f3379;
	add.s32 	%r931, %r929, 8;
	add.s32 	%r691, %r929, 7;
	setp.ne.s32 	%p749, %r691, %r157;
	mov.u32 	%r929, %r931;
	@%p749 bra 	$L__BB0_1079;
$L__BB0_1080:
	setp.eq.s32 	%p750, %r159, 0;
	@%p750 bra 	$L__BB0_1088;
	setp.lt.u32 	%p751, %r32, 3;
	@%p751 bra 	$L__BB0_1083;
	shl.b32 	%r692, %r931, 2;
	add.s32 	%r693, %r27, %r692;
	ld.shared.f32 	%f3380, [%r693];
	mov.u32 	%r694, _ZZ6kerneliPsP7fitDataE3wa4;
	add.s32 	%r695, %r694, %r692;
	ld.shared.f32 	%f3381, [%r695];
	fma.rn.f32 	%f3382, %f1106, %f3380, %f3381;
	st.shared.f32 	[%r695], %f3382;
	ld.shared.f32 	%f3383, [%r693+4];
	ld.shared.f32 	%f3384, [%r695+4];
	fma.rn.f32 	%f3385, %f1106, %f3383, %f3384;
	st.shared.f32 	[%r695+4], %f3385;
	ld.shared.f32 	%f3386, [%r693+8];
	ld.shared.f32 	%f3387, [%r695+8];
	fma.rn.f32 	%f3388, %f1106, %f3386, %f3387;
	st.shared.f32 	[%r695+8], %f3388;
	ld.shared.f32 	%f3389, [%r693+12];
	ld.shared.f32 	%f3390, [%r695+12];
	fma.rn.f32 	%f3391, %f1106, %f3389, %f3390;
	st.shared.f32 	[%r695+12], %f3391;
	add.s32 	%r931, %r931, 4;
$L__BB0_1083:
	setp.eq.s32 	%p752, %r33, 0;
	@%p752 bra 	$L__BB0_1088;
	setp.eq.s32 	%p753, %r31, 1;
	@%p753 bra 	$L__BB0_1086;
	shl.b32 	%r696, %r931, 2;
	add.s32 	%r697, %r27, %r696;
	ld.shared.f32 	%f3392, [%r697];
	mov.u32 	%r698, _ZZ6kerneliPsP7fitDataE3wa4;
	add.s32 	%r699, %r698, %r696;
	ld.shared.f32 	%f3393, [%r699];
	fma.rn.f32 	%f3394, %f1106, %f3392, %f3393;
	st.shared.f32 	[%r699], %f3394;
	ld.shared.f32 	%f3395, [%r697+4];
	ld.shared.f32 	%f3396, [%r699+4];
	fma.rn.f32 	%f3397, %f1106, %f3395, %f3396;
	st.shared.f32 	[%r699+4], %f3397;
	add.s32 	%r931, %r931, 2;
$L__BB0_1086:
	setp.eq.s32 	%p754, %r34, 0;
	@%p754 bra 	$L__BB0_1088;
	shl.b32 	%r700, %r931, 2;
	add.s32 	%r701, %r27, %r700;
	ld.shared.f32 	%f3398, [%r701];
	mov.u32 	%r702, _ZZ6kerneliPsP7fitDataE3wa4;
	add.s32 	%r703, %r702, %r700;
	ld.shared.f32 	%f3399, [%r703];
	fma.rn.f32 	%f3400, %f1106, %f3398, %f3399;
	st.shared.f32 	[%r703], %f3400;
$L__BB0_1088:
	st.shared.f32 	[%r27+4], %f4969;
	ld.shared.f32 	%f1107, [_ZZ6kerneliPsP7fitDataE3wa4+4];
	ld.shared.f32 	%f1108, [%r29+8];
	setp.eq.f32 	%p755, %f1108, 0f00000000;
	@%p755 bra 	$L__BB0_1111;
	setp.lt.u32 	%p756, %r30, 7;
	mov.b32 	%r935, 2;
	mov.f32 	%f4825, 0f00000000;
	@%p756 bra 	$L__BB0_1092;
	mov.b32 	%r933, 2;
	mov.f32 	%f4825, 0f00000000;
$L__BB0_1091:
	.pragma "nounroll";
	shl.b32 	%r706, %r933, 2;
	add.s32 	%r707, %r29, %r706;
	ld.shared.f32 	%f3404, [%r707];
	mov.u32 	%r708, _ZZ6kerneliPsP7fitDataE3wa4;
	add.s32 	%r709, %r708, %r706;
	ld.shared.f32 	%f3405, [%r709];
	fma.rn.f32 	%f3406, %f3404, %f3405, %f4825;
	ld.shared.f32 	%f3407, [%r707+4];
	ld.shared.f32 	%f3408, [%r709+4];
	fma.rn.f32 	%f3409, %f3407, %f3408, %f3406;
	ld.shared.f32 	%f3410, [%r707+8];
	ld.shared.f32 	%f3411, [%r709+8];
	fma.rn.f32 	%f3412, %f3410, %f3411, %f3409;
	ld.shared.f32 	%f3413, [%r707+12];
	ld.shared.f32 	%f3414, [%r709+12];
	fma.rn.f32 	%f3415, %f3413, %f3414, %f3412;
	ld.shared.f32 	%f3416, [%r707+16];
	ld.shared.f32 	%f3417, [%r709+16];
	fma.rn.f32 	%f3418, %f3416, %f3417, %f3415;
	ld.shared.f32 	%f3419, [%r707+20];
	ld.shared.f32 	%f3420, [%r709+20];
	fma.rn.f32 	%f3421, %f3419, %f3420, %f3418;
	ld.shared.f32 	%f3422, [%r707+24];
	ld.shared.f32 	%f3423, [%r709+24];
	fma.rn.f32 	%f3424, %f3422, %f3423, %f3421;
	ld.shared.f32 	%f3425, [%r707+28];
	ld.shared.f32 	%f3426, [%r709+28];
	fma.rn.f32 	%f4825, %f3425, %f3426, %f3424;
	add.s32 	%r935, %r933, 8;
	add.s32 	%r710, %r933, 6;
	setp.ne.s32 	%p757, %r710, %r192;
	mov.u32 	%r933, %r935;
	@%p757 bra 	$L__BB0_1091;
$L__BB0_1092:
	setp.eq.s32 	%p758, %r193, 0;
	@%p758 bra 	$L__BB0_1100;
	setp.lt.u32 	%p759, %r35, 3;
	@%p759 bra 	$L__BB0_1095;
	shl.b32 	%r711, %r935, 2;
	add.s32 	%r712, %r29, %r711;
	ld.shared.f32 	%f3428, [%r712];
	mov.u32 	%r713, _ZZ6kerneliPsP7fitDataE3wa4;
	add.s32 	%r714, %r713, %r711;
	ld.shared.f32 	%f3429, [%r714];
	fma.rn.f32 	%f3430, %f3428, %f3429, %f4825;
	ld.shared.f32 	%f3431, [%r712+4];
	ld.shared.f32 	%f3432, [%r714+4];
	fma.rn.f32 	%f3433, %f3431, %f3432, %f3430;
	ld.shared.f32 	%f3434, [%r712+8];
	ld.shared.f32 	%f3435, [%r714+8];
	fma.rn.f32 	%f3436, %f3434, %f3435, %f3433;
	ld.shared.f32 	%f3437, [%r712+12];
	ld.shared.f32 	%f3438, [%r714+12];
	fma.rn.f32 	%f4825, %f3437, %f3438, %f3436;
	add.s32 	%r935, %r935, 4;
$L__BB0_1095:
	setp.eq.s32 	%p760, %r36, 0;
	@%p760 bra 	$L__BB0_1100;
	setp.eq.s32 	%p761, %r12, 3;
	@%p761 bra 	$L__BB0_1098;
	shl.b32 	%r715, %r935, 2;
	add.s32 	%r716, %r29, %r715;
	ld.shared.f32 	%f3440, [%r716];
	mov.u32 	%r717, _ZZ6kerneliPsP7fitDataE3wa4;
	add.s32 	%r718, %r717, %r715;
	ld.shared.f32 	%f3441, [%r718];
	fma.rn.f32 	%f3442, %f3440, %f3441, %f4825;
	ld.shared.f32 	%f3443, [%r716+4];
	ld.shared.f32 	%f3444, [%r718+4];
	fma.rn.f32 	%f4825, %f3443, %f3444, %f3442;
	add.s32 	%r935, %r935, 2;
$L__BB0_1098:
	setp.eq.s32 	%p762, %r26, 0;
	@%p762 bra 	$L__BB0_1100;
	shl.b32 	%r719, %r935, 2;
	add.s32 	%r720, %r29, %r719;
	ld.shared.f32 	%f3445, [%r720];
	mov.u32 	%r721, _ZZ6kerneliPsP7fitDataE3wa4;
	add.s32 	%r722, %r721, %r719;
	ld.shared.f32 	%f3446, [%r722];
	fma.rn.f32 	%f4825, %f3445, %f3446, %f4825;
$L__BB0_1100:
	setp.lt.u32 	%p763, %r30, 7;
	neg.f32 	%f3447, %f4825;
	div.rn.f32 	%f1121, %f3447, %f1108;
	mov.b32 	%r939, 2;
	@%p763 bra 	$L__BB0_1103;
	mov.b32 	%r937, 2;
$L__BB0_1102:
	.pragma "nounroll";
	shl.b32 	%r725, %r937, 2;
	add.s32 	%r726, %r29, %r725;
	ld.shared.f32 	%f3448, [%r726];
	mov.u32 	%r727, _ZZ6kerneliPsP7fitDataE3wa4;
	add.s32 	%r728, %r727, %r725;
	ld.shared.f32 	%f3449, [%r728];
	fma.rn.f32 	%f3450, %f1121, %f3448, %f3449;
	st.shared.f32 	[%r728], %f3450;
	ld.shared.f32 	%f3451, [%r726+4];
	ld.shared.f32 	%f3452, [%r728+4];
	fma.rn.f32 	%f3453, %f1121, %f3451, %f3452;
	st.shared.f32 	[%r728+4], %f3453;
	ld.shared.f32 	%f3454, [%r726+8];
	ld.shared.f32 	%f3455, [%r728+8];
	fma.rn.f32 	%f3456, %f1121, %f3454, %f3455;
	st.shared.f32 	[%r728+8], %f3456;
	ld.shared.f32 	%f3457, [%r726+12];
	ld.shared.f32 	%f3458, [%r728+12];
	fma.rn.f32 	%f3459, %f1121, %f3457, %f3458;
	st.shared.f32 	[%r728+12], %f3459;
	ld.shared.f32 	%f3460, [%r726+16];
	ld.shared.f32 	%f3461, [%r728+16];
	fma.rn.f32 	%f3462, %f1121, %f3460, %f3461;
	st.shared.f32 	[%r728+16], %f3462;
	ld.shared.f32 	%f3463, [%r726+20];
	ld.shared.f32 	%f3464, [%r728+20];
	fma.rn.f32 	%f3465, %f1121, %f3463, %f3464;
	st.shared.f32 	[%r728+20], %f3465;
	ld.shared.f32 	%f3466, [%r726+24];
	ld.shared.f32 	%f3467, [%r728+24];
	fma.rn.f32 	%f3468, %f1121, %f3466, %f3467;
	st.shared.f32 	[%r728+24], %f3468;
	ld.shared.f32 	%f3469, [%r726+28];
	ld.shared.f32 	%f3470, [%r728+28];
	fma.rn.f32 	%f3471, %f1121, %f3469, %f3470;
	st.shared.f32 	[%r728+28], %f3471;
	add.s32 	%r939, %r937, 8;
	add.s32 	%r729, %r937, 6;
	setp.ne.s32 	%p764, %r729, %r192;
	mov.u32 	%r937, %r939;
	@%p764 bra 	$L__BB0_1102;
$L__BB0_1103:
	setp.eq.s32 	%p765, %r193, 0;
	@%p765 bra 	$L__BB0_1111;
	setp.lt.u32 	%p766, %r35, 3;
	@%p766 bra 	$L__BB0_1106;
	shl.b32 	%r730, %r939, 2;
	add.s32 	%r731, %r29, %r730;
	ld.shared.f32 	%f3472, [%r731];
	mov.u32 	%r732, _ZZ6kerneliPsP7fitDataE3wa4;
	add.s32 	%r733, %r732, %r730;
	ld.shared.f32 	%f3473, [%r733];
	fma.rn.f32 	%f3474, %f1121, %f3472, %f3473;
	st.shared.f32 	[%r733], %f3474;
	ld.shared.f32 	%f3475, [%r731+4];
	ld.shared.f32 	%f3476, [%r733+4];
	fma.rn.f32 	%f3477, %f1121, %f3475, %f3476;
	st.shared.f32 	[%r733+4], %f3477;
	ld.shared.f32 	%f3478, [%r731+8];
	ld.shared.f32 	%f3479, [%r733+8];
	fma.rn.f32 	%f3480, %f1121, %f3478, %f3479;
	st.shared.f32 	[%r733+8], %f3480;
	ld.shared.f32 	%f3481, [%r731+12];
	ld.shared.f32 	%f3482, [%r733+12];
	fma.rn.f32 	%f3483, %f1121, %f3481, %f3482;
	st.shared.f32 	[%r733+12], %f3483;
	add.s32 	%r939, %r939, 4;
$L__BB0_1106:
	setp.eq.s32 	%p767, %r36, 0;
	@%p767 bra 	$L__BB0_1111;
	setp.eq.s32 	%p768, %r12, 3;
	@%p768 bra 	$L__BB0_1109;
	shl.b32 	%r734, %r939, 2;
	add.s32 	%r735, %r29, %r734;
	ld.shared.f32 	%f3484, [%r735];
	mov.u32 	%r736, _ZZ6kerneliPsP7fitDataE3wa4;
	add.s32 	%r737, %r736, %r734;
	ld.shared.f32 	%f3485, [%r737];
	fma.rn.f32 	%f3486, %f1121, %f3484, %f3485;
	st.shared.f32 	[%r737], %f3486;
	ld.shared.f32 	%f3487, [%r735+4];
	ld.shared.f32 	%f3488, [%r737+4];
	fma.rn.f32 	%f3489, %f1121, %f3487, %f3488;
	st.shared.f32 	[%r737+4], %f3489;
	add.s32 	%r939, %r939, 2;
$L__BB0_1109:
	setp.eq.s32 	%p769, %r26, 0;
	@%p769 bra 	$L__BB0_1111;
	shl.b32 	%r738, %r939, 2;
	add.s32 	%r739, %r29, %r738;
	ld.shared.f32 	%f3490, [%r739];
	mov.u32 	%r740, _ZZ6kerneliPsP7fitDataE3wa4;
	add.s32 	%r741, %r740, %r738;
	ld.shared.f32 	%f3491, [%r741];
	fma.rn.f32 	%f3492, %f1121, %f3490, %f3491;
	st.shared.f32 	[%r741], %f3492;
$L__BB0_1111:
	st.shared.f32 	[%r29+8], %f4968;
	ld.shared.f32 	%f1122, [_ZZ6kerneliPsP7fitDataE3wa4+8];
	setp.eq.f32 	%p770, %f5086, 0f00000000;
	mov.f32 	%f4827, 0f00000000;
	@%p770 bra 	$L__BB0_1584;
	ld.local.u32 	%r943, [%rd6];
	mul.wide.s32 	%rd44, %r943, 4;
	add.s64 	%rd45, %rd4, %rd44;
	ld.local.f32 	%f1123, [%rd45];
	setp.eq.f32 	%p771, %f1123, 0f00000000;
	@%p771 bra 	$L__BB0_1115;
	mul.f32 	%f3495, %f4837, %f1092;
	div.rn.f32 	%f3496, %f3495, %f5086;
	add.f32 	%f3497, %f3496, 0f00000000;
	div.rn.f32 	%f3498, %f3497, %f1123;
	abs.f32 	%f1124, %f3498;
	setp.le.f32 	%p772, %f1124, 0f00000000;
	@%p772 bra 	$L__BB0_1115;
	mov.f32 	%f4827, %f1124;
$L__BB0_1115:
	ld.local.u32 	%r942, [%rd6+4];
	mul.wide.s32 	%rd46, %r942, 4;
	add.s64 	%rd47, %rd4, %rd46;
	ld.local.f32 	%f1126, [%rd47];
	setp.eq.f32 	%p773, %f1126, 0f00000000;
	@%p773 bra 	$L__BB0_1118;
	ld.shared.f32 	%f3499, [%r27];
	mul.f32 	%f3500, %f3499, %f1092;
	div.rn.f32 	%f3501, %f3500, %f5086;
	add.f32 	%f3502, %f3501, 0f00000000;
	mul.f32 	%f3503, %f4969, %f1107;
	div.rn.f32 	%f3504, %f3503, %f5086;
	add.f32 	%f3505, %f3502, %f3504;
	div.rn.f32 	%f3506, %f3505, %f1126;
	abs.f32 	%f1127, %f3506;
	setp.ge.f32 	%p774, %f4827, %f1127;
	@%p774 bra 	$L__BB0_1118;
	mov.f32 	%f4827, %f1127;
$L__BB0_1118:
	ld.local.u32 	%r941, [%rd6+8];
	mul.wide.s32 	%rd48, %r941, 4;
	add.s64 	%rd49, %rd4, %rd48;
	ld.local.f32 	%f1129, [%rd49];
	setp.eq.f32 	%p775, %f1129, 0f00000000;
	@%p775 bra 	$L__BB0_1121;
	ld.shared.f32 	%f3507, [%r29];
	mul.f32 	%f3508, %f3507, %f1092;
	div.rn.f32 	%f3509, %f3508, %f5086;
	add.f32 	%f3510, %f3509, 0f00000000;
	ld.shared.f32 	%f3511, [%r29+4];
	mul.f32 	%f3512, %f3511, %f1107;
	div.rn.f32 	%f3513, %f3512, %f5086;
	add.f32 	%f3514, %f3510, %f3513;
	mul.f32 	%f3515, %f4968, %f1122;
	div.rn.f32 	%f3516, %f3515, %f5086;
	add.f32 	%f3517, %f3514, %f3516;
	div.rn.f32 	%f3518, %f3517, %f1129;
	abs.f32 	%f1130, %f3518;
	setp.ge.f32 	%p776, %f4827, %f1130;
	@%p776 bra 	$L__BB0_1121;
	mov.f32 	%f4827, %f1130;
$L__BB0_1121:
	setp.le.f32 	%p777, %f4827, 0f36700000;
	@%p777 bra 	$L__BB0_1584;
	ld.local.f32 	%f3519, [%rd2];
	ld.local.f32 	%f3520, [%rd4];
	setp.ge.f32 	%p778, %f3519, %f3520;
	selp.f32 	%f4974, %f3519, %f3520, %p778;
	st.local.f32 	[%rd2], %f4974;
	ld.local.f32 	%f3521, [%rd2+4];
	ld.local.f32 	%f3522, [%rd4+4];
	setp.ge.f32 	%p779, %f3521, %f3522;
	selp.f32 	%f4972, %f3521, %f3522, %p779;
	st.local.f32 	[%rd2+4], %f4972;
	ld.local.f32 	%f3523, [%rd2+8];
	ld.local.f32 	%f3524, [%rd4+8];
	setp.ge.f32 	%p780, %f3523, %f3524;
	selp.f32 	%f4970, %f3523, %f3524, %p780;
	st.local.f32 	[%rd2+8], %f4970;
	mov.f32 	%f4842, %f5062;
	mov.u32 	%r944, %r842;
$L__BB0_1123:
	setp.neu.f32 	%p781, %f4837, 0f00000000;
	selp.f32 	%f4845, %f1092, 0f00000000, %p781;
	st.local.f32 	[%rd5], %f4845;
	setp.eq.f32 	%p782, %f4969, 0f00000000;
	selp.b32 	%r742, 1, 3, %p782;
	selp.b32 	%r743, %r742, 0, %p781;
	setp.eq.s32 	%p783, %r743, 3;
	selp.f32 	%f3525, %f1107, 0f00000000, %p783;
	st.local.f32 	[%rd5+4], %f3525;
	st.local.f32 	[%rd5+8], %f1122;
	setp.eq.f32 	%p784, %f4968, 0f00000000;
	selp.b32 	%r744, 2, %r743, %p784;
	selp.b32 	%r256, %r744, %r743, %p783;
	setp.ne.s32 	%p785, %r256, 3;
	@%p785 bra 	$L__BB0_1137;
$L__BB0_1124:
	add.s32 	%r746, %r256, -1;
	mul.wide.u32 	%rd50, %r746, 4;
	add.s64 	%rd51, %rd5, %rd50;
	ld.local.f32 	%f3526, [%rd51];
	mul.lo.s32 	%r257, %r746, %r290;
	add.s32 	%r747, %r257, %r256;
	shl.b32 	%r748, %r747, 2;
	mov.u32 	%r749, _ZZ6kerneliPsP7fitDataE4fjac;
	add.s32 	%r750, %r749, %r748;
	ld.shared.f32 	%f3527, [%r750+-4];
	div.rn.f32 	%f1152, %f3526, %f3527;
	st.local.f32 	[%rd51], %f1152;
	setp.ne.s32 	%p787, %r256, 1;
	@%p787 bra 	$L__BB0_1126;
	ld.local.f32 	%f4845, [%rd5];
	bra.uni 	$L__BB0_1138;
$L__BB0_1126:
	add.s32 	%r264, %r256, 15;
	and.b32  	%r752, %r264, 15;
	add.s32 	%r753, %r752, -1;
	setp.lt.u32 	%p788, %r753, 7;
	mov.b32 	%r947, 0;
	@%p788 bra 	$L__BB0_1128;
	shl.b32 	%r755, %r257, 2;
	add.s32 	%r757, %r749, %r755;
	ld.shared.f32 	%f3528, [%r757];
	mul.f32 	%f3529, %f1152, %f3528;
	ld.local.f32 	%f3530, [%rd5];
	sub.f32 	%f3531, %f3530, %f3529;
	st.local.f32 	[%rd5], %f3531;
	ld.shared.f32 	%f3532, [%r757+4];
	mul.f32 	%f3533, %f1152, %f3532;
	ld.local.f32 	%f3534, [%rd5+4];
	sub.f32 	%f3535, %f3534, %f3533;
	st.local.f32 	[%rd5+4], %f3535;
	ld.shared.f32 	%f3536, [%r757+8];
	mul.f32 	%f3537, %f1152, %f3536;
	ld.local.f32 	%f3538, [%rd5+8];
	sub.f32 	%f3539, %f3538, %f3537;
	st.local.f32 	[%rd5+8], %f3539;
	ld.shared.f32 	%f3540, [%r757+12];
	mul.f32 	%f3541, %f1152, %f3540;
	ld.local.f32 	%f3542, [%rd5+12];
	sub.f32 	%f3543, %f3542, %f3541;
	st.local.f32 	[%rd5+12], %f3543;
	ld.shared.f32 	%f3544, [%r757+16];
	mul.f32 	%f3545, %f1152, %f3544;
	ld.local.f32 	%f3546, [%rd5+16];
	sub.f32 	%f3547, %f3546, %f3545;
	st.local.f32 	[%rd5+16], %f3547;
	ld.shared.f32 	%f3548, [%r757+20];
	mul.f32 	%f3549, %f1152, %f3548;
	ld.local.f32 	%f3550, [%rd5+20];
	sub.f32 	%f3551, %f3550, %f3549;
	st.local.f32 	[%rd5+20], %f3551;
	ld.shared.f32 	%f3552, [%r757+24];
	mul.f32 	%f3553, %f1152, %f3552;
	ld.local.f32 	%f3554, [%rd5+24];
	sub.f32 	%f3555, %f3554, %f3553;
	st.local.f32 	[%rd5+24], %f3555;
	ld.shared.f32 	%f3556, [%r757+28];
	mul.f32 	%f3557, %f1152, %f3556;
	ld.local.f32 	%f3558, [%rd5+28];
	sub.f32 	%f3559, %f3558, %f3557;
	st.local.f32 	[%rd5+28], %f3559;
	mov.b32 	%r947, 8;
$L__BB0_1128:
	and.b32  	%r758, %r264, 7;
	setp.eq.s32 	%p789, %r758, 0;
	@%p789 bra 	$L__BB0_1135;
	add.s32 	%r759, %r256, 7;
	and.b32  	%r259, %r759, 3;
	and.b32  	%r760, %r759, 7;
	add.s32 	%r761, %r760, -1;
	setp.lt.u32 	%p790, %r761, 3;
	@%p790 bra 	$L__BB0_1131;
	add.s32 	%r762, %r947, %r257;
	shl.b32 	%r763, %r762, 2;
	add.s32 	%r765, %r749, %r763;
	ld.shared.f32 	%f3560, [%r765];
	mul.f32 	%f3561, %f1152, %f3560;
	mul.wide.u32 	%rd52, %r947, 4;
	add.s64 	%rd53, %rd5, %rd52;
	ld.local.f32 	%f3562, [%rd53];
	sub.f32 	%f3563, %f3562, %f3561;
	st.local.f32 	[%rd53], %f3563;
	ld.shared.f32 	%f3564, [%r765+4];
	mul.f32 	%f3565, %f1152, %f3564;
	ld.local.f32 	%f3566, [%rd53+4];
	sub.f32 	%f3567, %f3566, %f3565;
	st.local.f32 	[%rd53+4], %f3567;
	ld.shared.f32 	%f3568, [%r765+8];
	mul.f32 	%f3569, %f1152, %f3568;
	ld.local.f32 	%f3570, [%rd53+8];
	sub.f32 	%f3571, %f3570, %f3569;
	st.local.f32 	[%rd53+8], %f3571;
	ld.shared.f32 	%f3572, [%r765+12];
	mul.f32 	%f3573, %f1152, %f3572;
	ld.local.f32 	%f3574, [%rd53+12];
	sub.f32 	%f3575, %f3574, %f3573;
	st.local.f32 	[%rd53+12], %f3575;
	add.s32 	%r947, %r947, 4;
$L__BB0_1131:
	setp.eq.s32 	%p791, %r259, 0;
	@%p791 bra 	$L__BB0_1135;
	add.s32 	%r766, %r947, %r257;
	shl.b32 	%r767, %r766, 2;
	add.s32 	%r262, %r749, %r767;
	ld.shared.f32 	%f3576, [%r262];
	mul.f32 	%f3577, %f1152, %f3576;
	mul.wide.u32 	%rd54, %r947, 4;
	add.s64 	%rd13, %rd5, %rd54;
	ld.local.f32 	%f3578, [%rd13];
	sub.f32 	%f3579, %f3578, %f3577;
	st.local.f32 	[%rd13], %f3579;
	setp.eq.s32 	%p792, %r259, 1;
	@%p792 bra 	$L__BB0_1135;
	ld.shared.f32 	%f3580, [%r262+4];
	mul.f32 	%f3581, %f1152, %f3580;
	ld.local.f32 	%f3582, [%rd13+4];
	sub.f32 	%f3583, %f3582, %f3581;
	st.local.f32 	[%rd13+4], %f3583;
	setp.eq.s32 	%p793, %r259, 2;
	@%p793 bra 	$L__BB0_1135;
	ld.shared.f32 	%f3584, [%r262+8];
	mul.f32 	%f3585, %f1152, %f3584;
	ld.local.f32 	%f3586, [%rd13+8];
	sub.f32 	%f3587, %f3586, %f3585;
	st.local.f32 	[%rd13+8], %f3587;
$L__BB0_1135:
	setp.ne.s32 	%p794, %r256, 3;
	add.s32 	%r769, %r256, -2;
	mul.wide.u32 	%rd55, %r769, 4;
	add.s64 	%rd56, %rd5, %rd55;
	ld.local.f32 	%f3588, [%rd56];
	sub.s32 	%r263, %r257, %r290;
	add.s32 	%r770, %r263, %r256;
	shl.b32 	%r771, %r770, 2;
	add.s32 	%r773, %r749, %r771;
	ld.shared.f32 	%f3589, [%r773+-8];
	div.rn.f32 	%f1154, %f3588, %f3589;
	st.local.f32 	[%rd56], %f1154;
	ld.local.f32 	%f4845, [%rd5];
	@%p794 bra 	$L__BB0_1138;
	shl.b32 	%r774, %r263, 2;
	add.s32 	%r776, %r749, %r774;
	ld.shared.f32 	%f3590, [%r776];
	mul.f32 	%f3591, %f1154, %f3590;
	sub.f32 	%f3592, %f4845, %f3591;
	div.rn.f32 	%f4845, %f3592, %f4837;
	st.local.f32 	[%rd5], %f4845;
	bra.uni 	$L__BB0_1138;
$L__BB0_1137:
	mov.b32 	%r745, 0;
	st.local.u32 	[%rd5+8], %r745;
	setp.eq.s32 	%p786, %r256, 0;
	@%p786 bra 	$L__BB0_1138;
	bra.uni 	$L__BB0_1124;
$L__BB0_1138:
	mul.wide.s32 	%rd57, %r943, 4;
	add.s64 	%rd58, %rd3, %rd57;
	st.local.f32 	[%rd58], %f4845;
	ld.local.f32 	%f3593, [%rd5+4];
	mul.wide.s32 	%rd59, %r942, 4;
	add.s64 	%rd60, %rd3, %rd59;
	st.local.f32 	[%rd60], %f3593;
	ld.local.f32 	%f3594, [%rd5+8];
	mul.wide.s32 	%rd61, %r941, 4;
	add.s64 	%rd62, %rd3, %rd61;
	st.local.f32 	[%rd62], %f3594;
	ld.local.f32 	%f4975, [%rd3];
	mul.f32 	%f3595, %f4974, %f4975;
	st.shared.f32 	[_ZZ6kerneliPsP7fitDataE3wa4], %f3595;
	ld.local.f32 	%f4973, [%rd3+4];
	mul.f32 	%f1160, %f4972, %f4973;
	st.shared.f32 	[_ZZ6kerneliPsP7fitDataE3wa4+4], %f1160;
	ld.local.f32 	%f4971, [%rd3+8];
	mul.f32 	%f1162, %f4970, %f4971;
	st.shared.f32 	[_ZZ6kerneliPsP7fitDataE3wa4+8], %f1162;
	abs.f32 	%f1163, %f3595;
	setp.leu.f32 	%p795, %f1163, 0f20000000;
	setp.geu.f32 	%p796, %f1163, 0f5EAAAAAA;
	or.pred  	%p797, %p795, %p796;
	mov.f32 	%f4852, 0f00000000;
	mov.f32 	%f4853, 0f00000000;
	mov.f32 	%f4854, 0f00000000;
	mov.f32 	%f4855, 0f00000000;
	@%p797 bra 	$L__BB0_1140;
	mul.f32 	%f4856, %f1163, %f1163;
	bra.uni 	$L__BB0_1146;
$L__BB0_1140:
	mov.f32 	%f4856, 0f00000000;
	@%p795 bra 	$L__BB0_1142;
	mov.f32 	%f3602, 0f00000000;
	div.rn.f32 	%f3603, %f3602, %f1163;
	mul.f32 	%f3604, %f3603, 0f00000000;
	fma.rn.f32 	%f4852, %f3603, %f3604, 0f3F800000;
	mov.f32 	%f4854, %f1163;
	bra.uni 	$L__BB0_1146;
$L__BB0_1142:
	setp.leu.f32 	%p799, %f1163, 0f00000000;
	@%p799 bra 	$L__BB0_1144;
	mov.f32 	%f3599, 0f00000000;
	div.rn.f32 	%f3600, %f3599, %f1163;
	mul.f32 	%f3601, %f3600, 0f00000000;
	fma.rn.f32 	%f4853, %f3600, %f3601, 0f3F800000;
	mov.f32 	%f4855, %f1163;
	bra.uni 	$L__BB0_1146;
$L__BB0_1144:
	setp.eq.f32 	%p800, %f1163, 0f00000000;
	@%p800 bra 	$L__BB0_1146;
	div.rn.f32 	%f3598, %f1163, 0f00000000;
	fma.rn.f32 	%f4853, %f3598, %f3598, 0f00000000;
$L__BB0_1146:
	abs.f32 	%f1173, %f1160;
	setp.gt.f32 	%p801, %f1173, 0f20000000;
	setp.lt.f32 	%p802, %f1173, 0f5EAAAAAA;
	and.pred  	%p803, %p801, %p802;
	@%p803 bra 	$L__BB0_1155;
	@%p801 bra 	$L__BB0_1152;
	setp.gt.f32 	%p805, %f1173, %f4855;
	@%p805 bra 	$L__BB0_1151;
	setp.eq.f32 	%p806, %f1173, 0f00000000;
	@%p806 bra 	$L__BB0_1156;
	div.rn.f32 	%f3606, %f1173, %f4855;
	fma.rn.f32 	%f4853, %f3606, %f3606, %f4853;
	bra.uni 	$L__BB0_1156;
$L__BB0_1151:
	div.rn.f32 	%f3607, %f4855, %f1173;
	mul.f32 	%f3608, %f4853, %f3607;
	fma.rn.f32 	%f4853, %f3607, %f3608, 0f3F800000;
	mov.f32 	%f4855, %f1173;
	bra.uni 	$L__BB0_1156;
$L__BB0_1152:
	setp.gt.f32 	%p807, %f1173, %f4854;
	@%p807 bra 	$L__BB0_1154;
	div.rn.f32 	%f3609, %f1173, %f4854;
	fma.rn.f32 	%f4852, %f3609, %f3609, %f4852;
	bra.uni 	$L__BB0_1156;
$L__BB0_1154:
	div.rn.f32 	%f3610, %f4854, %f1173;
	mul.f32 	%f3611, %f4852, %f3610;
	fma.rn.f32 	%f4852, %f3610, %f3611, 0f3F800000;
	mov.f32 	%f4854, %f1173;
	bra.uni 	$L__BB0_1156;
$L__BB0_1155:
	fma.rn.f32 	%f4856, %f1173, %f1173, %f4856;
$L__BB0_1156:
	abs.f32 	%f1184, %f1162;
	setp.gt.f32 	%p808, %f1184, 0f20000000;
	setp.lt.f32 	%p809, %f1184, 0f5EAAAAAA;
	and.pred  	%p810, %p808, %p809;
	@%p810 bra 	$L__BB0_1165;
	@%p808 bra 	$L__BB0_1162;
	setp.gt.f32 	%p812, %f1184, %f4855;
	@%p812 bra 	$L__BB0_1161;
	setp.eq.f32 	%p813, %f1184, 0f00000000;
	@%p813 bra 	$L__BB0_1166;
	div.rn.f32 	%f3612, %f1184, %f4855;
	fma.rn.f32 	%f4853, %f3612, %f3612, %f4853;
	bra.uni 	$L__BB0_1166;
$L__BB0_1161:
	div.rn.f32 	%f3613, %f4855, %f1184;
	mul.f32 	%f3614, %f4853, %f3613;
	fma.rn.f32 	%f4853, %f3613, %f3614, 0f3F800000;
	mov.f32 	%f4855, %f1184;
	bra.uni 	$L__BB0_1166;
$L__BB0_1162:
	setp.gt.f32 	%p814, %f1184, %f4854;
	@%p814 bra 	$L__BB0_1164;
	div.rn.f32 	%f3615, %f1184, %f4854;
	fma.rn.f32 	%f4852, %f3615, %f3615, %f4852;
	bra.uni 	$L__BB0_1166;
$L__BB0_1164:
	div.rn.f32 	%f3616, %f4854, %f1184;
	mul.f32 	%f3617, %f4852, %f3616;
	fma.rn.f32 	%f4852, %f3616, %f3617, 0f3F800000;
	mov.f32 	%f4854, %f1184;
	bra.uni 	$L__BB0_1166;
$L__BB0_1165:
	fma.rn.f32 	%f4856, %f1184, %f1184, %f4856;
$L__BB0_1166:
	setp.eq.f32 	%p815, %f4852, 0f00000000;
	@%p815 bra 	$L__BB0_1168;
	div.rn.f32 	%f3626, %f4856, %f4854;
	div.rn.f32 	%f3627, %f3626, %f4854;
	add.f32 	%f3628, %f4852, %f3627;
	sqrt.rn.f32 	%f3629, %f3628;
	mul.f32 	%f4861, %f4854, %f3629;
	bra.uni 	$L__BB0_1173;
$L__BB0_1168:
	setp.eq.f32 	%p816, %f4856, 0f00000000;
	@%p816 bra 	$L__BB0_1172;
	setp.ltu.f32 	%p817, %f4856, %f4855;
	@%p817 bra 	$L__BB0_1171;
	div.rn.f32 	%f3619, %f4855, %f4856;
	mul.f32 	%f3620, %f4853, %f4855;
	fma.rn.f32 	%f3621, %f3619, %f3620, 0f3F800000;
	mul.f32 	%f3622, %f4856, %f3621;
	sqrt.rn.f32 	%f4861, %f3622;
	bra.uni 	$L__BB0_1173;
$L__BB0_1171:
	div.rn.f32 	%f3623, %f4856, %f4855;
	fma.rn.f32 	%f3624, %f4853, %f4855, %f3623;
	mul.f32 	%f3625, %f4855, %f3624;
	sqrt.rn.f32 	%f4861, %f3625;
	bra.uni 	$L__BB0_1173;
$L__BB0_1172:
	sqrt.rn.f32 	%f3618, %f4853;
	mul.f32 	%f4861, %f4855, %f3618;
$L__BB0_1173:
	sub.f32 	%f4903, %f4861, %f5063;
	cvt.f64.f32 	%fd16, %f4903;
	cvt.f64.f32 	%fd1, %f5063;
	mul.f64 	%fd2, %fd1, 0d3FB999999999999A;
	setp.ge.f64 	%p818, %fd2, %fd16;
	mov.f32 	%f5062, 0f00000000;
	@%p818 bra 	$L__BB0_1329;
	setp.eq.s32 	%p819, %r256, 3;
	@%p819 bra 	$L__BB0_1176;
	add.s64 	%rd64, %rd2, %rd57;
	ld.local.f32 	%f4883, [%rd64];
	ld.shared.f32 	%f4882, [%r27];
	add.s64 	%rd66, %rd2, %rd59;
	ld.local.f32 	%f4881, [%rd66];
	ld.shared.f32 	%f4880, [%r29];
	add.s64 	%rd68, %rd2, %rd61;
	ld.local.f32 	%f4879, [%rd68];
	ld.shared.f32 	%f4878, [%r29+4];
	mov.f32 	%f1305, 0f00000000;
	bra.uni 	$L__BB0_1212;
$L__BB0_1176:
	add.s64 	%rd70, %rd2, %rd57;
	ld.local.f32 	%f4883, [%rd70];
	shl.b32 	%r777, %r943, 2;
	mov.u32 	%r778, _ZZ6kerneliPsP7fitDataE3wa4;
	add.s32 	%r779, %r778, %r777;
	ld.shared.f32 	%f3632, [%r779];
	mul.f32 	%f3633, %f4883, %f3632;
	div.rn.f32 	%f3634, %f3633, %f4861;
	st.local.f32 	[%rd5], %f3634;
	add.s64 	%rd72, %rd2, %rd59;
	ld.local.f32 	%f4881, [%rd72];
	shl.b32 	%r780, %r942, 2;
	add.s32 	%r781, %r778, %r780;
	ld.shared.f32 	%f3635, [%r781];
	mul.f32 	%f3636, %f4881, %f3635;
	div.rn.f32 	%f3637, %f3636, %f4861;
	mul.wide.s32 	%rd73, %r941, 4;
	add.s64 	%rd74, %rd2, %rd73;
	ld.local.f32 	%f4879, [%rd74];
	shl.b32 	%r782, %r941, 2;
	add.s32 	%r783, %r778, %r782;
	ld.shared.f32 	%f3638, [%r783];
	mul.f32 	%f3639, %f4879, %f3638;
	div.rn.f32 	%f3640, %f3639, %f4861;
	div.rn.f32 	%f3641, %f3634, %f4837;
	ld.shared.f32 	%f4882, [%r27];
	fma.rn.f32 	%f3642, %f4882, %f3641, 0f00000000;
	sub.f32 	%f3643, %f3637, %f3642;
	div.rn.f32 	%f1211, %f3643, %f4969;
	ld.shared.f32 	%f4880, [%r29];
	fma.rn.f32 	%f3644, %f4880, %f3641, 0f00000000;
	ld.shared.f32 	%f4878, [%r29+4];
	fma.rn.f32 	%f3645, %f4878, %f1211, %f3644;
	sub.f32 	%f1214, %f3640, %f3645;
	abs.f32 	%f1215, %f3641;
	setp.leu.f32 	%p820, %f1215, 0f20000000;
	setp.geu.f32 	%p821, %f1215, 0f5EAAAAAA;
	or.pred  	%p822, %p820, %p821;
	mov.f32 	%f4868, 0f00000000;
	mov.f32 	%f4869, 0f00000000;
	mov.f32 	%f4870, 0f00000000;
	mov.f32 	%f4871, 0f00000000;
	@%p822 bra 	$L__BB0_1178;
	mul.f32 	%f4872, %f1215, %f1215;
	bra.uni 	$L__BB0_1184;
$L__BB0_1178:
	mov.f32 	%f4872, 0f00000000;
	@%p820 bra 	$L__BB0_1180;
	mov.f32 	%f3652, 0f00000000;
	div.rn.f32 	%f3653, %f3652, %f1215;
	mul.f32 	%f3654, %f3653, 0f00000000;
	fma.rn.f32 	%f4868, %f3653, %f3654, 0f3F800000;
	mov.f32 	%f4870, %f1215;
	bra.uni 	$L__BB0_1184;
$L__BB0_1180:
	setp.leu.f32 	%p824, %f1215, 0f00000000;
	@%p824 bra 	$L__BB0_1182;
	mov.f32 	%f3649, 0f00000000;
	div.rn.f32 	%f3650, %f3649, %f1215;
	mul.f32 	%f3651, %f3650, 0f00000000;
	fma.rn.f32 	%f4869, %f3650, %f3651, 0f3F800000;
	mov.f32 	%f4871, %f1215;
	bra.uni 	$L__BB0_1184;
$L__BB0_1182:
	setp.eq.f32 	%p825, %f1215, 0f00000000;
	@%p825 bra 	$L__BB0_1184;
	div.rn.f32 	%f3648, %f1215, 0f00000000;
	fma.rn.f32 	%f4869, %f3648, %f3648, 0f00000000;
$L__BB0_1184:
	abs.f32 	%f1225, %f1211;
	setp.gt.f32 	%p826, %f1225, 0f20000000;
	setp.lt.f32 	%p827, %f1225, 0f5EAAAAAA;
	and.pred  	%p828, %p826, %p827;
	@%p828 bra 	$L__BB0_1193;
	@%p826 bra 	$L__BB0_1190;
	setp.gt.f32 	%p830, %f1225, %f4871;
	@%p830 bra 	$L__BB0_1189;
	setp.eq.f32 	%p831, %f1225, 0f00000000;
	@%p831 bra 	$L__BB0_1194;
	div.rn.f32 	%f3656, %f1225, %f4871;
	fma.rn.f32 	%f4869, %f3656, %f3656, %f4869;
	bra.uni 	$L__BB0_1194;
$L__BB0_1189:
	div.rn.f32 	%f3657, %f4871, %f1225;
	mul.f32 	%f3658, %f4869, %f3657;
	fma.rn.f32 	%f4869, %f3657, %f3658, 0f3F800000;
	mov.f32 	%f4871, %f1225;
	bra.uni 	$L__BB0_1194;
$L__BB0_1190:
	setp.gt.f32 	%p832, %f1225, %f4870;
	@%p832 bra 	$L__BB0_1192;
	div.rn.f32 	%f3659, %f1225, %f4870;
	fma.rn.f32 	%f4868, %f3659, %f3659, %f4868;
	bra.uni 	$L__BB0_1194;
$L__BB0_1192:
	div.rn.f32 	%f3660, %f4870, %f1225;
	mul.f32 	%f3661, %f4868, %f3660;
	fma.rn.f32 	%f4868, %f3660, %f3661, 0f3F800000;
	mov.f32 	%f4870, %f1225;
	bra.uni 	$L__BB0_1194;
$L__BB0_1193:
	fma.rn.f32 	%f4872, %f1225, %f1225, %f4872;
$L__BB0_1194:
	div.rn.f32 	%f3662, %f1214, %f4968;
	abs.f32 	%f1236, %f3662;
	setp.gt.f32 	%p833, %f1236, 0f20000000;
	setp.lt.f32 	%p834, %f1236, 0f5EAAAAAA;
	and.pred  	%p835, %p833, %p834;
	@%p835 bra 	$L__BB0_1203;
	@%p833 bra 	$L__BB0_1200;
	setp.gt.f32 	%p837, %f1236, %f4871;
	@%p837 bra 	$L__BB0_1199;
	setp.eq.f32 	%p838, %f1236, 0f00000000;
	@%p838 bra 	$L__BB0_1204;
	div.rn.f32 	%f3663, %f1236, %f4871;
	fma.rn.f32 	%f4869, %f3663, %f3663, %f4869;
	bra.uni 	$L__BB0_1204;
$L__BB0_1199:
	div.rn.f32 	%f3664, %f4871, %f1236;
	mul.f32 	%f3665, %f4869, %f3664;
	fma.rn.f32 	%f4869, %f3664, %f3665, 0f3F800000;
	mov.f32 	%f4871, %f1236;
	bra.uni 	$L__BB0_1204;
$L__BB0_1200:
	setp.gt.f32 	%p839, %f1236, %f4870;
	@%p839 bra 	$L__BB0_1202;
	div.rn.f32 	%f3666, %f1236, %f4870;
	fma.rn.f32 	%f4868, %f3666, %f3666, %f4868;
	bra.uni 	$L__BB0_1204;
$L__BB0_1202:
	div.rn.f32 	%f3667, %f4870, %f1236;
	mul.f32 	%f3668, %f4868, %f3667;
	fma.rn.f32 	%f4868, %f3667, %f3668, 0f3F800000;
	mov.f32 	%f4870, %f1236;
	bra.uni 	$L__BB0_1204;
$L__BB0_1203:
	fma.rn.f32 	%f4872, %f1236, %f1236, %f4872;
$L__BB0_1204:
	setp.eq.f32 	%p840, %f4868, 0f00000000;
	@%p840 bra 	$L__BB0_1206;
	div.rn.f32 	%f3677, %f4872, %f4870;
	div.rn.f32 	%f3678, %f3677, %f4870;
	add.f32 	%f3679, %f4868, %f3678;
	sqrt.rn.f32 	%f3680, %f3679;
	mul.f32 	%f4877, %f4870, %f3680;
	bra.uni 	$L__BB0_1211;
$L__BB0_1206:
	setp.eq.f32 	%p841, %f4872, 0f00000000;
	@%p841 bra 	$L__BB0_1210;
	setp.ltu.f32 	%p842, %f4872, %f4871;
	@%p842 bra 	$L__BB0_1209;
	div.rn.f32 	%f3670, %f4871, %f4872;
	mul.f32 	%f3671, %f4869, %f4871;
	fma.rn.f32 	%f3672, %f3670, %f3671, 0f3F800000;
	mul.f32 	%f3673, %f4872, %f3672;
	sqrt.rn.f32 	%f4877, %f3673;
	bra.uni 	$L__BB0_1211;
$L__BB0_1209:
	div.rn.f32 	%f3674, %f4872, %f4871;
	fma.rn.f32 	%f3675, %f4869, %f4871, %f3674;
	mul.f32 	%f3676, %f4871, %f3675;
	sqrt.rn.f32 	%f4877, %f3676;
	bra.uni 	$L__BB0_1211;
$L__BB0_1210:
	sqrt.rn.f32 	%f3669, %f4869;
	mul.f32 	%f4877, %f4871, %f3669;
$L__BB0_1211:
	div.rn.f32 	%f3681, %f4903, %f5063;
	div.rn.f32 	%f3682, %f3681, %f4877;
	div.rn.f32 	%f1305, %f3682, %f4877;
$L__BB0_1212:
	fma.rn.f32 	%f3683, %f4837, %f1092, 0f00000000;
	div.rn.f32 	%f3684, %f3683, %f4883;
	fma.rn.f32 	%f3685, %f4882, %f1092, 0f00000000;
	fma.rn.f32 	%f1260, %f4969, %f1107, %f3685;
	fma.rn.f32 	%f3686, %f4880, %f1092, 0f00000000;
	fma.rn.f32 	%f3687, %f4878, %f1107, %f3686;
	fma.rn.f32 	%f1261, %f4968, %f1122, %f3687;
	abs.f32 	%f1262, %f3684;
	setp.leu.f32 	%p843, %f1262, 0f20000000;
	setp.geu.f32 	%p844, %f1262, 0f5EAAAAAA;
	or.pred  	%p845, %p843, %p844;
	mov.f32 	%f4891, 0f00000000;
	mov.f32 	%f4892, 0f00000000;
	mov.f32 	%f4893, 0f00000000;
	mov.f32 	%f4894, 0f00000000;
	@%p845 bra 	$L__BB0_1214;
	mul.f32 	%f4895, %f1262, %f1262;
	bra.uni 	$L__BB0_1220;
$L__BB0_1214:
	mov.f32 	%f4895, 0f00000000;
	@%p843 bra 	$L__BB0_1216;
	mov.f32 	%f3694, 0f00000000;
	div.rn.f32 	%f3695, %f3694, %f1262;
	mul.f32 	%f3696, %f3695, 0f00000000;
	fma.rn.f32 	%f4891, %f3695, %f3696, 0f3F800000;
	mov.f32 	%f4893, %f1262;
	bra.uni 	$L__BB0_1220;
$L__BB0_1216:
	setp.leu.f32 	%p847, %f1262, 0f00000000;
	@%p847 bra 	$L__BB0_1218;
	mov.f32 	%f3691, 0f00000000;
	div.rn.f32 	%f3692, %f3691, %f1262;
	mul.f32 	%f3693, %f3692, 0f00000000;
	fma.rn.f32 	%f4892, %f3692, %f3693, 0f3F800000;
	mov.f32 	%f4894, %f1262;
	bra.uni 	$L__BB0_1220;
$L__BB0_1218:
	setp.eq.f32 	%p848, %f1262, 0f00000000;
	@%p848 bra 	$L__BB0_1220;
	div.rn.f32 	%f3690, %f1262, 0f00000000;
	fma.rn.f32 	%f4892, %f3690, %f3690, 0f00000000;
$L__BB0_1220:
	div.rn.f32 	%f3698, %f1260, %f4881;
	abs.f32 	%f1272, %f3698;
	setp.gt.f32 	%p849, %f1272, 0f20000000;
	setp.lt.f32 	%p850, %f1272, 0f5EAAAAAA;
	and.pred  	%p851, %p849, %p850;
	@%p851 bra 	$L__BB0_1229;
	@%p849 bra 	$L__BB0_1226;
	setp.gt.f32 	%p853, %f1272, %f4894;
	@%p853 bra 	$L__BB0_1225;
	setp.eq.f32 	%p854, %f1272, 0f00000000;
	@%p854 bra 	$L__BB0_1230;
	div.rn.f32 	%f3699, %f1272, %f4894;
	fma.rn.f32 	%f4892, %f3699, %f3699, %f4892;
	bra.uni 	$L__BB0_1230;
$L__BB0_1225:
	div.rn.f32 	%f3700, %f4894, %f1272;
	mul.f32 	%f3701, %f4892, %f3700;
	fma.rn.f32 	%f4892, %f3700, %f3701, 0f3F800000;
	mov.f32 	%f4894, %f1272;
	bra.uni 	$L__BB0_1230;
$L__BB0_1226:
	setp.gt.f32 	%p855, %f1272, %f4893;
	@%p855 bra 	$L__BB0_1228;
	div.rn.f32 	%f3702, %f1272, %f4893;
	fma.rn.f32 	%f4891, %f3702, %f3702, %f4891;
	bra.uni 	$L__BB0_1230;
$L__BB0_1228:
	div.rn.f32 	%f3703, %f4893, %f1272;
	mul.f32 	%f3704, %f4891, %f3703;
	fma.rn.f32 	%f4891, %f3703, %f3704, 0f3F800000;
	mov.f32 	%f4893, %f1272;
	bra.uni 	$L__BB0_1230;
$L__BB0_1229:
	fma.rn.f32 	%f4895, %f1272, %f1272, %f4895;
$L__BB0_1230:
	div.rn.f32 	%f3705, %f1261, %f4879;
	abs.f32 	%f1283, %f3705;
	setp.gt.f32 	%p856, %f1283, 0f20000000;
	setp.lt.f32 	%p857, %f1283, 0f5EAAAAAA;
	and.pred  	%p858, %p856, %p857;
	@%p858 bra 	$L__BB0_1239;
	@%p856 bra 	$L__BB0_1236;
	setp.gt.f32 	%p860, %f1283, %f4894;
	@%p860 bra 	$L__BB0_1235;
	setp.eq.f32 	%p861, %f1283, 0f00000000;
	@%p861 bra 	$L__BB0_1240;
	div.rn.f32 	%f3706, %f1283, %f4894;
	fma.rn.f32 	%f4892, %f3706, %f3706, %f4892;
	bra.uni 	$L__BB0_1240;
$L__BB0_1235:
	div.rn.f32 	%f3707, %f4894, %f1283;
	mul.f32 	%f3708, %f4892, %f3707;
	fma.rn.f32 	%f4892, %f3707, %f3708, 0f3F800000;
	mov.f32 	%f4894, %f1283;
	bra.uni 	$L__BB0_1240;
$L__BB0_1236:
	setp.gt.f32 	%p862, %f1283, %f4893;
	@%p862 bra 	$L__BB0_1238;
	div.rn.f32 	%f3709, %f1283, %f4893;
	fma.rn.f32 	%f4891, %f3709, %f3709, %f4891;
	bra.uni 	$L__BB0_1240;
$L__BB0_1238:
	div.rn.f32 	%f3710, %f4893, %f1283;
	mul.f32 	%f3711, %f4891, %f3710;
	fma.rn.f32 	%f4891, %f3710, %f3711, 0f3F800000;
	mov.f32 	%f4893, %f1283;
	bra.uni 	$L__BB0_1240;
$L__BB0_1239:
	fma.rn.f32 	%f4895, %f1283, %f1283, %f4895;
$L__BB0_1240:
	setp.eq.f32 	%p863, %f4891, 0f00000000;
	@%p863 bra 	$L__BB0_1242;
	div.rn.f32 	%f3720, %f4895, %f4893;
	div.rn.f32 	%f3721, %f3720, %f4893;
	add.f32 	%f3722, %f4891, %f3721;
	sqrt.rn.f32 	%f3723, %f3722;
	mul.f32 	%f4900, %f4893, %f3723;
	bra.uni 	$L__BB0_1247;
$L__BB0_1242:
	setp.eq.f32 	%p864, %f4895, 0f00000000;
	@%p864 bra 	$L__BB0_1246;
	setp.ltu.f32 	%p865, %f4895, %f4894;
	@%p865 bra 	$L__BB0_1245;
	div.rn.f32 	%f3713, %f4894, %f4895;
	mul.f32 	%f3714, %f4892, %f4894;
	fma.rn.f32 	%f3715, %f3713, %f3714, 0f3F800000;
	mul.f32 	%f3716, %f4895, %f3715;
	sqrt.rn.f32 	%f4900, %f3716;
	bra.uni 	$L__BB0_1247;
$L__BB0_1245:
	div.rn.f32 	%f3717, %f4895, %f4894;
	fma.rn.f32 	%f3718, %f4892, %f4894, %f3717;
	mul.f32 	%f3719, %f4894, %f3718;
	sqrt.rn.f32 	%f4900, %f3719;
	bra.uni 	$L__BB0_1247;
$L__BB0_1246:
	sqrt.rn.f32 	%f3712, %f4892;
	mul.f32 	%f4900, %f4894, %f3712;
$L__BB0_1247:
	div.rn.f32 	%f1306, %f4900, %f5063;
	setp.neu.f32 	%p866, %f1306, 0f00000000;
	@%p866 bra 	$L__BB0_1249;
	setp.le.f64 	%p867, %fd1, 0d3FB999999999999A;
	mov.f64 	%fd17, 0d3810000000000000;
	div.rn.f64 	%fd18, %fd17, %fd1;
	selp.f64 	%fd19, %fd18, 0d3844000000000000, %p867;
	cvt.rn.f32.f64 	%f1306, %fd19;
$L__BB0_1249:
	setp.ge.f32 	%p868, %f4842, %f1305;
	selp.f32 	%f3724, %f4842, %f1305, %p868;
	setp.le.f32 	%p869, %f3724, %f1306;
	selp.f32 	%f3725, %f3724, %f1306, %p869;
	setp.eq.f32 	%p870, %f3725, 0f00000000;
	div.rn.f32 	%f3726, %f4900, %f4861;
	selp.f32 	%f5062, %f3726, %f3725, %p870;
	mov.b32 	%r948, 0;
	add.s64 	%rd76, %rd5, %rd57;
	add.s64 	%rd78, %rd5, %rd59;
$L__BB0_1250:
	setp.neu.f32 	%p871, %f5062, 0f00000000;
	@%p871 bra 	$L__BB0_1252;
	cvt.f64.f32 	%fd20, %f1306;
	mul.f64 	%fd21, %fd20, 0d3F50624DD2F1A9FC;
	setp.le.f64 	%p872, %fd21, 0d3810000000000000;
	selp.f64 	%fd22, 0d3810000000000000, %fd21, %p872;
	cvt.rn.f32.f64 	%f5062, %fd22;
$L__BB0_1252:
	sqrt.rn.f32 	%f3727, %f5062;
	ld.local.f32 	%f1309, [%rd2];
	mul.f32 	%f3728, %f3727, %f1309;
	st.local.f32 	[%rd5], %f3728;
	ld.local.f32 	%f4972, [%rd2+4];
	mul.f32 	%f3729, %f3727, %f4972;
	st.local.f32 	[%rd5+4], %f3729;
	ld.local.f32 	%f4970, [%rd2+8];
	mul.f32 	%f3730, %f3727, %f4970;
	st.local.f32 	[%rd5+8], %f3730;
	ld.shared.f32 	%f1312, [%r27];
	st.shared.f32 	[_ZZ6kerneliPsP7fitDataE4fjac+4], %f1312;
	ld.shared.f32 	%f3731, [%r29];
	st.shared.f32 	[_ZZ6kerneliPsP7fitDataE4fjac+8], %f3731;
	st.local.f32 	[%rd3], %f4837;
	st.shared.f32 	[_ZZ6kerneliPsP7fitDataE3wa4], %f1092;
	ld.shared.f32 	%f4969, [%r27+4];
	ld.shared.f32 	%f3732, [%r29+4];
	st.shared.f32 	[%r27+8], %f3732;
	st.local.f32 	[%rd3+4], %f4969;
	st.shared.f32 	[_ZZ6kerneliPsP7fitDataE3wa4+4], %f1107;
	ld.shared.f32 	%f4968, [%r29+8];
	st.local.f32 	[%rd3+8], %f4968;
	st.shared.f32 	[_ZZ6kerneliPsP7fitDataE3wa4+8], %f1122;
	ld.local.f32 	%f1315, [%rd76];
	setp.eq.f32 	%p873, %f1315, 0f00000000;
	mov.f32 	%f4930, %f1092;
	mov.f32 	%f4924, %f1122;
	mov.f32 	%f4918, %f1107;
	@%p873 bra 	$L__BB0_1266;
	st.local.f32 	[%rd4], %f1315;
	abs.f32 	%f3733, %f1315;
	abs.f32 	%f3734, %f4837;
	setp.geu.f32 	%p874, %f3734, %f3733;
	@%p874 bra 	$L__BB0_1255;
	div.rn.f32 	%f3738, %f4837, %f1315;
	fma.rn.f32 	%f3739, %f3738, %f3738, 0f3F800000;
	sqrt.rn.f32 	%f3740, %f3739;
	rcp.rn.f32 	%f4907, %f3740;
	mul.f32 	%f4908, %f3738, %f4907;
	bra.uni 	$L__BB0_1256;
$L__BB0_1255:
	div.rn.f32 	%f3735, %f1315, %f4837;
	fma.rn.f32 	%f3736, %f3735, %f3735, 0f3F800000;
	sqrt.rn.f32 	%f3737, %f3736;
	rcp.rn.f32 	%f4908, %f3737;
	mul.f32 	%f4907, %f3735, %f4908;
$L__BB0_1256:
	mul.f32 	%f3741, %f4907, %f1315;
	fma.rn.f32 	%f3742, %f4908, %f4837, %f3741;
	st.shared.f32 	[_ZZ6kerneliPsP7fitDataE4fjac], %f3742;
	mul.f32 	%f3743, %f4907, 0f00000000;
	fma.rn.f32 	%f4930, %f4908, %f1092, %f3743;
	mul.f32 	%f3744, %f4908, 0f00000000;
	mul.f32 	%f3745, %f4907, %f1092;
	sub.f32 	%f4913, %f3744, %f3745;
	st.shared.f32 	[_ZZ6kerneliPsP7fitDataE3wa4], %f4930;
	fma.rn.f32 	%f3746, %f4908, %f1312, %f3743;
	mul.f32 	%f3747, %f4907, %f1312;
	sub.f32 	%f1324, %f3744, %f3747;
	st.local.f32 	[%rd4+4], %f1324;
	st.shared.f32 	[_ZZ6kerneliPsP7fitDataE4fjac+4], %f3746;
	ld.shared.f32 	%f3748, [_ZZ6kerneliPsP7fitDataE4fjac+8];
	fma.rn.f32 	%f3749, %f4908, %f3748, %f3743;
	mul.f32 	%f3750, %f4907, %f3748;
	sub.f32 	%f4912, %f3744, %f3750;
	st.local.f32 	[%rd4+8], %f4912;
	st.shared.f32 	[_ZZ6kerneliPsP7fitDataE4fjac+8], %f3749;
	setp.eq.f32 	%p875, %f1324, 0f00000000;
	mov.f32 	%f4918, %f1107;
	@%p875 bra 	$L__BB0_1261;
	ld.shared.f32 	%f1326, [%r27+4];
	abs.f32 	%f3751, %f1326;
	abs.f32 	%f3752, %f1324;
	setp.lt.f32 	%p876, %f3751, %f3752;
	@%p876 bra 	$L__BB0_1259;
	div.rn.f32 	%f3753, %f1324, %f1326;
	fma.rn.f32 	%f3754, %f3753, %f3753, 0f3F800000;
	sqrt.rn.f32 	%f3755, %f3754;
	rcp.rn.f32 	%f4910, %f3755;
	mul.f32 	%f4909, %f3753, %f4910;
	bra.uni 	$L__BB0_1260;
$L__BB0_1259:
	div.rn.f32 	%f3756, %f1326, %f1324;
	fma.rn.f32 	%f3757, %f3756, %f3756, 0f3F800000;
	sqrt.rn.f32 	%f3758, %f3757;
	rcp.rn.f32 	%f4909, %f3758;
	mul.f32 	%f4910, %f3756, %f4909;
$L__BB0_1260:
	mul.f32 	%f3759, %f4909, %f1324;
	fma.rn.f32 	%f3760, %f4910, %f1326, %f3759;
	st.shared.f32 	[%r27+4], %f3760;
	mul.f32 	%f3761, %f4910, %f1107;
	fma.rn.f32 	%f4918, %f4913, %f4909, %f3761;
	mul.f32 	%f3762, %f4913, %f4910;
	mul.f32 	%f3763, %f4909, %f1107;
	sub.f32 	%f4913, %f3762, %f3763;
	st.shared.f32 	[_ZZ6kerneliPsP7fitDataE3wa4+4], %f4918;
	ld.shared.f32 	%f3764, [%r27+8];
	mul.f32 	%f3765, %f4909, %f4912;
	fma.rn.f32 	%f3766, %f4910, %f3764, %f3765;
	mul.f32 	%f3767, %f4910, %f4912;
	mul.f32 	%f3768, %f4909, %f3764;
	sub.f32 	%f4912, %f3767, %f3768;
	st.local.f32 	[%rd4+8], %f4912;
	st.shared.f32 	[%r27+8], %f3766;
$L__BB0_1261:
	setp.eq.f32 	%p877, %f4912, 0f00000000;
	mov.f32 	%f4924, %f1122;
	@%p877 bra 	$L__BB0_1266;
	ld.shared.f32 	%f1339, [%r29+8];
	abs.f32 	%f3769, %f1339;
	abs.f32 	%f3770, %f4912;
	setp.lt.f32 	%p878, %f3769, %f3770;
	@%p878 bra 	$L__BB0_1264;
	div.rn.f32 	%f3771, %f4912, %f1339;
	fma.rn.f32 	%f3772, %f3771, %f3771, 0f3F800000;
	sqrt.rn.f32 	%f3773, %f3772;
	rcp.rn.f32 	%f4915, %f3773;
	mul.f32 	%f4914, %f3771, %f4915;
	bra.uni 	$L__BB0_1265;
$L__BB0_1264:
	div.rn.f32 	%f3774, %f1339, %f4912;
	fma.rn.f32 	%f3775, %f3774, %f3774, 0f3F800000;
	sqrt.rn.f32 	%f3776, %f3775;
	rcp.rn.f32 	%f4914, %f3776;
	mul.f32 	%f4915, %f3774, %f4914;
$L__BB0_1265:
	mul.f32 	%f3777, %f4914, %f4912;
	fma.rn.f32 	%f3778, %f4915, %f1339, %f3777;
	st.shared.f32 	[%r29+8], %f3778;
	mul.f32 	%f3779, %f4915, %f1122;
	fma.rn.f32 	%f4924, %f4913, %f4914, %f3779;
	st.shared.f32 	[_ZZ6kerneliPsP7fitDataE3wa4+8], %f4924;
$L__BB0_1266:
	ld.shared.f32 	%f1350, [_ZZ6kerneliPsP7fitDataE4fjac];
	st.local.f32 	[%rd4], %f1350;
	st.shared.f32 	[_ZZ6kerneliPsP7fitDataE4fjac], %f4837;
	ld.local.f32 	%f1351, [%rd78];
	setp.eq.f32 	%p879, %f1351, 0f00000000;
	ld.shared.f32 	%f4923, [%r27+4];
	@%p879 bra 	$L__BB0_1275;
	mov.b32 	%r785, 0;
	st.local.u32 	[%rd4+8], %r785;
	abs.f32 	%f3780, %f4923;
	abs.f32 	%f3781, %f1351;
	setp.lt.f32 	%p880, %f3780, %f3781;
	@%p880 bra 	$L__BB0_1269;
	div.rn.f32 	%f3782, %f1351, %f4923;
	fma.rn.f32 	%f3783, %f3782, %f3782, 0f3F800000;
	sqrt.rn.f32 	%f3784, %f3783;
	rcp.rn.f32 	%f4920, %f3784;
	mul.f32 	%f4919, %f3782, %f4920;
	bra.uni 	$L__BB0_1270;
$L__BB0_1269:
	div.rn.f32 	%f3785, %f4923, %f1351;
	fma.rn.f32 	%f3786, %f3785, %f3785, 0f3F800000;
	sqrt.rn.f32 	%f3787, %f3786;
	rcp.rn.f32 	%f4919, %f3787;
	mul.f32 	%f4920, %f3785, %f4919;
$L__BB0_1270:
	mul.f32 	%f3788, %f4919, %f1351;
	fma.rn.f32 	%f4923, %f4920, %f4923, %f3788;
	st.shared.f32 	[%r27+4], %f4923;
	mul.f32 	%f3789, %f4919, 0f00000000;
	fma.rn.f32 	%f3790, %f4920, %f4918, %f3789;
	mul.f32 	%f3791, %f4920, 0f00000000;
	mul.f32 	%f3792, %f4919, %f4918;
	sub.f32 	%f1360, %f3791, %f3792;
	st.shared.f32 	[_ZZ6kerneliPsP7fitDataE3wa4+4], %f3790;
	ld.shared.f32 	%f3793, [%r27+8];
	fma.rn.f32 	%f3794, %f4920, %f3793, %f3789;
	mul.f32 	%f3795, %f4919, %f3793;
	sub.f32 	%f1361, %f3791, %f3795;
	st.shared.f32 	[%r27+8], %f3794;
	setp.eq.f32 	%p881, %f1361, 0f00000000;
	@%p881 bra 	$L__BB0_1275;
	ld.shared.f32 	%f1362, [%r29+8];
	abs.f32 	%f3796, %f1362;
	abs.f32 	%f3797, %f1361;
	setp.lt.f32 	%p882, %f3796, %f3797;
	@%p882 bra 	$L__BB0_1273;
	div.rn.f32 	%f3798, %f1361, %f1362;
	fma.rn.f32 	%f3799, %f3798, %f3798, 0f3F800000;
	sqrt.rn.f32 	%f3800, %f3799;
	rcp.rn.f32 	%f4922, %f3800;
	mul.f32 	%f4921, %f3798, %f4922;
	bra.uni 	$L__BB0_1274;
$L__BB0_1273:
	div.rn.f32 	%f3801, %f1362, %f1361;
	fma.rn.f32 	%f3802, %f3801, %f3801, 0f3F800000;
	sqrt.rn.f32 	%f3803, %f3802;
	rcp.rn.f32 	%f4921, %f3803;
	mul.f32 	%f4922, %f3801, %f4921;
$L__BB0_1274:
	mul.f32 	%f3804, %f4921, %f1361;
	fma.rn.f32 	%f3805, %f4922, %f1362, %f3804;
	st.shared.f32 	[%r29+8], %f3805;
	mul.f32 	%f3806, %f4922, %f4924;
	fma.rn.f32 	%f4924, %f1360, %f4921, %f3806;
	st.shared.f32 	[_ZZ6kerneliPsP7fitDataE3wa4+8], %f4924;
	ld.shared.f32 	%f4923, [%r27+4];
$L__BB0_1275:
	st.local.f32 	[%rd4+4], %f4923;
	st.shared.f32 	[%r27+4], %f4969;
	mul.wide.s32 	%rd79, %r941, 4;
	add.s64 	%rd80, %rd5, %rd79;
	ld.local.f32 	%f1373, [%rd80];
	setp.eq.f32 	%p883, %f1373, 0f00000000;
	ld.shared.f32 	%f4927, [%r29+8];
	@%p883 bra 	$L__BB0_1280;
	abs.f32 	%f3807, %f4927;
	abs.f32 	%f3808, %f1373;
	setp.lt.f32 	%p884, %f3807, %f3808;
	@%p884 bra 	$L__BB0_1278;
	div.rn.f32 	%f3809, %f1373, %f4927;
	fma.rn.f32 	%f3810, %f3809, %f3809, 0f3F800000;
	sqrt.rn.f32 	%f3811, %f3810;
	rcp.rn.f32 	%f4926, %f3811;
	mul.f32 	%f4925, %f3809, %f4926;
	bra.uni 	$L__BB0_1279;
$L__BB0_1278:
	div.rn.f32 	%f3812, %f4927, %f1373;
	fma.rn.f32 	%f3813, %f3812, %f3812, 0f3F800000;
	sqrt.rn.f32 	%f3814, %f3813;
	rcp.rn.f32 	%f4925, %f3814;
	mul.f32 	%f4926, %f3812, %f4925;
$L__BB0_1279:
	mul.f32 	%f3815, %f4925, %f1373;
	fma.rn.f32 	%f4927, %f4926, %f4927, %f3815;
	st.shared.f32 	[%r29+8], %f4927;
	mul.f32 	%f3816, %f4926, %f4924;
	fma.rn.f32 	%f3817, %f4925, 0f00000000, %f3816;
	st.shared.f32 	[_ZZ6kerneliPsP7fitDataE3wa4+8], %f3817;
$L__BB0_1280:
	st.local.f32 	[%rd4+8], %f4927;
	st.shared.f32 	[%r29+8], %f4968;
	setp.neu.f32 	%p885, %f1350, 0f00000000;
	@%p885 bra 	$L__BB0_1282;
	mov.b32 	%r786, 0;
	st.shared.u32 	[_ZZ6kerneliPsP7fitDataE3wa4], %r786;
	mov.f32 	%f4930, 0f00000000;
$L__BB0_1282:
	setp.eq.f32 	%p887, %f4923, 0f00000000;
	selp.b32 	%r787, 1, 3, %p887;
	selp.b32 	%r266, %r787, 0, %p885;
	setp.eq.s32 	%p888, %r266, 3;
	@%p888 bra 	$L__BB0_1284;
	mov.b32 	%r788, 0;
	st.shared.u32 	[_ZZ6kerneliPsP7fitDataE3wa4+4], %r788;
$L__BB0_1284:
	setp.eq.f32 	%p890, %f4927, 0f00000000;
	selp.b32 	%r789, 2, %r266, %p890;
	selp.b32 	%r267, %r789, %r266, %p888;
	setp.eq.s32 	%p891, %r267, 3;
	@%p891 bra 	$L__BB0_1286;
	mov.b32 	%r790, 0;
	st.shared.u32 	[_ZZ6kerneliPsP7fitDataE3wa4+8], %r790;
	setp.eq.s32 	%p892, %r267, 0;
	mov.f32 	%f4929, 0f00000000;
	@%p892 bra 	$L__BB0_1290;
$L__BB0_1286:
	add.s32 	%r791, %r267, -1;
	shl.b32 	%r792, %r267, 2;
	mov.u32 	%r793, _ZZ6kerneliPsP7fitDataE3wa4;
	add.s32 	%r268, %r793, %r792;
	ld.shared.f32 	%f3820, [%r268+-4];
	mul.wide.u32 	%rd81, %r791, 4;
	add.s64 	%rd82, %rd4, %rd81;
	ld.local.f32 	%f3821, [%rd82];
	div.rn.f32 	%f1384, %f3820, %f3821;
	st.shared.f32 	[%r268+-4], %f1384;
	setp.ne.s32 	%p893, %r267, 1;
	@%p893 bra 	$L__BB0_1288;
	ld.shared.f32 	%f4930, [_ZZ6kerneliPsP7fitDataE3wa4];
	ld.shared.f32 	%f4929, [_ZZ6kerneliPsP7fitDataE3wa4+8];
	bra.uni 	$L__BB0_1290;
$L__BB0_1288:
	setp.ne.s32 	%p894, %r267, 3;
	add.s32 	%r794, %r267, -2;
	mad.lo.s32 	%r795, %r794, %r290, %r267;
	shl.b32 	%r796, %r795, 2;
	mov.u32 	%r797, _ZZ6kerneliPsP7fitDataE4fjac;
	add.s32 	%r798, %r797, %r796;
	ld.shared.f32 	%f3822, [%r798+-4];
	fma.rn.f32 	%f3823, %f3822, %f1384, 0f00000000;
	ld.shared.f32 	%f3824, [%r268+-8];
	sub.f32 	%f3825, %f3824, %f3823;
	mul.wide.u32 	%rd83, %r794, 4;
	add.s64 	%rd84, %rd4, %rd83;
	ld.local.f32 	%f3826, [%rd84];
	div.rn.f32 	%f1387, %f3825, %f3826;
	st.shared.f32 	[%r268+-8], %f1387;
	ld.shared.f32 	%f4930, [_ZZ6kerneliPsP7fitDataE3wa4];
	ld.shared.f32 	%f4929, [_ZZ6kerneliPsP7fitDataE3wa4+8];
	@%p894 bra 	$L__BB0_1290;
	ld.shared.f32 	%f3827, [_ZZ6kerneliPsP7fitDataE4fjac+4];
	fma.rn.f32 	%f3828, %f3827, %f1387, 0f00000000;
	ld.shared.f32 	%f3829, [_ZZ6kerneliPsP7fitDataE4fjac+8];
	fma.rn.f32 	%f3830, %f3829, %f4929, %f3828;
	sub.f32 	%f3831, %f4930, %f3830;
	div.rn.f32 	%f4930, %f3831, %f1350;
$L__BB0_1290:
	mul.wide.s32 	%rd85, %r943, 4;
	add.s64 	%rd86, %rd3, %rd85;
	st.local.f32 	[%rd86], %f4930;
	ld.shared.f32 	%f3832, [_ZZ6kerneliPsP7fitDataE3wa4+4];
	mul.wide.s32 	%rd87, %r942, 4;
	add.s64 	%rd88, %rd3, %rd87;
	st.local.f32 	[%rd88], %f3832;
	mul.wide.s32 	%rd89, %r941, 4;
	add.s64 	%rd90, %rd3, %rd89;
	st.local.f32 	[%rd90], %f4929;
	ld.local.f32 	%f4975, [%rd3];
	mul.f32 	%f3833, %f1309, %f4975;
	st.shared.f32 	[_ZZ6kerneliPsP7fitDataE3wa4], %f3833;
	ld.local.f32 	%f4973, [%rd3+4];
	mul.f32 	%f1395, %f4972, %f4973;
	st.shared.f32 	[_ZZ6kerneliPsP7fitDataE3wa4+4], %f1395;
	ld.local.f32 	%f4971, [%rd3+8];
	mul.f32 	%f1397, %f4970, %f4971;
	st.shared.f32 	[_ZZ6kerneliPsP7fitDataE3wa4+8], %f1397;
	abs.f32 	%f1398, %f3833;
	setp.leu.f32 	%p895, %f1398, 0f20000000;
	setp.geu.f32 	%p896, %f1398, 0f5EAAAAAA;
	or.pred  	%p897, %p895, %p896;
	mov.f32 	%f4937, 0f00000000;
	mov.f32 	%f4938, 0f00000000;
	mov.f32 	%f4939, 0f00000000;
	mov.f32 	%f4940, 0f00000000;
	@%p897 bra 	$L__BB0_1292;
	mul.f32 	%f4941, %f1398, %f1398;
	bra.uni 	$L__BB0_1298;
$L__BB0_1292:
	mov.f32 	%f4941, 0f00000000;
	@%p895 bra 	$L__BB0_1294;
	mov.f32 	%f3840, 0f00000000;
	div.rn.f32 	%f3841, %f3840, %f1398;
	mul.f32 	%f3842, %f3841, 0f00000000;
	fma.rn.f32 	%f4937, %f3841, %f3842, 0f3F800000;
	mov.f32 	%f4939, %f1398;
	bra.uni 	$L__BB0_1298;
$L__BB0_1294:
	setp.leu.f32 	%p899, %f1398, 0f00000000;
	@%p899 bra 	$L__BB0_1296;
	mov.f32 	%f3837, 0f00000000;
	div.rn.f32 	%f3838, %f3837, %f1398;
	mul.f32 	%f3839, %f3838, 0f00000000;
	fma.rn.f32 	%f4938, %f3838, %f3839, 0f3F800000;
	mov.f32 	%f4940, %f1398;
	bra.uni 	$L__BB0_1298;
$L__BB0_1296:
	setp.eq.f32 	%p900, %f1398, 0f00000000;
	@%p900 bra 	$L__BB0_1298;
	div.rn.f32 	%f3836, %f1398, 0f00000000;
	fma.rn.f32 	%f4938, %f3836, %f3836, 0f00000000;
$L__BB0_1298:
	abs.f32 	%f1408, %f1395;
	setp.gt.f32 	%p901, %f1408, 0f20000000;
	setp.lt.f32 	%p902, %f1408, 0f5EAAAAAA;
	and.pred  	%p903, %p901, %p902;
	@%p903 bra 	$L__BB0_1307;
	@%p901 bra 	$L__BB0_1304;
	setp.gt.f32 	%p905, %f1408, %f4940;
	@%p905 bra 	$L__BB0_1303;
	setp.eq.f32 	%p906, %f1408, 0f00000000;
	@%p906 bra 	$L__BB0_1308;
	div.rn.f32 	%f3844, %f1408, %f4940;
	fma.rn.f32 	%f4938, %f3844, %f3844, %f4938;
	bra.uni 	$L__BB0_1308;
$L__BB0_1303:
	div.rn.f32 	%f3845, %f4940, %f1408;
	mul.f32 	%f3846, %f4938, %f3845;
	fma.rn.f32 	%f4938, %f3845, %f3846, 0f3F800000;
	mov.f32 	%f4940, %f1408;
	bra.uni 	$L__BB0_1308;
$L__BB0_1304:
	setp.gt.f32 	%p907, %f1408, %f4939;
	@%p907 bra 	$L__BB0_1306;
	div.rn.f32 	%f3847, %f1408, %f4939;
	fma.rn.f32 	%f4937, %f3847, %f3847, %f4937;
	bra.uni 	$L__BB0_1308;
$L__BB0_1306:
	div.rn.f32 	%f3848, %f4939, %f1408;
	mul.f32 	%f3849, %f4937, %f3848;
	fma.rn.f32 	%f4937, %f3848, %f3849, 0f3F800000;
	mov.f32 	%f4939, %f1408;
	bra.uni 	$L__BB0_1308;
$L__BB0_1307:
	fma.rn.f32 	%f4941, %f1408, %f1408, %f4941;
$L__BB0_1308:
	abs.f32 	%f1419, %f1397;
	setp.gt.f32 	%p908, %f1419, 0f20000000;
	setp.lt.f32 	%p909, %f1419, 0f5EAAAAAA;
	and.pred  	%p910, %p908, %p909;
	@%p910 bra 	$L__BB0_1317;
	@%p908 bra 	$L__BB0_1314;
	setp.gt.f32 	%p912, %f1419, %f4940;
	@%p912 bra 	$L__BB0_1313;
	setp.eq.f32 	%p913, %f1419, 0f00000000;
	@%p913 bra 	$L__BB0_1318;
	div.rn.f32 	%f3850, %f1419, %f4940;
	fma.rn.f32 	%f4938, %f3850, %f3850, %f4938;
	bra.uni 	$L__BB0_1318;
$L__BB0_1313:
	div.rn.f32 	%f3851, %f4940, %f1419;
	mul.f32 	%f3852, %f4938, %f3851;
	fma.rn.f32 	%f4938, %f3851, %f3852, 0f3F800000;
	mov.f32 	%f4940, %f1419;
	bra.uni 	$L__BB0_1318;
$L__BB0_1314:
	setp.gt.f32 	%p914, %f1419, %f4939;
	@%p914 bra 	$L__BB0_1316;
	div.rn.f32 	%f3853, %f1419, %f4939;
	fma.rn.f32 	%f4937, %f3853, %f3853, %f4937;
	bra.uni 	$L__BB0_1318;
$L__BB0_1316:
	div.rn.f32 	%f3854, %f4939, %f1419;
	mul.f32 	%f3855, %f4937, %f3854;
	fma.rn.f32 	%f4937, %f3854, %f3855, 0f3F800000;
	mov.f32 	%f4939, %f1419;
	bra.uni 	$L__BB0_1318;
$L__BB0_1317:
	fma.rn.f32 	%f4941, %f1419, %f1419, %f4941;
$L__BB0_1318:
	setp.eq.f32 	%p915, %f4937, 0f00000000;
	@%p915 bra 	$L__BB0_1320;
	div.rn.f32 	%f3864, %f4941, %f4939;
	div.rn.f32 	%f3865, %f3864, %f4939;
	add.f32 	%f3866, %f4937, %f3865;
	sqrt.rn.f32 	%f3867, %f3866;
	mul.f32 	%f4946, %f4939, %f3867;
	bra.uni 	$L__BB0_1325;
$L__BB0_1320:
	setp.eq.f32 	%p916, %f4941, 0f00000000;
	@%p916 bra 	$L__BB0_1324;
	setp.ltu.f32 	%p917, %f4941, %f4940;
	@%p917 bra 	$L__BB0_1323;
	div.rn.f32 	%f3857, %f4940, %f4941;
	mul.f32 	%f3858, %f4938, %f4940;
	fma.rn.f32 	%f3859, %f3857, %f3858, 0f3F800000;
	mul.f32 	%f3860, %f4941, %f3859;
	sqrt.rn.f32 	%f4946, %f3860;
	bra.uni 	$L__BB0_1325;
$L__BB0_1323:
	div.rn.f32 	%f3861, %f4941, %f4940;
	fma.rn.f32 	%f3862, %f4938, %f4940, %f3861;
	mul.f32 	%f3863, %f4940, %f3862;
	sqrt.rn.f32 	%f4946, %f3863;
	bra.uni 	$L__BB0_1325;
$L__BB0_1324:
	sqrt.rn.f32 	%f3856, %f4938;
	mul.f32 	%f4946, %f4940, %f3856;
$L__BB0_1325:
	sub.f32 	%f1435, %f4946, %f5063;
	abs.f32 	%f3868, %f1435;
	cvt.f64.f32 	%fd23, %f3868;
	setp.ge.f64 	%p919, %fd2, %fd23;
	mov.pred 	%p1125, -1;
	@%p919 bra 	$L__BB0_1327;
	setp.eq.f32 	%p920, %f1305, 0f00000000;
	setp.le.f32 	%p921, %f1435, %f4903;
	setp.lt.f32 	%p922, %f4903, 0f00000000;
	and.pred  	%p923, %p922, %p921;
	and.pred  	%p1125, %p920, %p923;
$L__BB0_1327:
	setp.ne.s32 	%p924, %r948, 10;
	not.pred 	%p925, %p1125;
	and.pred  	%p926, %p925, %p924;
	@%p926 bra 	$L__BB0_1331;
	ld.local.f32 	%f4974, [%rd2];
$L__BB0_1329:
	neg.f32 	%f3927, %f4975;
	st.local.f32 	[%rd3], %f3927;
	sub.f32 	%f1492, %f5088, %f4975;
	st.local.f32 	[%rd4], %f1492;
	mul.f32 	%f3928, %f4974, %f3927;
	neg.f32 	%f1493, %f4973;
	st.local.f32 	[%rd3+4], %f1493;
	sub.f32 	%f1494, %f5089, %f4973;
	st.local.f32 	[%rd4+4], %f1494;
	neg.f32 	%f1495, %f4971;
	st.local.f32 	[%rd3+8], %f1495;
	sub.f32 	%f1496, %f5090, %f4971;
	st.local.f32 	[%rd4+8], %f1496;
	abs.f32 	%f1497, %f3928;
	setp.leu.f32 	%p955, %f1497, 0f20000000;
	setp.geu.f32 	%p956, %f1497, 0f5EAAAAAA;
	or.pred  	%p957, %p955, %p956;
	mov.f32 	%f4983, 0f00000000;
	mov.f32 	%f4984, 0f00000000;
	mov.f32 	%f4985, 0f00000000;
	mov.f32 	%f4986, 0f00000000;
	@%p957 bra 	$L__BB0_1371;
	mul.f32 	%f4987, %f1497, %f1497;
	bra.uni 	$L__BB0_1377;
$L__BB0_1331:
	shl.b32 	%r799, %r943, 2;
	mov.u32 	%r800, _ZZ6kerneliPsP7fitDataE3wa4;
	add.s32 	%r801, %r800, %r799;
	ld.shared.f32 	%f3869, [%r801];
	mul.f32 	%f3870, %f4883, %f3869;
	div.rn.f32 	%f3871, %f3870, %f4946;
	shl.b32 	%r802, %r942, 2;
	add.s32 	%r803, %r800, %r802;
	ld.shared.f32 	%f3872, [%r803];
	mul.f32 	%f3873, %f4881, %f3872;
	div.rn.f32 	%f3874, %f3873, %f4946;
	shl.b32 	%r804, %r941, 2;
	add.s32 	%r805, %r800, %r804;
	ld.shared.f32 	%f3875, [%r805];
	mul.f32 	%f3876, %f4879, %f3875;
	div.rn.f32 	%f3877, %f3876, %f4946;
	div.rn.f32 	%f3878, %f3871, %f1350;
	st.local.f32 	[%rd5], %f3878;
	ld.shared.f32 	%f3879, [_ZZ6kerneliPsP7fitDataE4fjac+4];
	mul.f32 	%f3880, %f3879, %f3878;
	sub.f32 	%f3881, %f3874, %f3880;
	ld.shared.f32 	%f3882, [_ZZ6kerneliPsP7fitDataE4fjac+8];
	mul.f32 	%f3883, %f3882, %f3878;
	sub.f32 	%f3884, %f3877, %f3883;
	div.rn.f32 	%f1437, %f3881, %f4923;
	st.local.f32 	[%rd5+4], %f1437;
	ld.shared.f32 	%f3885, [%r27+8];
	mul.f32 	%f3886, %f3885, %f1437;
	sub.f32 	%f3887, %f3884, %f3886;
	div.rn.f32 	%f1438, %f3887, %f4927;
	st.local.f32 	[%rd5+8], %f1438;
	abs.f32 	%f1439, %f3878;
	setp.leu.f32 	%p927, %f1439, 0f20000000;
	setp.geu.f32 	%p928, %f1439, 0f5EAAAAAA;
	or.pred  	%p929, %p927, %p928;
	mov.f32 	%f4953, 0f00000000;
	mov.f32 	%f4954, 0f00000000;
	mov.f32 	%f4955, 0f00000000;
	mov.f32 	%f4956, 0f00000000;
	@%p929 bra 	$L__BB0_1333;
	mul.f32 	%f4957, %f1439, %f1439;
	bra.uni 	$L__BB0_1339;
$L__BB0_1333:
	mov.f32 	%f4957, 0f00000000;
	@%p927 bra 	$L__BB0_1335;
	mov.f32 	%f3894, 0f00000000;
	div.rn.f32 	%f3895, %f3894, %f1439;
	mul.f32 	%f3896, %f3895, 0f00000000;
	fma.rn.f32 	%f4953, %f3895, %f3896, 0f3F800000;
	mov.f32 	%f4955, %f1439;
	bra.uni 	$L__BB0_1339;
$L__BB0_1335:
	setp.leu.f32 	%p931, %f1439, 0f00000000;
	@%p931 bra 	$L__BB0_1337;
	mov.f32 	%f3891, 0f00000000;
	div.rn.f32 	%f3892, %f3891, %f1439;
	mul.f32 	%f3893, %f3892, 0f00000000;
	fma.rn.f32 	%f4954, %f3892, %f3893, 0f3F800000;
	mov.f32 	%f4956, %f1439;
	bra.uni 	$L__BB0_1339;
$L__BB0_1337:
	setp.eq.f32 	%p932, %f1439, 0f00000000;
	@%p932 bra 	$L__BB0_1339;
	div.rn.f32 	%f3890, %f1439, 0f00000000;
	fma.rn.f32 	%f4954, %f3890, %f3890, 0f00000000;
$L__BB0_1339:
	abs.f32 	%f1449, %f1437;
	setp.gt.f32 	%p933, %f1449, 0f20000000;
	setp.lt.f32 	%p934, %f1449, 0f5EAAAAAA;
	and.pred  	%p935, %p933, %p934;
	@%p935 bra 	$L__BB0_1348;
	@%p933 bra 	$L__BB0_1345;
	setp.gt.f32 	%p937, %f1449, %f4956;
	@%p937 bra 	$L__BB0_1344;
	setp.eq.f32 	%p938, %f1449, 0f00000000;
	@%p938 bra 	$L__BB0_1349;
	div.rn.f32 	%f3898, %f1449, %f4956;
	fma.rn.f32 	%f4954, %f3898, %f3898, %f4954;
	bra.uni 	$L__BB0_1349;
$L__BB0_1344:
	div.rn.f32 	%f3899, %f4956, %f1449;
	mul.f32 	%f3900, %f4954, %f3899;
	fma.rn.f32 	%f4954, %f3899, %f3900, 0f3F800000;
	mov.f32 	%f4956, %f1449;
	bra.uni 	$L__BB0_1349;
$L__BB0_1345:
	setp.gt.f32 	%p939, %f1449, %f4955;
	@%p939 bra 	$L__BB0_1347;
	div.rn.f32 	%f3901, %f1449, %f4955;
	fma.rn.f32 	%f4953, %f3901, %f3901, %f4953;
	bra.uni 	$L__BB0_1349;
$L__BB0_1347:
	div.rn.f32 	%f3902, %f4955, %f1449;
	mul.f32 	%f3903, %f4953, %f3902;
	fma.rn.f32 	%f4953, %f3902, %f3903, 0f3F800000;
	mov.f32 	%f4955, %f1449;
	bra.uni 	$L__BB0_1349;
$L__BB0_1348:
	fma.rn.f32 	%f4957, %f1449, %f1449, %f4957;
$L__BB0_1349:
	abs.f32 	%f1460, %f1438;
	setp.gt.f32 	%p940, %f1460, 0f20000000;
	setp.lt.f32 	%p941, %f1460, 0f5EAAAAAA;
	and.pred  	%p942, %p940, %p941;
	@%p942 bra 	$L__BB0_1358;
	@%p940 bra 	$L__BB0_1355;
	setp.gt.f32 	%p944, %f1460, %f4956;
	@%p944 bra 	$L__BB0_1354;
	setp.eq.f32 	%p945, %f1460, 0f00000000;
	@%p945 bra 	$L__BB0_1359;
	div.rn.f32 	%f3904, %f1460, %f4956;
	fma.rn.f32 	%f4954, %f3904, %f3904, %f4954;
	bra.uni 	$L__BB0_1359;
$L__BB0_1354:
	div.rn.f32 	%f3905, %f4956, %f1460;
	mul.f32 	%f3906, %f4954, %f3905;
	fma.rn.f32 	%f4954, %f3905, %f3906, 0f3F800000;
	mov.f32 	%f4956, %f1460;
	bra.uni 	$L__BB0_1359;
$L__BB0_1355:
	setp.gt.f32 	%p946, %f1460, %f4955;
	@%p946 bra 	$L__BB0_1357;
	div.rn.f32 	%f3907, %f1460, %f4955;
	fma.rn.f32 	%f4953, %f3907, %f3907, %f4953;
	bra.uni 	$L__BB0_1359;
$L__BB0_1357:
	div.rn.f32 	%f3908, %f4955, %f1460;
	mul.f32 	%f3909, %f4953, %f3908;
	fma.rn.f32 	%f4953, %f3908, %f3909, 0f3F800000;
	mov.f32 	%f4955, %f1460;
	bra.uni 	$L__BB0_1359;
$L__BB0_1358:
	fma.rn.f32 	%f4957, %f1460, %f1460, %f4957;
$L__BB0_1359:
	setp.eq.f32 	%p947, %f4953, 0f00000000;
	@%p947 bra 	$L__BB0_1361;
	div.rn.f32 	%f3918, %f4957, %f4955;
	div.rn.f32 	%f3919, %f3918, %f4955;
	add.f32 	%f3920, %f4953, %f3919;
	sqrt.rn.f32 	%f3921, %f3920;
	mul.f32 	%f4962, %f4955, %f3921;
	bra.uni 	$L__BB0_1366;
$L__BB0_1361:
	setp.eq.f32 	%p948, %f4957, 0f00000000;
	@%p948 bra 	$L__BB0_1365;
	setp.ltu.f32 	%p949, %f4957, %f4956;
	@%p949 bra 	$L__BB0_1364;
	div.rn.f32 	%f3911, %f4956, %f4957;
	mul.f32 	%f3912, %f4954, %f4956;
	fma.rn.f32 	%f3913, %f3911, %f3912, 0f3F800000;
	mul.f32 	%f3914, %f4957, %f3913;
	sqrt.rn.f32 	%f4962, %f3914;
	bra.uni 	$L__BB0_1366;
$L__BB0_1364:
	div.rn.f32 	%f3915, %f4957, %f4956;
	fma.rn.f32 	%f3916, %f4954, %f4956, %f3915;
	mul.f32 	%f3917, %f4956, %f3916;
	sqrt.rn.f32 	%f4962, %f3917;
	bra.uni 	$L__BB0_1366;
$L__BB0_1365:
	sqrt.rn.f32 	%f3910, %f4954;
	mul.f32 	%f4962, %f4956, %f3910;
$L__BB0_1366:
	setp.leu.f32 	%p950, %f1435, 0f00000000;
	@%p950 bra 	$L__BB0_1369;
	setp.ge.f32 	%p953, %f1305, %f5062;
	@%p953 bra 	$L__BB0_1370;
	mov.f32 	%f1305, %f5062;
	bra.uni 	$L__BB0_1370;
$L__BB0_1369:
	setp.lt.f32 	%p951, %f1435, 0f00000000;
	setp.gtu.f32 	%p952, %f1306, %f5062;
	selp.f32 	%f3922, %f5062, %f1306, %p952;
	selp.f32 	%f1306, %f3922, %f1306, %p951;
$L__BB0_1370:
	div.rn.f32 	%f3923, %f1435, %f5063;
	div.rn.f32 	%f3924, %f3923, %f4962;
	div.rn.f32 	%f3925, %f3924, %f4962;
	add.f32 	%f3926, %f5062, %f3925;
	setp.ge.f32 	%p954, %f1305, %f3926;
	selp.f32 	%f5062, %f1305, %f3926, %p954;
	add.s32 	%r948, %r948, 1;
	mov.f32 	%f4903, %f1435;
	bra.uni 	$L__BB0_1250;
$L__BB0_1371:
	mov.f32 	%f4987, 0f00000000;
	@%p955 bra 	$L__BB0_1373;
	mov.f32 	%f3935, 0f00000000;
	div.rn.f32 	%f3936, %f3935, %f1497;
	mul.f32 	%f3937, %f3936, 0f00000000;
	fma.rn.f32 	%f4983, %f3936, %f3937, 0f3F800000;
	mov.f32 	%f4985, %f1497;
	bra.uni 	$L__BB0_1377;
$L__BB0_1373:
	setp.leu.f32 	%p959, %f1497, 0f00000000;
	@%p959 bra 	$L__BB0_1375;
	mov.f32 	%f3932, 0f00000000;
	div.rn.f32 	%f3933, %f3932, %f1497;
	mul.f32 	%f3934, %f3933, 0f00000000;
	fma.rn.f32 	%f4984, %f3933, %f3934, 0f3F800000;
	mov.f32 	%f4986, %f1497;
	bra.uni 	$L__BB0_1377;
$L__BB0_1375:
	setp.eq.f32 	%p960, %f1497, 0f00000000;
	@%p960 bra 	$L__BB0_1377;
	div.rn.f32 	%f3931, %f1497, 0f00000000;
	fma.rn.f32 	%f4984, %f3931, %f3931, 0f00000000;
$L__BB0_1377:
	mul.f32 	%f3939, %f4972, %f1493;
	abs.f32 	%f1507, %f3939;
	setp.gt.f32 	%p961, %f1507, 0f20000000;
	setp.lt.f32 	%p962, %f1507, 0f5EAAAAAA;
	and.pred  	%p963, %p961, %p962;
	@%p963 bra 	$L__BB0_1386;
	@%p961 bra 	$L__BB0_1383;
	setp.gt.f32 	%p965, %f1507, %f4986;
	@%p965 bra 	$L__BB0_1382;
	setp.eq.f32 	%p966, %f1507, 0f00000000;
	@%p966 bra 	$L__BB0_1387;
	div.rn.f32 	%f3940, %f1507, %f4986;
	fma.rn.f32 	%f4984, %f3940, %f3940, %f4984;
	bra.uni 	$L__BB0_1387;
$L__BB0_1382:
	div.rn.f32 	%f3941, %f4986, %f1507;
	mul.f32 	%f3942, %f4984, %f3941;
	fma.rn.f32 	%f4984, %f3941, %f3942, 0f3F800000;
	mov.f32 	%f4986, %f1507;
	bra.uni 	$L__BB0_1387;
$L__BB0_1383:
	setp.gt.f32 	%p967, %f1507, %f4985;
	@%p967 bra 	$L__BB0_1385;
	div.rn.f32 	%f3943, %f1507, %f4985;
	fma.rn.f32 	%f4983, %f3943, %f3943, %f4983;
	bra.uni 	$L__BB0_1387;
$L__BB0_1385:
	div.rn.f32 	%f3944, %f4985, %f1507;
	mul.f32 	%f3945, %f4983, %f3944;
	fma.rn.f32 	%f4983, %f3944, %f3945, 0f3F800000;
	mov.f32 	%f4985, %f1507;
	bra.uni 	$L__BB0_1387;
$L__BB0_1386:
	fma.rn.f32 	%f4987, %f1507, %f1507, %f4987;
$L__BB0_1387:
	mul.f32 	%f3946, %f4970, %f1495;
	abs.f32 	%f1518, %f3946;
	setp.gt.f32 	%p968, %f1518, 0f20000000;
	setp.lt.f32 	%p969, %f1518, 0f5EAAAAAA;
	and.pred  	%p970, %p968, %p969;
	@%p970 bra 	$L__BB0_1396;
	@%p968 bra 	$L__BB0_1393;
	setp.gt.f32 	%p972, %f1518, %f4986;
	@%p972 bra 	$L__BB0_1392;
	setp.eq.f32 	%p973, %f1518, 0f00000000;
	@%p973 bra 	$L__BB0_1397;
	div.rn.f32 	%f3947, %f1518, %f4986;
	fma.rn.f32 	%f4984, %f3947, %f3947, %f4984;
	bra.uni 	$L__BB0_1397;
$L__BB0_1392:
	div.rn.f32 	%f3948, %f4986, %f1518;
	mul.f32 	%f3949, %f4984, %f3948;
	fma.rn.f32 	%f4984, %f3948, %f3949, 0f3F800000;
	mov.f32 	%f4986, %f1518;
	bra.uni 	$L__BB0_1397;
$L__BB0_1393:
	setp.gt.f32 	%p974, %f1518, %f4985;
	@%p974 bra 	$L__BB0_1395;
	div.rn.f32 	%f3950, %f1518, %f4985;
	fma.rn.f32 	%f4983, %f3950, %f3950, %f4983;
	bra.uni 	$L__BB0_1397;
$L__BB0_1395:
	div.rn.f32 	%f3951, %f4985, %f1518;
	mul.f32 	%f3952, %f4983, %f3951;
	fma.rn.f32 	%f4983, %f3951, %f3952, 0f3F800000;
	mov.f32 	%f4985, %f1518;
	bra.uni 	$L__BB0_1397;
$L__BB0_1396:
	fma.rn.f32 	%f4987, %f1518, %f1518, %f4987;
$L__BB0_1397:
	setp.eq.f32 	%p975, %f4983, 0f00000000;
	@%p975 bra 	$L__BB0_1399;
	div.rn.f32 	%f3961, %f4987, %f4985;
	div.rn.f32 	%f3962, %f3961, %f4985;
	add.f32 	%f3963, %f4983, %f3962;
	sqrt.rn.f32 	%f3964, %f3963;
	mul.f32 	%f4992, %f4985, %f3964;
	bra.uni 	$L__BB0_1404;
$L__BB0_1399:
	setp.eq.f32 	%p976, %f4987, 0f00000000;
	@%p976 bra 	$L__BB0_1403;
	setp.ltu.f32 	%p977, %f4987, %f4986;
	@%p977 bra 	$L__BB0_1402;
	div.rn.f32 	%f3954, %f4986, %f4987;
	mul.f32 	%f3955, %f4984, %f4986;
	fma.rn.f32 	%f3956, %f3954, %f3955, 0f3F800000;
	mul.f32 	%f3957, %f4987, %f3956;
	sqrt.rn.f32 	%f4992, %f3957;
	bra.uni 	$L__BB0_1404;
$L__BB0_1402:
	div.rn.f32 	%f3958, %f4987, %f4986;
	fma.rn.f32 	%f3959, %f4984, %f4986, %f3958;
	mul.f32 	%f3960, %f4986, %f3959;
	sqrt.rn.f32 	%f4992, %f3960;
	bra.uni 	$L__BB0_1404;
$L__BB0_1403:
	sqrt.rn.f32 	%f3953, %f4984;
	mul.f32 	%f4992, %f4986, %f3953;
$L__BB0_1404:
	setp.eq.s32 	%p978, %r290, 3;
	setp.gt.s32 	%p979, %r944, 4;
	setp.le.f32 	%p980, %f5063, %f4992;
	selp.f32 	%f3965, %f5063, %f4992, %p980;
	selp.f32 	%f5063, %f5063, %f3965, %p979;
	mov.b32 	%r950, 0;
	@%p978 bra 	$L__BB0_1407;
	mov.b32 	%r949, 0;
$L__BB0_1406:
	cvt.rn.f32.u32 	%f3966, %r949;
	mul.f32 	%f3967, %f1492, %f3966;
	mul.f32 	%f3968, %f1494, %f3966;
	fma.rn.f32 	%f3969, %f3967, %f3966, %f3968;
	add.f32 	%f3970, %f1496, %f3969;
	mul.wide.u32 	%rd91, %r949, 2;
	add.s64 	%rd92, %rd1, %rd91;
	ld.global.u16 	%rs37, [%rd92];
	cvt.rn.f32.s16 	%f3971, %rs37;
	sub.f32 	%f3972, %f3971, %f3970;
	shl.b32 	%r808, %r949, 2;
	mov.u32 	%r809, _ZZ6kerneliPsP7fitDataE3wa4;
	add.s32 	%r810, %r809, %r808;
	st.shared.f32 	[%r810], %f3972;
	add.s32 	%r811, %r949, 1;
	cvt.rn.f32.u32 	%f3973, %r811;
	mul.f32 	%f3974, %f1492, %f3973;
	mul.f32 	%f3975, %f1494, %f3973;
	fma.rn.f32 	%f3976, %f3974, %f3973, %f3975;
	add.f32 	%f3977, %f1496, %f3976;
	ld.global.u16 	%rs38, [%rd92+2];
	cvt.rn.f32.s16 	%f3978, %rs38;
	sub.f32 	%f3979, %f3978, %f3977;
	st.shared.f32 	[%r810+4], %f3979;
	add.s32 	%r812, %r949, 2;
	cvt.rn.f32.u32 	%f3980, %r812;
	mul.f32 	%f3981, %f1492, %f3980;
	mul.f32 	%f3982, %f1494, %f3980;
	fma.rn.f32 	%f3983, %f3981, %f3980, %f3982;
	add.f32 	%f3984, %f1496, %f3983;
	ld.global.u16 	%rs39, [%rd92+4];
	cvt.rn.f32.s16 	%f3985, %rs39;
	sub.f32 	%f3986, %f3985, %f3984;
	st.shared.f32 	[%r810+8], %f3986;
	add.s32 	%r813, %r949, 3;
	cvt.rn.f32.u32 	%f3987, %r813;
	mul.f32 	%f3988, %f1492, %f3987;
	mul.f32 	%f3989, %f1494, %f3987;
	fma.rn.f32 	%f3990, %f3988, %f3987, %f3989;
	add.f32 	%f3991, %f1496, %f3990;
	ld.global.u16 	%rs40, [%rd92+6];
	cvt.rn.f32.s16 	%f3992, %rs40;
	sub.f32 	%f3993, %f3992, %f3991;
	st.shared.f32 	[%r810+12], %f3993;
	add.s32 	%r949, %r949, 4;
	setp.ne.s32 	%p981, %r949, %r24;
	mov.u32 	%r950, %r24;
	@%p981 bra 	$L__BB0_1406;
$L__BB0_1407:
	setp.eq.s32 	%p982, %r23, 0;
	@%p982 bra 	$L__BB0_1411;
	setp.eq.s32 	%p983, %r23, 1;
	cvt.rn.f32.u32 	%f3994, %r950;
	mul.f32 	%f3995, %f1492, %f3994;
	mul.f32 	%f3996, %f1494, %f3994;
	fma.rn.f32 	%f3997, %f3995, %f3994, %f3996;
	add.f32 	%f3998, %f1496, %f3997;
	mul.wide.u32 	%rd93, %r950, 2;
	add.s64 	%rd14, %rd1, %rd93;
	ld.global.u16 	%rs41, [%rd14];
	cvt.rn.f32.s16 	%f3999, %rs41;
	sub.f32 	%f4000, %f3999, %f3998;
	shl.b32 	%r814, %r950, 2;
	mov.u32 	%r815, _ZZ6kerneliPsP7fitDataE3wa4;
	add.s32 	%r273, %r815, %r814;
	st.shared.f32 	[%r273], %f4000;
	@%p983 bra 	$L__BB0_1411;
	setp.eq.s32 	%p984, %r23, 2;
	add.s32 	%r816, %r950, 1;
	cvt.rn.f32.u32 	%f4001, %r816;
	mul.f32 	%f4002, %f1492, %f4001;
	mul.f32 	%f4003, %f1494, %f4001;
	fma.rn.f32 	%f4004, %f4002, %f4001, %f4003;
	add.f32 	%f4005, %f1496, %f4004;
	ld.global.u16 	%rs42, [%rd14+2];
	cvt.rn.f32.s16 	%f4006, %rs42;
	sub.f32 	%f4007, %f4006, %f4005;
	st.shared.f32 	[%r273+4], %f4007;
	@%p984 bra 	$L__BB0_1411;
	add.s32 	%r817, %r950, 2;
	cvt.rn.f32.u32 	%f4008, %r817;
	mul.f32 	%f4009, %f1492, %f4008;
	mul.f32 	%f4010, %f1494, %f4008;
	fma.rn.f32 	%f4011, %f4009, %f4008, %f4010;
	add.f32 	%f4012, %f1496, %f4011;
	ld.global.u16 	%rs43, [%rd14+4];
	cvt.rn.f32.s16 	%f4013, %rs43;
	sub.f32 	%f4014, %f4013, %f4012;
	st.shared.f32 	[%r273+8], %f4014;
$L__BB0_1411:
	setp.eq.s32 	%p985, %r290, 3;
	add.s32 	%r842, %r944, 1;
	mov.b32 	%r952, 0;
	mov.f32 	%f5017, 0f00000000;
	mov.f32 	%f5016, %f5017;
	mov.f32 	%f5015, %f5017;
	mov.f32 	%f5014, %f5017;
	mov.f32 	%f5013, %f5017;
	@%p985 bra 	$L__BB0_1454;
	mov.b32 	%r951, 0;
	mov.f32 	%f5017, 0f00000000;
$L__BB0_1413:
	shl.b32 	%r820, %r951, 2;
	mov.u32 	%r821, _ZZ6kerneliPsP7fitDataE3wa4;
	add.s32 	%r276, %r821, %r820;
	ld.shared.f32 	%f4018, [%r276];
	abs.f32 	%f1540, %f4018;
	setp.leu.f32 	%p986, %f1540, 0f20000000;
	setp.geu.f32 	%p987, %f1540, %f1;
	or.pred  	%p988, %p986, %p987;
	@%p988 bra 	$L__BB0_1415;
	fma.rn.f32 	%f5013, %f1540, %f1540, %f5013;
	bra.uni 	$L__BB0_1423;
$L__BB0_1415:
	@%p986 bra 	$L__BB0_1419;
	setp.leu.f32 	%p992, %f1540, %f5016;
	@%p992 bra 	$L__BB0_1418;
	div.rn.f32 	%f4023, %f5016, %f1540;
	mul.f32 	%f4024, %f5014, %f4023;
	fma.rn.f32 	%f5014, %f4023, %f4024, 0f3F800000;
	mov.f32 	%f5016, %f1540;
	bra.uni 	$L__BB0_1423;
$L__BB0_1418:
	div.rn.f32 	%f4022, %f1540, %f5016;
	fma.rn.f32 	%f5014, %f4022, %f4022, %f5014;
	bra.uni 	$L__BB0_1423;
$L__BB0_1419:
	setp.leu.f32 	%p990, %f1540, %f5017;
	@%p990 bra 	$L__BB0_1421;
	div.rn.f32 	%f4020, %f5017, %f1540;
	mul.f32 	%f4021, %f5015, %f4020;
	fma.rn.f32 	%f5015, %f4020, %f4021, 0f3F800000;
	mov.f32 	%f5017, %f1540;
	bra.uni 	$L__BB0_1423;
$L__BB0_1421:
	setp.eq.f32 	%p991, %f1540, 0f00000000;
	@%p991 bra 	$L__BB0_1423;
	div.rn.f32 	%f4019, %f1540, %f5017;
	fma.rn.f32 	%f5015, %f4019, %f4019, %f5015;
$L__BB0_1423:
	ld.shared.f32 	%f4025, [%r276+4];
	abs.f32 	%f1551, %f4025;
	setp.gt.f32 	%p993, %f1551, 0f20000000;
	setp.lt.f32 	%p994, %f1551, %f1;
	and.pred  	%p995, %p993, %p994;
	@%p995 bra 	$L__BB0_1432;
	@%p993 bra 	$L__BB0_1429;
	setp.gt.f32 	%p997, %f1551, %f5017;
	@%p997 bra 	$L__BB0_1428;
	setp.eq.f32 	%p998, %f1551, 0f00000000;
	@%p998 bra 	$L__BB0_1433;
	div.rn.f32 	%f4026, %f1551, %f5017;
	fma.rn.f32 	%f5015, %f4026, %f4026, %f5015;
	bra.uni 	$L__BB0_1433;
$L__BB0_1428:
	div.rn.f32 	%f4027, %f5017, %f1551;
	mul.f32 	%f4028, %f5015, %f4027;
	fma.rn.f32 	%f5015, %f4027, %f4028, 0f3F800000;
	mov.f32 	%f5017, %f1551;
	bra.uni 	$L__BB0_1433;
$L__BB0_1429:
	setp.gt.f32 	%p999, %f1551, %f5016;
	@%p999 bra 	$L__BB0_1431;
	div.rn.f32 	%f4029, %f1551, %f5016;
	fma.rn.f32 	%f5014, %f4029, %f4029, %f5014;
	bra.uni 	$L__BB0_1433;
$L__BB0_1431:
	div.rn.f32 	%f4030, %f5016, %f1551;
	mul.f32 	%f4031, %f5014, %f4030;
	fma.rn.f32 	%f5014, %f4030, %f4031, 0f3F800000;
	mov.f32 	%f5016, %f1551;
	bra.uni 	$L__BB0_1433;
$L__BB0_1432:
	fma.rn.f32 	%f5013, %f1551, %f1551, %f5013;
$L__BB0_1433:
	ld.shared.f32 	%f4032, [%r276+8];
	abs.f32 	%f1562, %f4032;
	setp.gt.f32 	%p1000, %f1562, 0f20000000;
	setp.lt.f32 	%p1001, %f1562, %f1;
	and.pred  	%p1002, %p1000, %p1001;
	@%p1002 bra 	$L__BB0_1442;
	@%p1000 bra 	$L__BB0_1439;
	setp.gt.f32 	%p1004, %f1562, %f5017;
	@%p1004 bra 	$L__BB0_1438;
	setp.eq.f32 	%p1005, %f1562, 0f00000000;
	@%p1005 bra 	$L__BB0_1443;
	div.rn.f32 	%f4033, %f1562, %f5017;
	fma.rn.f32 	%f5015, %f4033, %f4033, %f5015;
	bra.uni 	$L__BB0_1443;
$L__BB0_1438:
	div.rn.f32 	%f4034, %f5017, %f1562;
	mul.f32 	%f4035, %f5015, %f4034;
	fma.rn.f32 	%f5015, %f4034, %f4035, 0f3F800000;
	mov.f32 	%f5017, %f1562;
	bra.uni 	$L__BB0_1443;
$L__BB0_1439:
	setp.gt.f32 	%p1006, %f1562, %f5016;
	@%p1006 bra 	$L__BB0_1441;
	div.rn.f32 	%f4036, %f1562, %f5016;
	fma.rn.f32 	%f5014, %f4036, %f4036, %f5014;
	bra.uni 	$L__BB0_1443;
$L__BB0_1441:
	div.rn.f32 	%f4037, %f5016, %f1562;
	mul.f32 	%f4038, %f5014, %f4037;
	fma.rn.f32 	%f5014, %f4037, %f4038, 0f3F800000;
	mov.f32 	%f5016, %f1562;
	bra.uni 	$L__BB0_1443;
$L__BB0_1442:
	fma.rn.f32 	%f5013, %f1562, %f1562, %f5013;
$L__BB0_1443:
	ld.shared.f32 	%f4039, [%r276+12];
	abs.f32 	%f1573, %f4039;
	setp.gt.f32 	%p1007, %f1573, 0f20000000;
	setp.lt.f32 	%p1008, %f1573, %f1;
	and.pred  	%p1009, %p1007, %p1008;
	@%p1009 bra 	$L__BB0_1452;
	@%p1007 bra 	$L__BB0_1449;
	setp.gt.f32 	%p1011, %f1573, %f5017;
	@%p1011 bra 	$L__BB0_1448;
	setp.eq.f32 	%p1012, %f1573, 0f00000000;
	@%p1012 bra 	$L__BB0_1453;
	div.rn.f32 	%f4040, %f1573, %f5017;
	fma.rn.f32 	%f5015, %f4040, %f4040, %f5015;
	bra.uni 	$L__BB0_1453;
$L__BB0_1448:
	div.rn.f32 	%f4041, %f5017, %f1573;
	mul.f32 	%f4042, %f5015, %f4041;
	fma.rn.f32 	%f5015, %f4041, %f4042, 0f3F800000;
	mov.f32 	%f5017, %f1573;
	bra.uni 	$L__BB0_1453;
$L__BB0_1449:
	setp.gt.f32 	%p1013, %f1573, %f5016;
	@%p1013 bra 	$L__BB0_1451;
	div.rn.f32 	%f4043, %f1573, %f5016;
	fma.rn.f32 	%f5014, %f4043, %f4043, %f5014;
	bra.uni 	$L__BB0_1453;
$L__BB0_1451:
	div.rn.f32 	%f4044, %f5016, %f1573;
	mul.f32 	%f4045, %f5014, %f4044;
	fma.rn.f32 	%f5014, %f4044, %f4045, 0f3F800000;
	mov.f32 	%f5016, %f1573;
	bra.uni 	$L__BB0_1453;
$L__BB0_1452:
	fma.rn.f32 	%f5013, %f1573, %f1573, %f5013;
$L__BB0_1453:
	add.s32 	%r951, %r951, 4;
	setp.ne.s32 	%p1014, %r951, %r24;
	mov.u32 	%r952, %r24;
	@%p1014 bra 	$L__BB0_1413;
$L__BB0_1454:
	setp.eq.s32 	%p1015, %r23, 0;
	@%p1015 bra 	$L__BB0_1487;
	shl.b32 	%r822, %r952, 2;
	mov.u32 	%r823, _ZZ6kerneliPsP7fitDataE3wa4;
	add.s32 	%r279, %r823, %r822;
	ld.shared.f32 	%f4046, [%r279];
	abs.f32 	%f1594, %f4046;
	setp.gt.f32 	%p1016, %f1594, 0f20000000;
	setp.lt.f32 	%p1017, %f1594, %f1;
	and.pred  	%p1018, %p1016, %p1017;
	@%p1018 bra 	$L__BB0_1464;
	@%p1016 bra 	$L__BB0_1461;
	setp.gt.f32 	%p1020, %f1594, %f5017;
	@%p1020 bra 	$L__BB0_1460;
	setp.eq.f32 	%p1021, %f1594, 0f00000000;
	@%p1021 bra 	$L__BB0_1465;
	div.rn.f32 	%f4047, %f1594, %f5017;
	fma.rn.f32 	%f5015, %f4047, %f4047, %f5015;
	bra.uni 	$L__BB0_1465;
$L__BB0_1460:
	div.rn.f32 	%f4048, %f5017, %f1594;
	mul.f32 	%f4049, %f5015, %f4048;
	fma.rn.f32 	%f5015, %f4048, %f4049, 0f3F800000;
	mov.f32 	%f5017, %f1594;
	bra.uni 	$L__BB0_1465;
$L__BB0_1461:
	setp.gt.f32 	%p1022, %f1594, %f5016;
	@%p1022 bra 	$L__BB0_1463;
	div.rn.f32 	%f4050, %f1594, %f5016;
	fma.rn.f32 	%f5014, %f4050, %f4050, %f5014;
	bra.uni 	$L__BB0_1465;
$L__BB0_1463:
	div.rn.f32 	%f4051, %f5016, %f1594;
	mul.f32 	%f4052, %f5014, %f4051;
	fma.rn.f32 	%f5014, %f4051, %f4052, 0f3F800000;
	mov.f32 	%f5016, %f1594;
	bra.uni 	$L__BB0_1465;
$L__BB0_1464:
	fma.rn.f32 	%f5013, %f1594, %f1594, %f5013;
$L__BB0_1465:
	setp.eq.s32 	%p1023, %r23, 1;
	@%p1023 bra 	$L__BB0_1487;
	ld.shared.f32 	%f4053, [%r279+4];
	abs.f32 	%f1605, %f4053;
	setp.gt.f32 	%p1024, %f1605, 0f20000000;
	setp.lt.f32 	%p1025, %f1605, %f1;
	and.pred  	%p1026, %p1024, %p1025;
	@%p1026 bra 	$L__BB0_1475;
	@%p1024 bra 	$L__BB0_1472;
	setp.gt.f32 	%p1028, %f1605, %f5017;
	@%p1028 bra 	$L__BB0_1471;
	setp.eq.f32 	%p1029, %f1605, 0f00000000;
	@%p1029 bra 	$L__BB0_1476;
	div.rn.f32 	%f4054, %f1605, %f5017;
	fma.rn.f32 	%f5015, %f4054, %f4054, %f5015;
	bra.uni 	$L__BB0_1476;
$L__BB0_1471:
	div.rn.f32 	%f4055, %f5017, %f1605;
	mul.f32 	%f4056, %f5015, %f4055;
	fma.rn.f32 	%f5015, %f4055, %f4056, 0f3F800000;
	mov.f32 	%f5017, %f1605;
	bra.uni 	$L__BB0_1476;
$L__BB0_1472:
	setp.gt.f32 	%p1030, %f1605, %f5016;
	@%p1030 bra 	$L__BB0_1474;
	div.rn.f32 	%f4057, %f1605, %f5016;
	fma.rn.f32 	%f5014, %f4057, %f4057, %f5014;
	bra.uni 	$L__BB0_1476;
$L__BB0_1474:
	div.rn.f32 	%f4058, %f5016, %f1605;
	mul.f32 	%f4059, %f5014, %f4058;
	fma.rn.f32 	%f5014, %f4058, %f4059, 0f3F800000;
	mov.f32 	%f5016, %f1605;
	bra.uni 	$L__BB0_1476;
$L__BB0_1475:
	fma.rn.f32 	%f5013, %f1605, %f1605, %f5013;
$L__BB0_1476:
	setp.eq.s32 	%p1031, %r23, 2;
	@%p1031 bra 	$L__BB0_1487;
	ld.shared.f32 	%f4060, [%r279+8];
	abs.f32 	%f1616, %f4060;
	setp.gt.f32 	%p1032, %f1616, 0f20000000;
	setp.lt.f32 	%p1033, %f1616, %f1;
	and.pred  	%p1034, %p1032, %p1033;
	@%p1034 bra 	$L__BB0_1486;
	@%p1032 bra 	$L__BB0_1483;
	setp.gt.f32 	%p1036, %f1616, %f5017;
	@%p1036 bra 	$L__BB0_1482;
	setp.eq.f32 	%p1037, %f1616, 0f00000000;
	@%p1037 bra 	$L__BB0_1487;
	div.rn.f32 	%f4061, %f1616, %f5017;
	fma.rn.f32 	%f5015, %f4061, %f4061, %f5015;
	bra.uni 	$L__BB0_1487;
$L__BB0_1482:
	div.rn.f32 	%f4062, %f5017, %f1616;
	mul.f32 	%f4063, %f5015, %f4062;
	fma.rn.f32 	%f5015, %f4062, %f4063, 0f3F800000;
	mov.f32 	%f5017, %f1616;
	bra.uni 	$L__BB0_1487;
$L__BB0_1483:
	setp.gt.f32 	%p1038, %f1616, %f5016;
	@%p1038 bra 	$L__BB0_1485;
	div.rn.f32 	%f4064, %f1616, %f5016;
	fma.rn.f32 	%f5014, %f4064, %f4064, %f5014;
	bra.uni 	$L__BB0_1487;
$L__BB0_1485:
	div.rn.f32 	%f4065, %f5016, %f1616;
	mul.f32 	%f4066, %f5014, %f4065;
	fma.rn.f32 	%f5014, %f4065, %f4066, 0f3F800000;
	mov.f32 	%f5016, %f1616;
	bra.uni 	$L__BB0_1487;
$L__BB0_1486:
	fma.rn.f32 	%f5013, %f1616, %f1616, %f5013;
$L__BB0_1487:
	setp.eq.f32 	%p1039, %f5014, 0f00000000;
	@%p1039 bra 	$L__BB0_1489;
	div.rn.f32 	%f4075, %f5013, %f5016;
	div.rn.f32 	%f4076, %f4075, %f5016;
	add.f32 	%f4077, %f5014, %f4076;
	sqrt.rn.f32 	%f4078, %f4077;
	mul.f32 	%f5043, %f5016, %f4078;
	bra.uni 	$L__BB0_1494;
$L__BB0_1489:
	setp.eq.f32 	%p1040, %f5013, 0f00000000;
	@%p1040 bra 	$L__BB0_1493;
	setp.ltu.f32 	%p1041, %f5013, %f5017;
	@%p1041 bra 	$L__BB0_1492;
	div.rn.f32 	%f4068, %f5017, %f5013;
	mul.f32 	%f4069, %f5015, %f5017;
	fma.rn.f32 	%f4070, %f4068, %f4069, 0f3F800000;
	mul.f32 	%f4071, %f5013, %f4070;
	sqrt.rn.f32 	%f5043, %f4071;
	bra.uni 	$L__BB0_1494;
$L__BB0_1492:
	div.rn.f32 	%f4072, %f5013, %f5017;
	fma.rn.f32 	%f4073, %f5015, %f5017, %f4072;
	mul.f32 	%f4074, %f5017, %f4073;
	sqrt.rn.f32 	%f5043, %f4074;
	bra.uni 	$L__BB0_1494;
$L__BB0_1493:
	sqrt.rn.f32 	%f4067, %f5015;
	mul.f32 	%f5043, %f5017, %f4067;
$L__BB0_1494:
	cvt.f64.f32 	%fd24, %f5043;
	mul.f64 	%fd3, %fd24, 0d3FB999999999999A;
	cvt.f64.f32 	%fd4, %f5086;
	setp.geu.f64 	%p1042, %fd3, %fd4;
	mov.f32 	%f5044, 0fBF800000;
	@%p1042 bra 	$L__BB0_1496;
	div.rn.f32 	%f4080, %f5043, %f5086;
	mul.f32 	%f4081, %f4080, %f4080;
	mov.f32 	%f4082, 0f3F800000;
	sub.f32 	%f5044, %f4082, %f4081;
$L__BB0_1496:
	ld.local.u32 	%r943, [%rd6];
	mul.wide.s32 	%rd94, %r943, 4;
	add.s64 	%rd95, %rd3, %rd94;
	ld.local.f32 	%f4083, [%rd95];
	ld.shared.f32 	%f4837, [_ZZ6kerneliPsP7fitDataE4fjac];
	fma.rn.f32 	%f4084, %f4837, %f4083, 0f00000000;
	ld.local.u32 	%r942, [%rd6+4];
	mul.wide.s32 	%rd96, %r942, 4;
	add.s64 	%rd97, %rd3, %rd96;
	ld.local.f32 	%f4085, [%rd97];
	ld.shared.f32 	%f4086, [%r27];
	fma.rn.f32 	%f4087, %f4086, %f4085, %f4084;
	fma.rn.f32 	%f4088, %f4969, %f4085, 0f00000000;
	ld.local.u32 	%r941, [%rd6+8];
	mul.wide.s32 	%rd98, %r941, 4;
	add.s64 	%rd99, %rd3, %rd98;
	ld.local.f32 	%f4089, [%rd99];
	ld.shared.f32 	%f4090, [%r29];
	fma.rn.f32 	%f4091, %f4090, %f4089, %f4087;
	st.local.f32 	[%rd5], %f4091;
	ld.shared.f32 	%f4092, [%r29+4];
	fma.rn.f32 	%f1635, %f4092, %f4089, %f4088;
	st.local.f32 	[%rd5+4], %f1635;
	fma.rn.f32 	%f1636, %f4968, %f4089, 0f00000000;
	st.local.f32 	[%rd5+8], %f1636;
	abs.f32 	%f1637, %f4091;
	setp.leu.f32 	%p1043, %f1637, 0f20000000;
	setp.geu.f32 	%p1044, %f1637, 0f5EAAAAAA;
	or.pred  	%p1045, %p1043, %p1044;
	mov.f32 	%f5051, 0f00000000;
	mov.f32 	%f5052, 0f00000000;
	mov.f32 	%f5053, 0f00000000;
	mov.f32 	%f5054, 0f00000000;
	@%p1045 bra 	$L__BB0_1498;
	mul.f32 	%f5055, %f1637, %f1637;
	bra.uni 	$L__BB0_1504;
$L__BB0_1498:
	mov.f32 	%f5055, 0f00000000;
	@%p1043 bra 	$L__BB0_1500;
	mov.f32 	%f4099, 0f00000000;
	div.rn.f32 	%f4100, %f4099, %f1637;
	mul.f32 	%f4101, %f4100, 0f00000000;
	fma.rn.f32 	%f5051, %f4100, %f4101, 0f3F800000;
	mov.f32 	%f5053, %f1637;
	bra.uni 	$L__BB0_1504;
$L__BB0_1500:
	setp.leu.f32 	%p1047, %f1637, 0f00000000;
	@%p1047 bra 	$L__BB0_1502;
	mov.f32 	%f4096, 0f00000000;
	div.rn.f32 	%f4097, %f4096, %f1637;
	mul.f32 	%f4098, %f4097, 0f00000000;
	fma.rn.f32 	%f5052, %f4097, %f4098, 0f3F800000;
	mov.f32 	%f5054, %f1637;
	bra.uni 	$L__BB0_1504;
$L__BB0_1502:
	setp.eq.f32 	%p1048, %f1637, 0f00000000;
	@%p1048 bra 	$L__BB0_1504;
	div.rn.f32 	%f4095, %f1637, 0f00000000;
	fma.rn.f32 	%f5052, %f4095, %f4095, 0f00000000;
$L__BB0_1504:
	abs.f32 	%f1647, %f1635;
	setp.gt.f32 	%p1049, %f1647, 0f20000000;
	setp.lt.f32 	%p1050, %f1647, 0f5EAAAAAA;
	and.pred  	%p1051, %p1049, %p1050;
	@%p1051 bra 	$L__BB0_1513;
	@%p1049 bra 	$L__BB0_1510;
	setp.gt.f32 	%p1053, %f1647, %f5054;
	@%p1053 bra 	$L__BB0_1509;
	setp.eq.f32 	%p1054, %f1647, 0f00000000;
	@%p1054 bra 	$L__BB0_1514;
	div.rn.f32 	%f4103, %f1647, %f5054;
	fma.rn.f32 	%f5052, %f4103, %f4103, %f5052;
	bra.uni 	$L__BB0_1514;
$L__BB0_1509:
	div.rn.f32 	%f4104, %f5054, %f1647;
	mul.f32 	%f4105, %f5052, %f4104;
	fma.rn.f32 	%f5052, %f4104, %f4105, 0f3F800000;
	mov.f32 	%f5054, %f1647;
	bra.uni 	$L__BB0_1514;
$L__BB0_1510:
	setp.gt.f32 	%p1055, %f1647, %f5053;
	@%p1055 bra 	$L__BB0_1512;
	div.rn.f32 	%f4106, %f1647, %f5053;
	fma.rn.f32 	%f5051, %f4106, %f4106, %f5051;
	bra.uni 	$L__BB0_1514;
$L__BB0_1512:
	div.rn.f32 	%f4107, %f5053, %f1647;
	mul.f32 	%f4108, %f5051, %f4107;
	fma.rn.f32 	%f5051, %f4107, %f4108, 0f3F800000;
	mov.f32 	%f5053, %f1647;
	bra.uni 	$L__BB0_1514;
$L__BB0_1513:
	fma.rn.f32 	%f5055, %f1647, %f1647, %f5055;
$L__BB0_1514:
	abs.f32 	%f1658, %f1636;
	setp.gt.f32 	%p1056, %f1658, 0f20000000;
	setp.lt.f32 	%p1057, %f1658, 0f5EAAAAAA;
	and.pred  	%p1058, %p1056, %p1057;
	@%p1058 bra 	$L__BB0_1523;
	@%p1056 bra 	$L__BB0_1520;
	setp.gt.f32 	%p1060, %f1658, %f5054;
	@%p1060 bra 	$L__BB0_1519;
	setp.eq.f32 	%p1061, %f1658, 0f00000000;
	@%p1061 bra 	$L__BB0_1524;
	div.rn.f32 	%f4109, %f1658, %f5054;
	fma.rn.f32 	%f5052, %f4109, %f4109, %f5052;
	bra.uni 	$L__BB0_1524;
$L__BB0_1519:
	div.rn.f32 	%f4110, %f5054, %f1658;
	mul.f32 	%f4111, %f5052, %f4110;
	fma.rn.f32 	%f5052, %f4110, %f4111, 0f3F800000;
	mov.f32 	%f5054, %f1658;
	bra.uni 	$L__BB0_1524;
$L__BB0_1520:
	setp.gt.f32 	%p1062, %f1658, %f5053;
	@%p1062 bra 	$L__BB0_1522;
	div.rn.f32 	%f4112, %f1658, %f5053;
	fma.rn.f32 	%f5051, %f4112, %f4112, %f5051;
	bra.uni 	$L__BB0_1524;
$L__BB0_1522:
	div.rn.f32 	%f4113, %f5053, %f1658;
	mul.f32 	%f4114, %f5051, %f4113;
	fma.rn.f32 	%f5051, %f4113, %f4114, 0f3F800000;
	mov.f32 	%f5053, %f1658;
	bra.uni 	$L__BB0_1524;
$L__BB0_1523:
	fma.rn.f32 	%f5055, %f1658, %f1658, %f5055;
$L__BB0_1524:
	setp.eq.f32 	%p1063, %f5051, 0f00000000;
	@%p1063 bra 	$L__BB0_1526;
	div.rn.f32 	%f4123, %f5055, %f5053;
	div.rn.f32 	%f4124, %f4123, %f5053;
	add.f32 	%f4125, %f5051, %f4124;
	sqrt.rn.f32 	%f4126, %f4125;
	mul.f32 	%f5060, %f5053, %f4126;
	bra.uni 	$L__BB0_1531;
$L__BB0_1526:
	setp.eq.f32 	%p1064, %f5055, 0f00000000;
	@%p1064 bra 	$L__BB0_1530;
	setp.ltu.f32 	%p1065, %f5055, %f5054;
	@%p1065 bra 	$L__BB0_1529;
	div.rn.f32 	%f4116, %f5054, %f5055;
	mul.f32 	%f4117, %f5052, %f5054;
	fma.rn.f32 	%f4118, %f4116, %f4117, 0f3F800000;
	mul.f32 	%f4119, %f5055, %f4118;
	sqrt.rn.f32 	%f5060, %f4119;
	bra.uni 	$L__BB0_1531;
$L__BB0_1529:
	div.rn.f32 	%f4120, %f5055, %f5054;
	fma.rn.f32 	%f4121, %f5052, %f5054, %f4120;
	mul.f32 	%f4122, %f5054, %f4121;
	sqrt.rn.f32 	%f5060, %f4122;
	bra.uni 	$L__BB0_1531;
$L__BB0_1530:
	sqrt.rn.f32 	%f4115, %f5052;
	mul.f32 	%f5060, %f5054, %f4115;
$L__BB0_1531:
	div.rn.f32 	%f4127, %f5060, %f5086;
	sqrt.rn.f32 	%f4128, %f5062;
	mul.f32 	%f4129, %f4992, %f4128;
	div.rn.f32 	%f4130, %f4129, %f5086;
	add.f32 	%f4131, %f4130, %f4130;
	mul.f32 	%f4132, %f4130, %f4131;
	fma.rn.f32 	%f1674, %f4127, %f4127, %f4132;
	mul.f32 	%f4133, %f4130, %f4130;
	fma.rn.f32 	%f1675, %f4127, %f4127, %f4133;
	setp.neu.f32 	%p1066, %f1674, 0f00000000;
	div.rn.f32 	%f4134, %f5044, %f1674;
	selp.f32 	%f1676, %f4134, 0f00000000, %p1066;
	setp.gtu.f32 	%p1067, %f1676, 0f3E800000;
	@%p1067 bra 	$L__BB0_1535;
	setp.ge.f32 	%p1068, %f5044, 0f00000000;
	mov.f32 	%f5061, 0f3F000000;
	@%p1068 bra 	$L__BB0_1534;
	neg.f32 	%f4136, %f1675;
	cvt.f64.f32 	%fd25, %f4136;
	mul.f64 	%fd26, %fd25, 0d3FE0000000000000;
	cvt.f64.f32 	%fd27, %f5044;
	fma.rn.f64 	%fd28, %fd27, 0d3FE199999999999A, %fd25;
	div.rn.f64 	%fd29, %fd26, %fd28;
	cvt.rn.f32.f64 	%f5061, %fd29;
$L__BB0_1534:
	setp.ge.f64 	%p1069, %fd3, %fd4;
	cvt.f64.f32 	%fd30, %f5061;
	setp.lt.f64 	%p1070, %fd30, 0d3FB999999999999A;
	selp.f32 	%f4137, 0f3DCCCCCD, %f5061, %p1070;
	selp.f32 	%f4138, 0f3DCCCCCD, %f4137, %p1069;
	cvt.f64.f32 	%fd32, %f4138;
	cvt.f64.f32 	%fd33, %f5063;
	cvt.f64.f32 	%fd34, %f4992;
	div.rn.f64 	%fd35, %fd34, 0d3FB999999999999A;
	setp.ge.f64 	%p1071, %fd35, %fd33;
	selp.f64 	%fd36, %fd33, %fd35, %p1071;
	mul.f64 	%fd37, %fd36, %fd32;
	cvt.rn.f32.f64 	%f5063, %fd37;
	div.rn.f32 	%f5062, %f5062, %f4138;
	bra.uni 	$L__BB0_1537;
$L__BB0_1535:
	setp.neu.f32 	%p1072, %f5062, 0f00000000;
	setp.ltu.f32 	%p1073, %f1676, 0f3F400000;
	and.pred  	%p1074, %p1072, %p1073;
	@%p1074 bra 	$L__BB0_1537;
	add.f32 	%f5063, %f4992, %f4992;
	mul.f32 	%f5062, %f5062, 0f3F000000;
$L__BB0_1537:
	cvt.f64.f32 	%fd5, %f1676;
	setp.ltu.f64 	%p1075, %fd5, 0d3F1A36E2EB1C432D;
	@%p1075 bra 	$L__BB0_1581;
	setp.eq.s32 	%p1076, %r290, 3;
	mul.f32 	%f1685, %f1492, %f4974;
	st.local.f32 	[%rd4], %f1685;
	mul.f32 	%f1686, %f1494, %f4972;
	st.local.f32 	[%rd4+4], %f1686;
	mul.f32 	%f1687, %f1496, %f4970;
	st.local.f32 	[%rd4+8], %f1687;
	mov.b32 	%r954, 0;
	@%p1076 bra 	$L__BB0_1541;
	mov.b32 	%r953, 0;
$L__BB0_1540:
	shl.b32 	%r826, %r953, 2;
	mov.u32 	%r827, _ZZ6kerneliPsP7fitDataE3wa4;
	add.s32 	%r828, %r827, %r826;
	ld.shared.f32 	%f4139, [%r828];
	mov.u32 	%r829, _ZZ6kerneliPsP7fitDataE4fvec;
	add.s32 	%r830, %r829, %r826;
	st.shared.f32 	[%r830], %f4139;
	ld.shared.f32 	%f4140, [%r828+4];
	st.shared.f32 	[%r830+4], %f4140;
	ld.shared.f32 	%f4141, [%r828+8];
	st.shared.f32 	[%r830+8], %f4141;
	ld.shared.f32 	%f4142, [%r828+12];
	st.shared.f32 	[%r830+12], %f4142;
	add.s32 	%r953, %r953, 4;
	setp.ne.s32 	%p1077, %r953, %r24;
	mov.u32 	%r954, %r24;
	@%p1077 bra 	$L__BB0_1540;
$L__BB0_1541:
	setp.eq.s32 	%p1078, %r23, 0;
	@%p1078 bra 	$L__BB0_1545;
	setp.eq.s32 	%p1079, %r23, 1;
	shl.b32 	%r831, %r954, 2;
	mov.u32 	%r832, _ZZ6kerneliPsP7fitDataE3wa4;
	add.s32 	%r286, %r832, %r831;
	ld.shared.f32 	%f4143, [%r286];
	mov.u32 	%r833, _ZZ6kerneliPsP7fitDataE4fvec;
	add.s32 	%r287, %r833, %r831;
	st.shared.f32 	[%r287], %f4143;
	@%p1079 bra 	$L__BB0_1545;
	setp.eq.s32 	%p1080, %r23, 2;
	ld.shared.f32 	%f4144, [%r286+4];
	st.shared.f32 	[%r287+4], %f4144;
	@%p1080 bra 	$L__BB0_1545;
	ld.shared.f32 	%f4145, [%r286+8];
	st.shared.f32 	[%r287+8], %f4145;
$L__BB0_1545:
	abs.f32 	%f1688, %f1685;
	setp.leu.f32 	%p1081, %f1688, 0f20000000;
	setp.geu.f32 	%p1082, %f1688, 0f5EAAAAAA;
	or.pred  	%p1083, %p1081, %p1082;
	mov.f32 	%f5070, 0f00000000;
	mov.f32 	%f5071, 0f00000000;
	mov.f32 	%f5072, 0f00000000;
	mov.f32 	%f5073, 0f00000000;
	@%p1083 bra 	$L__BB0_1547;
	mul.f32 	%f5074, %f1688, %f1688;
	bra.uni 	$L__BB0_1553;
$L__BB0_1547:
	mov.f32 	%f5074, 0f00000000;
	@%p1081 bra 	$L__BB0_1549;
	mov.f32 	%f4152, 0f00000000;
	div.rn.f32 	%f4153, %f4152, %f1688;
	mul.f32 	%f4154, %f4153, 0f00000000;
	fma.rn.f32 	%f5070, %f4153, %f4154, 0f3F800000;
	mov.f32 	%f5072, %f1688;
	bra.uni 	$L__BB0_1553;
$L__BB0_1549:
	setp.leu.f32 	%p1085, %f1688, 0f00000000;
	@%p1085 bra 	$L__BB0_1551;
	mov.f32 	%f4149, 0f00000000;
	div.rn.f32 	%f4150, %f4149, %f1688;
	mul.f32 	%f4151, %f4150, 0f00000000;
	fma.rn.f32 	%f5071, %f4150, %f4151, 0f3F800000;
	mov.f32 	%f5073, %f1688;
	bra.uni 	$L__BB0_1553;
$L__BB0_1551:
	setp.eq.f32 	%p1086, %f1688, 0f00000000;
	@%p1086 bra 	$L__BB0_1553;
	div.rn.f32 	%f4148, %f1688, 0f00000000;
	fma.rn.f32 	%f5071, %f4148, %f4148, 0f00000000;
$L__BB0_1553:
	abs.f32 	%f1698, %f1686;
	setp.gt.f32 	%p1087, %f1698, 0f20000000;
	setp.lt.f32 	%p1088, %f1698, 0f5EAAAAAA;
	and.pred  	%p1089, %p1087, %p1088;
	@%p1089 bra 	$L__BB0_1562;
	@%p1087 bra 	$L__BB0_1559;
	setp.gt.f32 	%p1091, %f1698, %f5073;
	@%p1091 bra 	$L__BB0_1558;
	setp.eq.f32 	%p1092, %f1698, 0f00000000;
	@%p1092 bra 	$L__BB0_1563;
	div.rn.f32 	%f4156, %f1698, %f5073;
	fma.rn.f32 	%f5071, %f4156, %f4156, %f5071;
	bra.uni 	$L__BB0_1563;
$L__BB0_1558:
	div.rn.f32 	%f4157, %f5073, %f1698;
	mul.f32 	%f4158, %f5071, %f4157;
	fma.rn.f32 	%f5071, %f4157, %f4158, 0f3F800000;
	mov.f32 	%f5073, %f1698;
	bra.uni 	$L__BB0_1563;
$L__BB0_1559:
	setp.gt.f32 	%p1093, %f1698, %f5072;
	@%p1093 bra 	$L__BB0_1561;
	div.rn.f32 	%f4159, %f1698, %f5072;
	fma.rn.f32 	%f5070, %f4159, %f4159, %f5070;
	bra.uni 	$L__BB0_1563;
$L__BB0_1561:
	div.rn.f32 	%f4160, %f5072, %f1698;
	mul.f32 	%f4161, %f5070, %f4160;
	fma.rn.f32 	%f5070, %f4160, %f4161, 0f3F800000;
	mov.f32 	%f5072, %f1698;
	bra.uni 	$L__BB0_1563;
$L__BB0_1562:
	fma.rn.f32 	%f5074, %f1698, %f1698, %f5074;
$L__BB0_1563:
	abs.f32 	%f1709, %f1687;
	setp.gt.f32 	%p1094, %f1709, 0f20000000;
	setp.lt.f32 	%p1095, %f1709, 0f5EAAAAAA;
	and.pred  	%p1096, %p1094, %p1095;
	@%p1096 bra 	$L__BB0_1572;
	@%p1094 bra 	$L__BB0_1569;
	setp.gt.f32 	%p1098, %f1709, %f5073;
	@%p1098 bra 	$L__BB0_1568;
	setp.eq.f32 	%p1099, %f1709, 0f00000000;
	@%p1099 bra 	$L__BB0_1573;
	div.rn.f32 	%f4162, %f1709, %f5073;
	fma.rn.f32 	%f5071, %f4162, %f4162, %f5071;
	bra.uni 	$L__BB0_1573;
$L__BB0_1568:
	div.rn.f32 	%f4163, %f5073, %f1709;
	mul.f32 	%f4164, %f5071, %f4163;
	fma.rn.f32 	%f5071, %f4163, %f4164, 0f3F800000;
	mov.f32 	%f5073, %f1709;
	bra.uni 	$L__BB0_1573;
$L__BB0_1569:
	setp.gt.f32 	%p1100, %f1709, %f5072;
	@%p1100 bra 	$L__BB0_1571;
	div.rn.f32 	%f4165, %f1709, %f5072;
	fma.rn.f32 	%f5070, %f4165, %f4165, %f5070;
	bra.uni 	$L__BB0_1573;
$L__BB0_1571:
	div.rn.f32 	%f4166, %f5072, %f1709;
	mul.f32 	%f4167, %f5070, %f4166;
	fma.rn.f32 	%f5070, %f4166, %f4167, 0f3F800000;
	mov.f32 	%f5072, %f1709;
	bra.uni 	$L__BB0_1573;
$L__BB0_1572:
	fma.rn.f32 	%f5074, %f1709, %f1709, %f5074;
$L__BB0_1573:
	setp.eq.f32 	%p1101, %f5070, 0f00000000;
	@%p1101 bra 	$L__BB0_1575;
	div.rn.f32 	%f4176, %f5074, %f5072;
	div.rn.f32 	%f4177, %f4176, %f5072;
	add.f32 	%f4178, %f5070, %f4177;
	sqrt.rn.f32 	%f4179, %f4178;
	mul.f32 	%f5079, %f5072, %f4179;
	bra.uni 	$L__BB0_1580;
$L__BB0_1575:
	setp.eq.f32 	%p1102, %f5074, 0f00000000;
	@%p1102 bra 	$L__BB0_1579;
	setp.ltu.f32 	%p1103, %f5074, %f5073;
	@%p1103 bra 	$L__BB0_1578;
	div.rn.f32 	%f4169, %f5073, %f5074;
	mul.f32 	%f4170, %f5071, %f5073;
	fma.rn.f32 	%f4171, %f4169, %f4170, 0f3F800000;
	mul.f32 	%f4172, %f5074, %f4171;
	sqrt.rn.f32 	%f5079, %f4172;
	bra.uni 	$L__BB0_1580;
$L__BB0_1578:
	div.rn.f32 	%f4173, %f5074, %f5073;
	fma.rn.f32 	%f4174, %f5071, %f5073, %f4173;
	mul.f32 	%f4175, %f5073, %f4174;
	sqrt.rn.f32 	%f5079, %f4175;
	bra.uni 	$L__BB0_1580;
$L__BB0_1579:
	sqrt.rn.f32 	%f4168, %f5071;
	mul.f32 	%f5079, %f5073, %f4168;
$L__BB0_1580:
	add.s32 	%r955, %r955, 1;
	mov.f32 	%f5088, %f1492;
	mov.f32 	%f5089, %f1494;
	mov.f32 	%f5090, %f1496;
	mov.f32 	%f5086, %f5043;
$L__BB0_1581:
	abs.f32 	%f1733, %f5044;
	setp.le.f32 	%p1104, %f1733, 0f36700000;
	setp.le.f32 	%p1105, %f1674, 0f36700000;
	and.pred  	%p1106, %p1104, %p1105;
	mul.f64 	%fd6, %fd5, 0d3FE0000000000000;
	setp.le.f64 	%p1107, %fd6, 0d3FF0000000000000;
	and.pred  	%p1108, %p1106, %p1107;
	mul.f32 	%f4180, %f5079, 0f36700000;
	setp.le.f32 	%p1109, %f5063, %f4180;
	or.pred  	%p1110, %p1108, %p1109;
	@%p1110 bra 	$L__BB0_1584;
	setp.gtu.f64 	%p1111, %fd6, 0d3FF0000000000000;
	setp.gtu.f32 	%p1112, %f4827, 0f34000000;
	setp.gt.s32 	%p1113, %r944, 398;
	setp.gtu.f32 	%p1114, %f1733, 0f34000000;
	setp.gtu.f32 	%p1115, %f1674, 0f34000000;
	or.pred  	%p1116, %p1114, %p1115;
	or.pred  	%p1117, %p1116, %p1111;
	mul.f32 	%f4181, %f5079, 0f34000000;
	setp.gtu.f32 	%p1118, %f5063, %f4181;
	and.pred  	%p1119, %p1112, %p1118;
	and.pred  	%p1120, %p1117, %p1119;
	not.pred 	%p1121, %p1120;
	or.pred  	%p1122, %p1121, %p1113;
	@%p1122 bra 	$L__BB0_1584;
	setp.lt.f64 	%p1123, %fd5, 0d3F1A36E2EB1C432D;
	mov.f32 	%f4842, %f5062;
	mov.u32 	%r944, %r842;
	@%p1123 bra 	$L__BB0_1123;
	bra.uni 	$L__BB0_76;
$L__BB0_1584:
	ld.param.u64 	%rd100, [_Z6kerneliPsP7fitData_param_2];
	cvta.to.global.u64 	%rd15, %rd100;
	st.global.f32 	[%rd15], %f5088;
	st.global.f32 	[%rd15+4], %f5089;
	st.global.f32 	[%rd15+8], %f5090;
	setp.eq.f32 	%p1124, %f5088, 0f00000000;
	mov.f32 	%f5091, 0f00000000;
	@%p1124 bra 	$L__BB0_1586;
	neg.f32 	%f4183, %f5089;
	add.f32 	%f4184, %f5088, %f5088;
	div.rn.f32 	%f5091, %f4183, %f4184;
$L__BB0_1586:
	st.global.f32 	[%rd15+20], %f5091;
	mul.f32 	%f4185, %f5091, %f5088;
	mul.f32 	%f4186, %f5091, %f5089;
	fma.rn.f32 	%f4187, %f5091, %f4185, %f4186;
	add.f32 	%f4188, %f5090, %f4187;
	st.global.f32 	[%rd15+24], %f4188;
	ret;

}


// ===== COMPILED SASS (sm_100) =====

	.target	sm_100

	.elftype	@"ET_EXEC"


//--------------------- .note.nv.tkinfo           --------------------------
	.section	.note.nv.tkinfo,"",@"SHT_NOTE"
	.sectionflags	@"SHF_NOTE_NV_TKINFO"
	.tkinfo
        /*0018*/ 	.word	0x00000002
        /*0030*/ 	.string	""
        /*0030*/ 	.string	"ptxas"
        /*0030*/ 	.string	"Cuda compilation tools, release 13.0, V13.0.88"
        /*0030*/ 	.string	"Build cuda_13.0.r13.0/compiler.36424714_0"
        /*0030*/ 	.string	"-arch sm_100 -m 64 "



//--------------------- .note.nv.cuinfo           --------------------------
	.section	.note.nv.cuinfo,"",@"SHT_NOTE"
	.sectionflags	@"SHF_NOTE_NV_CUINFO"
        /*0018*/ 	.short	0x0002
        /*001a*/ 	.short	0x0064
        /*001c*/ 	.short	0x0082
	.zero		2


//--------------------- .nv.info                  --------------------------
	.section	.nv.info,"",@"SHT_CUDA_INFO"
	.align	4


	//----- nvinfo : EIATTR_REGCOUNT
	.align		4
        /*0000*/ 	.byte	0x04, 0x2f
        /*0002*/ 	.short	(.L_1 - .L_0)
	.align		4
.L_0:
        /*0004*/ 	.word	index@(_Z6kerneliPsP7fitData)
        /*0008*/ 	.word	0x00000054


	//----- nvinfo : EIATTR_FRAME_SIZE
	.align		4
.L_1:
        /*000c*/ 	.byte	0x04, 0x11
        /*000e*/ 	.short	(.L_3 - .L_2)
	.align		4
.L_2:
        /*0010*/ 	.word	index@($__internal_3_$__cuda_sm3x_div_rn_noftz_f32_slowpath)
        /*0014*/ 	.word	0x00000040


	//----- nvinfo : EIATTR_FRAME_SIZE
	.align		4
.L_3:
        /*0018*/ 	.byte	0x04, 0x11
        /*001a*/ 	.short	(.L_5 - .L_4)
	.align		4
.L_4:
        /*001c*/ 	.word	index@($__internal_2_$__cuda_sm20_sqrt_rn_f32_slowpath)
        /*0020*/ 	.word	0x00000040


	//----- nvinfo : EIATTR_FRAME_SIZE
	.align		4
.L_5:
        /*0024*/ 	.byte	0x04, 0x11
        /*0026*/ 	.short	(.L_7 - .L_6)
	.align		4
.L_6:
        /*0028*/ 	.word	index@($__internal_1_$__cuda_sm20_rcp_rn_f32_slowpath)
        /*002c*/ 	.word	0x00000040


	//----- nvinfo : EIATTR_FRAME_SIZE
	.align		4
.L_7:
        /*0030*/ 	.byte	0x04, 0x11
        /*0032*/ 	.short	(.L_9 - .L_8)
	.align		4
.L_8:
        /*0034*/ 	.word	index@($__internal_0_$__cuda_sm20_div_rn_f64_full)
        /*0038*/ 	.word	0x00000040


	//----- nvinfo : EIATTR_FRAME_SIZE
	.align		4
.L_9:
        /*003c*/ 	.byte	0x04, 0x11
        /*003e*/ 	.short	(.L_11 - .L_10)
	.align		4
.L_10:
        /*0040*/ 	.word	index@(_Z6kerneliPsP7fitData)
        /*0044*/ 	.word	0x00000040


	//----- nvinfo : EIATTR_MIN_STACK_SIZE
	.align		4
.L_11:
        /*0048*/ 	.byte	0x04, 0x12
        /*004a*/ 	.short	(.L_13 - .L_12)
	.align		4
.L_12:
        /*004c*/ 	.word	index@(_Z6kerneliPsP7fitData)
        /*0050*/ 	.word	0x00000040
.L_13:


//--------------------- .nv.compat                --------------------------
	.section	.nv.compat,"",@"SHT_CUDA_COMPAT_INFO"
	.align	4
        /*0000*/ 	.byte	0x02, 0x09, 0x00, 0x00, 0x02, 0x02, 0x01, 0x00, 0x02, 0x05, 0x05, 0x00, 0x03, 0x07, 0x01, 0x01
        /*0010*/ 	.byte	0x02, 0x03, 0x00, 0x00, 0x02, 0x06, 0x01, 0x00, 0x04, 0x0b, 0x08, 0x00, 0x01, 0x00, 0x00, 0x00
        /*0020*/ 	.byte	0x00, 0x00, 0x00, 0x00


//--------------------- .nv.info._Z6kerneliPsP7fitData --------------------------
	.section	.nv.info._Z6kerneliPsP7fitData,"",@"SHT_CUDA_INFO"
	.sectionflags	@""
	.align	4


	//----- nvinfo : EIATTR_CUDA_API_VERSION
	.align		4
        /*0000*/ 	.byte	0x04, 0x37
        /*0002*/ 	.short	(.L_15 - .L_14)
.L_14:
        /*0004*/ 	.word	0x00000082


	//----- nvinfo : EIATTR_KPARAM_INFO
	.align		4
.L_15:
        /*0008*/ 	.byte	0x04, 0x17
        /*000a*/ 	.short	(.L_17 - .L_16)
.L_16:
        /*000c*/ 	.word	0x00000000
        /*0010*/ 	.short	0x0002
        /*0012*/ 	.short	0x0010
        /*0014*/ 	.byte	0x00, 0xf5, 0x21, 0x00


	//----- nvinfo : EIATTR_KPARAM_INFO
	.align		4
.L_17:
        /*0018*/ 	.byte	0x04, 0x17
        /*001a*/ 	.short	(.L_19 - .L_18)
.L_18:
        /*001c*/ 	.word	0x00000000
        /*0020*/ 	.short	0x0001
        /*0022*/ 	.short	0x0008
        /*0024*/ 	.byte	0x00, 0xf5, 0x21, 0x00


	//----- nvinfo : EIATTR_KPARAM_INFO
	.align		4
.L_19:
        /*0028*/ 	.byte	0x04, 0x17
        /*002a*/ 	.short	(.L_21 - .L_20)
.L_20:
        /*002c*/ 	.word	0x00000000
        /*0030*/ 	.short	0x0000
        /*0032*/ 	.short	0x0000
        /*0034*/ 	.byte	0x00, 0xf0, 0x11, 0x00


	//----- nvinfo : EIATTR_SPARSE_MMA_MASK
	.align		4
.L_21:
        /*0038*/ 	.byte	0x03, 0x50
        /*003a*/ 	.short	0x0000


	//----- nvinfo : EIATTR_MAXREG_COUNT
	.align		4
        /*003c*/ 	.byte	0x03, 0x1b
        /*003e*/ 	.short	0x00ff


	//----- nvinfo : EIATTR_MERCURY_ISA_VERSION
	.align		4
        /*0040*/ 	.byte	0x03, 0x5f
        /*0042*/ 	.short	0x0101


	//----- nvinfo : EIATTR_VRC_CTA_INIT_COUNT
	.align		4
        /*0044*/ 	.byte	0x02, 0x4a
	.zero		1
	.zero		1


	//----- nvinfo : EIATTR_EXIT_INSTR_OFFSETS
	.align		4
        /*0048*/ 	.byte	0x04, 0x1c
        /*004a*/ 	.short	(.L_23 - .L_22)


	//   ....[0]....
.L_22:
        /*004c*/ 	.word	0x0003cb70


	//----- nvinfo : EIATTR_CRS_STACK_SIZE
	.align		4
.L_23:
        /*0050*/ 	.byte	0x04, 0x1e
        /*0052*/ 	.short	(.L_25 - .L_24)
.L_24:
        /*0054*/ 	.word	0x00000000


	//----- nvinfo : EIATTR_CBANK_PARAM_SIZE
	.align		4
.L_25:
        /*0058*/ 	.byte	0x03, 0x19
        /*005a*/ 	.short	0x0018


	//----- nvinfo : EIATTR_PARAM_CBANK
	.align		4
        /*005c*/ 	.byte	0x04, 0x0a
        /*005e*/ 	.short	(.L_27 - .L_26)
	.align		4
.L_26:
        /*0060*/ 	.word	index@(.nv.constant0._Z6kerneliPsP7fitData)
        /*0064*/ 	.short	0x0380
        /*0066*/ 	.short	0x0018


	//----- nvinfo : EIATTR_SW_WAR
	.align		4
.L_27:
        /*0068*/ 	.byte	0x04, 0x36
        /*006a*/ 	.short	(.L_29 - .L_28)
.L_28:
        /*006c*/ 	.word	0x00000008
.L_29:


//--------------------- .nv.callgraph             --------------------------
	.section	.nv.callgraph,"",@"SHT_CUDA_CALLGRAPH"
	.align	4
	.sectionentsize	8
	.align		4
        /*0000*/ 	.word	0x00000000
	.align		4
        /*0004*/ 	.word	0xffffffff
	.align		4
        /*0008*/ 	.word	0x00000000
	.align		4
        /*000c*/ 	.word	0xfffffffe
	.align		4
        /*0010*/ 	.word	0x00000000
	.align		4
        /*0014*/ 	.word	0xfffffffd
	.align		4
        /*0018*/ 	.word	0x00000000
	.align		4
        /*001c*/ 	.word	0xfffffffc


//--------------------- .text._Z6kerneliPsP7fitData --------------------------
	.section	.text._Z6kerneliPsP7fitData,"ax",@progbits
	.align	128
        .global         _Z6kerneliPsP7fitData
        .type           _Z6kerneliPsP7fitData,@function
        .size           _Z6kerneliPsP7fitData,(.L_x_1602 - _Z6kerneliPsP7fitData)
        .other          _Z6kerneliPsP7fitData,@"STO_CUDA_ENTRY STV_DEFAULT"
_Z6kerneliPsP7fitData:
.text._Z6kerneliPsP7fitData:
[----:B------:R-:W0:Y:S01]  /*0000*/  LDC R1, c[0x0][0x37c] ;  /* 0x0000df00ff017b82 */ /* 0x000e220000000800 */
[----:B------:R-:W1:Y:S01]  /*0010*/  LDCU UR6, c[0x0][0x380] ;  /* 0x00007000ff0677ac */ /* 0x000e620008000800 */
[----:B------:R-:W-:Y:S01]  /*0020*/  HFMA2 R4, -RZ, RZ, 1.875, 0 ;  /* 0x3f800000ff047431 */ /* 0x000fe200000001ff */
[----:B0-----:R-:W-:Y:S01]  /*0030*/  IADD3 R1, PT, PT, R1, -0x40, RZ ;  /* 0xffffffc001017810 */ /* 0x001fe20007ffe0ff */
[----:B------:R-:W-:Y:S01]  /*0040*/  HFMA2 R6, -RZ, RZ, 1.875, 0 ;  /* 0x3f800000ff067431 */ /* 0x000fe200000001ff */
[----:B------:R-:W-:Y:S01]  /*0050*/  MOV R5, 0x3f800000 ;  /* 0x3f80000000057802 */ /* 0x000fe20000000f00 */
[----:B------:R-:W0:Y:S01]  /*0060*/  LDCU.64 UR10, c[0x0][0x358] ;  /* 0x00006b00ff0a77ac */ /* 0x000e220008000a00 */
[----:B-1----:R-:W-:-:S09]  /*0070*/  UISETP.GE.AND UP0, UPT, UR6, 0x3, UPT ;  /* 0x000000030600788c */ /* 0x002fd2000bf06270 */
[----:B------:R-:W-:Y:S05]  /*0080*/  BRA.U !UP0, `(.L_x_0) ;  /* 0x000003c9084c7547 */ /* 0x000fea000b800000 */
[----:B------:R-:W-:Y:S01]  /*0090*/  UIADD3 UR8, UPT, UPT, UR6, -0x1, URZ ;  /* 0xffffffff06087890 */ /* 0x000fe2000fffe0ff */
[----:B------:R-:W-:Y:S01]  /*00a0*/  MOV R0, RZ ;  /* 0x000000ff00007202 */ /* 0x000fe20000000f00 */
[----:B------:R-:W-:Y:S02]  /*00b0*/  ULOP3.LUT UR9, UR6, 0x7, URZ, 0xc0, !UPT ;  /* 0x0000000706097892 */ /* 0x000fe4000f8ec0ff */
[----:B------:R-:W-:Y:S02]  /*00c0*/  UISETP.GE.U32.AND UP0, UPT, UR8, 0x7, UPT ;  /* 0x000000070800788c */ /* 0x000fe4000bf06070 */
[----:B------:R-:W-:-:S07]  /*00d0*/  UISETP.NE.AND UP1, UPT, UR9, URZ, UPT ;  /* 0x000000ff0900728c */ /* 0x000fce000bf25270 */
[----:B------:R-:W-:Y:S05]  /*00e0*/  BRA.U !UP0, `(.L_x_1) ;  /* 0x0000000508147547 */ /* 0x000fea000b800000 */
[----:B------:R-:W1:Y:S01]  /*00f0*/  S2R R5, SR_CgaCtaId ;  /* 0x0000000000057919 */ /* 0x000e620000008800 */
[----:B------:R-:W2:Y:S01]  /*0100*/  LDC.64 R2, c[0x0][0x388] ;  /* 0x0000e200ff027b82 */ /* 0x000ea20000000a00 */
[----:B------:R-:W-:Y:S01]  /*0110*/  ULOP3.LUT UR4, UR6, 0x7ffffff8, URZ, 0xc0, !UPT ;  /* 0x7ffffff806047892 */ /* 0x000fe2000f8ec0ff */
[----:B------:R-:W-:Y:S02]  /*0120*/  MOV R0, 0x400 ;  /* 0x0000040000007802 */ /* 0x000fe40000000f00 */
[----:B------:R-:W-:Y:S02]  /*0130*/  MOV R9, RZ ;  /* 0x000000ff00097202 */ /* 0x000fe40000000f00 */
[----:B-1----:R-:W-:Y:S02]  /*0140*/  LEA R8, R5, R0, 0x18 ;  /* 0x0000000005087211 */ /* 0x002fe400078ec0ff */
[----:B------:R-:W-:-:S07]  /*0150*/  MOV R0, UR4 ;  /* 0x0000000400007c02 */ /* 0x000fce0008000f00 */
.L_x_2:
[----:B-12---:R-:W-:-:S05]  /*0160*/  IMAD.WIDE.U32 R4, R9, 0x2, R2 ;  /* 0x0000000209047825 */ /* 0x006fca00078e0002 */
[----:B0-----:R-:W2:Y:S04]  /*0170*/  LDG.E.U16 R7, desc[UR10][R4.64] ;  /* 0x0000000a04077981 */ /* 0x001ea8000c1e1500 */
[----:B------:R-:W3:Y:S04]  /*0180*/  LDG.E.U16 R11, desc[UR10][R4.64+0x2] ;  /* 0x0000020a040b7981 */ /* 0x000ee8000c1e1500 */
[----:B------:R-:W4:Y:S04]  /*0190*/  LDG.E.U16 R14, desc[UR10][R4.64+0x4] ;  /* 0x0000040a040e7981 */ /* 0x000f28000c1e1500 */
[----:B------:R-:W5:Y:S04]  /*01a0*/  LDG.E.U16 R17, desc[UR10][R4.64+0x8] ;  /* 0x0000080a04117981 */ /* 0x000f68000c1e1500 */
[----:B------:R-:W5:Y:S04]  /*01b0*/  LDG.E.U16 R16, desc[UR10][R4.64+0x6] ;  /* 0x0000060a04107981 */ /* 0x000f68000c1e1500 */
[----:B------:R-:W5:Y:S04]  /*01c0*/  LDG.E.U16 R18, desc[UR10][R4.64+0xa] ;  /* 0x00000a0a04127981 */ /* 0x000f68000c1e1500 */
[----:B------:R-:W5:Y:S04]  /*01d0*/  LDG.E.U16 R19, desc[UR10][R4.64+0xc] ;  /* 0x00000c0a04137981 */ /* 0x000f68000c1e1500 */
[----:B------:R0:W5:Y:S01]  /*01e0*/  LDG.E.U16 R20, desc[UR10][R4.64+0xe] ;  /* 0x00000e0a04147981 */ /* 0x000162000c1e1500 */
[----:B------:R-:W-:-:S02]  /*01f0*/  IADD3 R10, PT, PT, R9, 0x1, RZ ;  /* 0x00000001090a7810 */ /* 0x000fc40007ffe0ff */
[----:B------:R-:W-:Y:S02]  /*0200*/  IADD3 R13, PT, PT, R9, 0x2, RZ ;  /* 0x00000002090d7810 */ /* 0x000fe40007ffe0ff */
[----:B------:R-:W-:Y:S02]  /*0210*/  I2FP.F32.U32 R6, R9 ;  /* 0x0000000900067245 */ /* 0x000fe40000201000 */
[----:B------:R-:W-:Y:S02]  /*0220*/  I2FP.F32.U32 R10, R10 ;  /* 0x0000000a000a7245 */ /* 0x000fe40000201000 */
[----:B------:R-:W-:Y:S01]  /*0230*/  I2FP.F32.U32 R13, R13 ;  /* 0x0000000d000d7245 */ /* 0x000fe20000201000 */
[----:B------:R-:W-:Y:S02]  /*0240*/  FFMA R6, R6, R6, R6 ;  /* 0x0000000606067223 */ /* 0x000fe40000000006 */
[----:B------:R-:W-:Y:S02]  /*0250*/  FFMA R10, R10, R10, R10 ;  /* 0x0000000a0a0a7223 */ /* 0x000fe4000000000a */
[----:B------:R-:W-:Y:S01]  /*0260*/  FFMA R13, R13, R13, R13 ;  /* 0x0000000d0d0d7223 */ /* 0x000fe2000000000d */
[----:B0-----:R-:W-:Y:S01]  /*0270*/  FADD R4, R6, 1 ;  /* 0x3f80000006047421 */ /* 0x001fe20000000000 */
[----:B------:R-:W-:Y:S01]  /*0280*/  FADD R5, R10, 1 ;  /* 0x3f8000000a057421 */ /* 0x000fe20000000000 */
[----:B------:R-:W-:Y:S01]  /*0290*/  IADD3 R10, PT, PT, R9, 0x4, RZ ;  /* 0x00000004090a7810 */ /* 0x000fe20007ffe0ff */
[----:B------:R-:W-:Y:S01]  /*02a0*/  FADD R6, R13, 1 ;  /* 0x3f8000000d067421 */ /* 0x000fe20000000000 */
[----:B------:R-:W-:-:S02]  /*02b0*/  IADD3 R13, PT, PT, R9, 0x7, RZ ;  /* 0x00000007090d7810 */ /* 0x000fc40007ffe0ff */
[----:B------:R-:W-:Y:S02]  /*02c0*/  I2FP.F32.U32 R10, R10 ;  /* 0x0000000a000a7245 */ /* 0x000fe40000201000 */
[----:B------:R-:W-:-:S03]  /*02d0*/  I2FP.F32.U32 R13, R13 ;  /* 0x0000000d000d7245 */ /* 0x000fc60000201000 */
[----:B------:R-:W-:Y:S02]  /*02e0*/  FFMA R10, R10, R10, R10 ;  /* 0x0000000a0a0a7223 */ /* 0x000fe4000000000a */
[----:B------:R-:W-:Y:S02]  /*02f0*/  FFMA R13, R13, R13, R13 ;  /* 0x0000000d0d0d7223 */ /* 0x000fe4000000000d */
[----:B------:R-:W-:Y:S01]  /*0300*/  FADD R10, R10, 1 ;  /* 0x3f8000000a0a7421 */ /* 0x000fe20000000000 */
[----:B--2---:R-:W0:Y:S08]  /*0310*/  I2F.S16 R7, R7 ;  /* 0x0000000700077306 */ /* 0x004e300000101400 */
[----:B---3--:R1:W2:Y:S08]  /*0320*/  I2F.S16 R12, R11 ;  /* 0x0000000b000c7306 */ /* 0x0082b00000101400 */
[----:B----4-:R-:W3:Y:S01]  /*0330*/  I2F.S16 R15, R14 ;  /* 0x0000000e000f7306 */ /* 0x010ee20000101400 */
[----:B0-----:R-:W-:Y:S01]  /*0340*/  FADD R4, -R4, R7 ;  /* 0x0000000704047221 */ /* 0x001fe20000000100 */
[----:B------:R-:W-:-:S02]  /*0350*/  IADD3 R7, PT, PT, R9, 0x3, RZ ;  /* 0x0000000309077810 */ /* 0x000fc40007ffe0ff */
[----:B-1----:R-:W-:Y:S01]  /*0360*/  IADD3 R11, PT, PT, R9, 0x5, RZ ;  /* 0x00000005090b7810 */ /* 0x002fe20007ffe0ff */
[----:B--2---:R-:W-:Y:S01]  /*0370*/  FADD R5, -R5, R12 ;  /* 0x0000000c05057221 */ /* 0x004fe20000000100 */
[----:B------:R-:W-:Y:S02]  /*0380*/  IADD3 R12, PT, PT, R9, 0x6, RZ ;  /* 0x00000006090c7810 */ /* 0x000fe40007ffe0ff */
[----:B-----5:R-:W0:Y:S01]  /*0390*/  I2F.S16 R17, R17 ;  /* 0x0000001100117306 */ /* 0x020e220000101400 */
[----:B------:R-:W-:Y:S02]  /*03a0*/  I2FP.F32.U32 R7, R7 ;  /* 0x0000000700077245 */ /* 0x000fe40000201000 */
[----:B------:R-:W-:Y:S02]  /*03b0*/  I2FP.F32.U32 R11, R11 ;  /* 0x0000000b000b7245 */ /* 0x000fe40000201000 */
[----:B------:R-:W-:-:S03]  /*03c0*/  I2FP.F32.U32 R12, R12 ;  /* 0x0000000c000c7245 */ /* 0x000fc60000201000 */
[----:B------:R-:W1:Y:S01]  /*03d0*/  I2F.S16 R16, R16 ;  /* 0x0000001000107306 */ /* 0x000e620000101400 */
[----:B------:R-:W-:-:S07]  /*03e0*/  FFMA R7, R7, R7, R7 ;  /* 0x0000000707077223 */ /* 0x000fce0000000007 */
[----:B------:R-:W2:Y:S01]  /*03f0*/  I2F.S16 R18, R18 ;  /* 0x0000001200127306 */ /* 0x000ea20000101400 */
[----:B------:R-:W-:-:S07]  /*0400*/  FFMA R11, R11, R11, R11 ;  /* 0x0000000b0b0b7223 */ /* 0x000fce000000000b */
[----:B------:R-:W4:Y:S01]  /*0410*/  I2F.S16 R19, R19 ;  /* 0x0000001300137306 */ /* 0x000f220000101400 */
[----:B------:R-:W-:-:S07]  /*0420*/  FFMA R12, R12, R12, R12 ;  /* 0x0000000c0c0c7223 */ /* 0x000fce000000000c */
[----:B------:R-:W5:Y:S01]  /*0430*/  I2F.S16 R20, R20 ;  /* 0x0000001400147306 */ /* 0x000f620000101400 */
[----:B---3--:R-:W-:Y:S01]  /*0440*/  FADD R6, -R6, R15 ;  /* 0x0000000f06067221 */ /* 0x008fe20000000100 */
[----:B------:R-:W-:Y:S01]  /*0450*/  FADD R7, R7, 1 ;  /* 0x3f80000007077421 */ /* 0x000fe20000000000 */
[----:B------:R-:W-:Y:S01]  /*0460*/  FADD R11, R11, 1 ;  /* 0x3f8000000b0b7421 */ /* 0x000fe20000000000 */
[----:B------:R-:W-:Y:S01]  /*0470*/  FADD R14, R12, 1 ;  /* 0x3f8000000c0e7421 */ /* 0x000fe20000000000 */
[----:B------:R-:W-:Y:S01]  /*0480*/  FADD R15, R13, 1 ;  /* 0x3f8000000d0f7421 */ /* 0x000fe20000000000 */
[----:B0-----:R-:W-:Y:S01]  /*0490*/  FADD R12, -R10, R17 ;  /* 0x000000110a0c7221 */ /* 0x001fe20000000100 */
[----:B-1----:R-:W-:Y:S01]  /*04a0*/  FADD R7, -R7, R16 ;  /* 0x0000001007077221 */ /* 0x002fe20000000100 */
[----:B--2---:R-:W-:Y:S01]  /*04b0*/  FADD R13, -R11, R18 ;  /* 0x000000120b0d7221 */ /* 0x004fe20000000100 */
[----:B----4-:R-:W-:Y:S01]  /*04c0*/  FADD R14, -R14, R19 ;  /* 0x000000130e0e7221 */ /* 0x010fe20000000100 */
[----:B------:R-:W-:Y:S01]  /*04d0*/  LEA R10, R9, R8, 0x2 ;  /* 0x00000008090a7211 */ /* 0x000fe200078e10ff */
[----:B-----5:R-:W-:-:S04]  /*04e0*/  FADD R15, -R15, R20 ;  /* 0x000000140f0f7221 */ /* 0x020fc80000000100 */
[----:B------:R1:W-:Y:S01]  /*04f0*/  STS.128 [R10], R4 ;  /* 0x000000040a007388 */ /* 0x0003e20000000c00 */
[----:B------:R-:W-:-:S03]  /*0500*/  IADD3 R9, PT, PT, R9, 0x8, RZ ;  /* 0x0000000809097810 */ /* 0x000fc60007ffe0ff */
[----:B------:R1:W-:Y:S01]  /*0510*/  STS.128 [R10+0x10], R12 ;  /* 0x0000100c0a007388 */ /* 0x0003e20000000c00 */
[----:B------:R-:W-:-:S13]  /*0520*/  ISETP.NE.AND P0, PT, R9, R0, PT ;  /* 0x000000000900720c */ /* 0x000fda0003f05270 */
[----:B------:R-:W-:Y:S05]  /*0530*/  @P0 BRA `(.L_x_2) ;  /* 0xfffffffc00080947 */ /* 0x000fea000383ffff */
.L_x_1:
[----:B------:R-:W-:Y:S05]  /*0540*/  BRA.U !UP1, `(.L_x_3) ;  /* 0x0000000509407547 */ /* 0x000fea000b800000 */
[----:B------:R-:W-:Y:S02]  /*0550*/  UISETP.GE.U32.AND UP0, UPT, UR9, 0x4, UPT ;  /* 0x000000040900788c */ /* 0x000fe4000bf06070 */
[----:B------:R-:W-:-:S04]  /*0560*/  ULOP3.LUT UR4, UR6, 0x3, URZ, 0xc0, !UPT ;  /* 0x0000000306047892 */ /* 0x000fc8000f8ec0ff */
[----:B------:R-:W-:-:S03]  /*0570*/  UISETP.NE.AND UP1, UPT, UR4, URZ, UPT ;  /* 0x000000ff0400728c */ /* 0x000fc6000bf25270 */
[----:B------:R-:W-:Y:S08]  /*0580*/  BRA.U !UP0, `(.L_x_4) ;  /* 0x0000000108907547 */ /* 0x000ff0000b800000 */
[----:B------:R-:W2:Y:S02]  /*0590*/  LDC.64 R2, c[0x0][0x388] ;  /* 0x0000e200ff027b82 */ /* 0x000ea40000000a00 */
[----:B--2---:R-:W-:-:S05]  /*05a0*/  IMAD.WIDE.U32 R2, R0, 0x2, R2 ;  /* 0x0000000200027825 */ /* 0x004fca00078e0002 */
[----:B01----:R-:W2:Y:S04]  /*05b0*/  LDG.E.U16 R5, desc[UR10][R2.64] ;  /* 0x0000000a02057981 */ /* 0x003ea8000c1e1500 */
[----:B------:R-:W3:Y:S04]  /*05c0*/  LDG.E.U16 R9, desc[UR10][R2.64+0x4] ;  /* 0x0000040a02097981 */ /* 0x000ee8000c1e1500 */
[----:B------:R-:W4:Y:S04]  /*05d0*/  LDG.E.U16 R7, desc[UR10][R2.64+0x2] ;  /* 0x0000020a02077981 */ /* 0x000f28000c1e1500 */
[----:B------:R0:W5:Y:S01]  /*05e0*/  LDG.E.U16 R11, desc[UR10][R2.64+0x6] ;  /* 0x0000060a020b7981 */ /* 0x000162000c1e1500 */
[----:B------:R-:W1:Y:S01]  /*05f0*/  S2R R13, SR_CgaCtaId ;  /* 0x00000000000d7919 */ /* 0x000e620000008800 */
[----:B------:R-:W-:-:S02]  /*0600*/  IADD3 R8, PT, PT, R0, 0x2, RZ ;  /* 0x0000000200087810 */ /* 0x000fc40007ffe0ff */
[C---:B------:R-:W-:Y:S02]  /*0610*/  IADD3 R6, PT, PT, R0.reuse, 0x1, RZ ;  /* 0x0000000100067810 */ /* 0x040fe40007ffe0ff */
[----:B------:R-:W-:Y:S02]  /*0620*/  IADD3 R10, PT, PT, R0, 0x3, RZ ;  /* 0x00000003000a7810 */ /* 0x000fe40007ffe0ff */
[----:B------:R-:W-:Y:S02]  /*0630*/  I2FP.F32.U32 R4, R0 ;  /* 0x0000000000047245 */ /* 0x000fe40000201000 */
[----:B------:R-:W-:Y:S02]  /*0640*/  I2FP.F32.U32 R8, R8 ;  /* 0x0000000800087245 */ /* 0x000fe40000201000 */
[----:B------:R-:W-:Y:S02]  /*0650*/  I2FP.F32.U32 R6, R6 ;  /* 0x0000000600067245 */ /* 0x000fe40000201000 */
[----:B------:R-:W-:Y:S01]  /*0660*/  I2FP.F32.U32 R10, R10 ;  /* 0x0000000a000a7245 */ /* 0x000fe20000201000 */
[----:B------:R-:W-:Y:S01]  /*0670*/  FFMA R4, R4, R4, R4 ;  /* 0x0000000404047223 */ /* 0x000fe20000000004 */
[----:B------:R-:W-:Y:S01]  /*0680*/  FFMA R8, R8, R8, R8 ;  /* 0x0000000808087223 */ /* 0x000fe20000000008 */
[----:B------:R-:W-:Y:S01]  /*0690*/  MOV R12, 0x400 ;  /* 0x00000400000c7802 */ /* 0x000fe20000000f00 */
[----:B------:R-:W-:Y:S01]  /*06a0*/  FFMA R6, R6, R6, R6 ;  /* 0x0000000606067223 */ /* 0x000fe20000000006 */
[----:B------:R-:W-:Y:S01]  /*06b0*/  FFMA R10, R10, R10, R10 ;  /* 0x0000000a0a0a7223 */ /* 0x000fe2000000000a */
[----:B------:R-:W-:Y:S01]  /*06c0*/  FADD R4, R4, 1 ;  /* 0x3f80000004047421 */ /* 0x000fe20000000000 */
[----:B------:R-:W-:Y:S01]  /*06d0*/  FADD R8, R8, 1 ;  /* 0x3f80000008087421 */ /* 0x000fe20000000000 */
[----:B------:R-:W-:Y:S01]  /*06e0*/  FADD R6, R6, 1 ;  /* 0x3f80000006067421 */ /* 0x000fe20000000000 */
[----:B------:R-:W-:Y:S01]  /*06f0*/  FADD R10, R10, 1 ;  /* 0x3f8000000a0a7421 */ /* 0x000fe20000000000 */
[----:B-1----:R-:W-:-:S04]  /*0700*/  LEA R13, R13, R12, 0x18 ;  /* 0x0000000c0d0d7211 */ /* 0x002fc800078ec0ff */
[C---:B0-----:R-:W-:Y:S02]  /*0710*/  LEA R2, R0.reuse, R13, 0x2 ;  /* 0x0000000d00027211 */ /* 0x041fe400078e10ff */
[----:B------:R-:W-:Y:S01]  /*0720*/  IADD3 R0, PT, PT, R0, 0x4, RZ ;  /* 0x0000000400007810 */ /* 0x000fe20007ffe0ff */
[----:B--2---:R-:W0:Y:S08]  /*0730*/  I2F.S16 R5, R5 ;  /* 0x0000000500057306 */ /* 0x004e300000101400 */
[----:B---3--:R-:W1:Y:S08]  /*0740*/  I2F.S16 R9, R9 ;  /* 0x0000000900097306 */ /* 0x008e700000101400 */
[----:B----4-:R-:W2:Y:S08]  /*0750*/  I2F.S16 R7, R7 ;  /* 0x0000000700077306 */ /* 0x010eb00000101400 */
[----:B-----5:R-:W3:Y:S01]  /*0760*/  I2F.S16 R11, R11 ;  /* 0x0000000b000b7306 */ /* 0x020ee20000101400 */
[----:B0-----:R-:W-:Y:S01]  /*0770*/  FADD R4, -R4, R5 ;  /* 0x0000000504047221 */ /* 0x001fe20000000100 */
[----:B-1----:R-:W-:Y:S01]  /*0780*/  FADD R8, -R8, R9 ;  /* 0x0000000908087221 */ /* 0x002fe20000000100 */
[----:B--2---:R-:W-:Y:S01]  /*0790*/  FADD R5, -R6, R7 ;  /* 0x0000000706057221 */ /* 0x004fe20000000100 */
[----:B---3--:R-:W-:-:S04]  /*07a0*/  FADD R9, -R10, R11 ;  /* 0x0000000b0a097221 */ /* 0x008fc80000000100 */
[----:B------:R2:W-:Y:S04]  /*07b0*/  STS.64 [R2], R4 ;  /* 0x0000000402007388 */ /* 0x0005e80000000a00 */
[----:B------:R2:W-:Y:S02]  /*07c0*/  STS.64 [R2+0x8], R8 ;  /* 0x0000080802007388 */ /* 0x0005e40000000a00 */
.L_x_4:
[----:B------:R-:W-:Y:S05]  /*07d0*/  BRA.U !UP1, `(.L_x_3) ;  /* 0x00000001099c7547 */ /* 0x000fea000b800000 */
[----:B------:R-:W-:Y:S02]  /*07e0*/  UISETP.NE.AND UP0, UPT, UR4, 0x1, UPT ;  /* 0x000000010400788c */ /* 0x000fe4000bf05270 */
[----:B------:R-:W-:-:S04]  /*07f0*/  ULOP3.LUT UR5, UR6, 0x1, URZ, 0xc0, !UPT ;  /* 0x0000000106057892 */ /* 0x000fc8000f8ec0ff */
[----:B------:R-:W-:-:S03]  /*0800*/  UISETP.NE.U32.AND UP1, UPT, UR5, 0x1, UPT ;  /* 0x000000010500788c */ /* 0x000fc6000bf25070 */
[----:B------:R-:W-:Y:S08]  /*0810*/  BRA.U !UP0, `(.L_x_5) ;  /* 0x0000000108547547 */ /* 0x000ff0000b800000 */
[----:B--2---:R-:W2:Y:S02]  /*0820*/  LDC.64 R2, c[0x0][0x388] ;  /* 0x0000e200ff027b82 */ /* 0x004ea40000000a00 */
[----:B--2---:R-:W-:-:S05]  /*0830*/  IMAD.WIDE.U32 R2, R0, 0x2, R2 ;  /* 0x0000000200027825 */ /* 0x004fca00078e0002 */
[----:B01----:R-:W2:Y:S04]  /*0840*/  LDG.E.U16 R5, desc[UR10][R2.64] ;  /* 0x0000000a02057981 */ /* 0x003ea8000c1e1500 */
[----:B------:R-:W3:Y:S01]  /*0850*/  LDG.E.U16 R9, desc[UR10][R2.64+0x2] ;  /* 0x0000020a02097981 */ /* 0x000ee2000c1e1500 */
[----:B------:R-:W-:Y:S02]  /*0860*/  IADD3 R6, PT, PT, R0, 0x1, RZ ;  /* 0x0000000100067810 */ /* 0x000fe40007ffe0ff */
[----:B------:R-:W-:Y:S01]  /*0870*/  I2FP.F32.U32 R4, R0 ;  /* 0x0000000000047245 */ /* 0x000fe20000201000 */
[----:B------:R-:W0:Y:S01]  /*0880*/  S2R R7, SR_CgaCtaId ;  /* 0x0000000000077919 */ /* 0x000e220000008800 */
[----:B------:R-:W-:Y:S02]  /*0890*/  I2FP.F32.U32 R8, R6 ;  /* 0x0000000600087245 */ /* 0x000fe40000201000 */
[----:B------:R-:W-:Y:S01]  /*08a0*/  MOV R6, 0x400 ;  /* 0x0000040000067802 */ /* 0x000fe20000000f00 */
[----:B------:R-:W-:-:S02]  /*08b0*/  FFMA R4, R4, R4, R4 ;  /* 0x0000000404047223 */ /* 0x000fc40000000004 */
[----:B------:R-:W-:Y:S02]  /*08c0*/  FFMA R8, R8, R8, R8 ;  /* 0x0000000808087223 */ /* 0x000fe40000000008 */
[----:B------:R-:W-:Y:S02]  /*08d0*/  FADD R4, R4, 1 ;  /* 0x3f80000004047421 */ /* 0x000fe40000000000 */
[----:B------:R-:W-:Y:S01]  /*08e0*/  FADD R8, R8, 1 ;  /* 0x3f80000008087421 */ /* 0x000fe20000000000 */
[----:B0-----:R-:W-:-:S04]  /*08f0*/  LEA R7, R7, R6, 0x18 ;  /* 0x0000000607077211 */ /* 0x001fc800078ec0ff */
[C---:B------:R-:W-:Y:S02]  /*0900*/  LEA R7, R0.reuse, R7, 0x2 ;  /* 0x0000000700077211 */ /* 0x040fe400078e10ff */
[----:B------:R-:W-:Y:S01]  /*0910*/  IADD3 R0, PT, PT, R0, 0x2, RZ ;  /* 0x0000000200007810 */ /* 0x000fe20007ffe0ff */
[----:B--2---:R-:W0:Y:S08]  /*0920*/  I2F.S16 R5, R5 ;  /* 0x0000000500057306 */ /* 0x004e300000101400 */
[----:B---3--:R-:W1:Y:S01]  /*0930*/  I2F.S16 R9, R9 ;  /* 0x0000000900097306 */ /* 0x008e620000101400 */
[----:B0-----:R-:W-:Y:S01]  /*0940*/  FADD R4, -R4, R5 ;  /* 0x0000000504047221 */ /* 0x001fe20000000100 */
[----:B-1----:R-:W-:-:S05]  /*0950*/  FADD R5, -R8, R9 ;  /* 0x0000000908057221 */ /* 0x002fca0000000100 */
[----:B------:R3:W-:Y:S02]  /*0960*/  STS.64 [R7], R4 ;  /* 0x0000000407007388 */ /* 0x0007e40000000a00 */
.L_x_5:
[----:B------:R-:W-:Y:S05]  /*0970*/  BRA.U UP1, `(.L_x_3) ;  /* 0x0000000101347547 */ /* 0x000fea000b800000 */
[----:B--2---:R-:W2:Y:S02]  /*0980*/  LDC.64 R2, c[0x0][0x388] ;  /* 0x0000e200ff027b82 */ /* 0x004ea40000000a00 */
[----:B--2---:R-:W-:-:S06]  /*0990*/  IMAD.WIDE.U32 R2, R0, 0x2, R2 ;  /* 0x0000000200027825 */ /* 0x004fcc00078e0002 */
[----:B0-----:R-:W2:Y:S01]  /*09a0*/  LDG.E.U16 R2, desc[UR10][R2.64] ;  /* 0x0000000a02027981 */ /* 0x001ea2000c1e1500 */
[----:B-1-3--:R-:W-:Y:S02]  /*09b0*/  I2FP.F32.U32 R4, R0 ;  /* 0x0000000000047245 */ /* 0x00afe40000201000 */
[----:B------:R-:W-:Y:S01]  /*09c0*/  MOV R6, 0x400 ;  /* 0x0000040000067802 */ /* 0x000fe20000000f00 */
[----:B------:R-:W0:Y:S02]  /*09d0*/  S2R R7, SR_CgaCtaId ;  /* 0x0000000000077919 */ /* 0x000e240000008800 */
[----:B------:R-:W-:-:S04]  /*09e0*/  FFMA R4, R4, R4, R4 ;  /* 0x0000000404047223 */ /* 0x000fc80000000004 */
[----:B------:R-:W-:Y:S01]  /*09f0*/  FADD R4, R4, 1 ;  /* 0x3f80000004047421 */ /* 0x000fe20000000000 */
[----:B0-----:R-:W-:-:S04]  /*0a00*/  LEA R7, R7, R6, 0x18 ;  /* 0x0000000607077211 */ /* 0x001fc800078ec0ff */
[----:B------:R-:W-:Y:S01]  /*0a10*/  LEA R7, R0, R7, 0x2 ;  /* 0x0000000700077211 */ /* 0x000fe200078e10ff */
[----:B--2---:R-:W0:Y:S02]  /*0a20*/  I2F.S16 R5, R2 ;  /* 0x0000000200057306 */ /* 0x004e240000101400 */
[----:B0-----:R-:W-:-:S05]  /*0a30*/  FADD R4, -R4, R5 ;  /* 0x0000000504047221 */ /* 0x001fca0000000100 */
[----:B------:R4:W-:Y:S02]  /*0a40*/  STS [R7], R4 ;  /* 0x0000000407007388 */ /* 0x0009e40000000800 */
.L_x_3:
[----:B------:R-:W-:Y:S01]  /*0a50*/  I2FP.F32.U32 R31, UR6 ;  /* 0x00000006001f7c45 */ /* 0x000fe20008201000 */
[----:B------:R-:W-:Y:S02]  /*0a60*/  UMOV UR4, 0x5f7fffff ;  /* 0x5f7fffff00047882 */ /* 0x000fe40000000000 */
[----:B--2---:R-:W-:Y:S01]  /*0a70*/  MOV R2, UR4 ;  /* 0x0000000400027c02 */ /* 0x004fe20008000f00 */
[----:B------:R-:W1:Y:S08]  /*0a80*/  MUFU.RCP R0, R31 ;  /* 0x0000001f00007308 */ /* 0x000e700000001000 */
[----:B------:R-:W2:Y:S01]  /*0a90*/  FCHK P0, R2, R31 ;  /* 0x0000001f02007302 */ /* 0x000ea20000000000 */
[----:B-1-34-:R-:W-:-:S04]  /*0aa0*/  FFMA R7, -R31, R0, 1 ;  /* 0x3f8000001f077423 */ /* 0x01afc80000000100 */
[----:B------:R-:W-:-:S04]  /*0ab0*/  FFMA R7, R0, R7, R0 ;  /* 0x0000000700077223 */ /* 0x000fc80000000000 */
[----:B------:R-:W-:-:S04]  /*0ac0*/  FFMA R0, R7, 1.84467429741979238400e+19, RZ ;  /* 0x5f7fffff07007823 */ /* 0x000fc800000000ff */
[----:B------:R-:W-:-:S04]  /*0ad0*/  FFMA R3, -R31, R0, 1.84467429741979238400e+19 ;  /* 0x5f7fffff1f037423 */ /* 0x000fc80000000100 */
[----:B------:R-:W-:Y:S01]  /*0ae0*/  FFMA R7, R7, R3, R0 ;  /* 0x0000000307077223 */ /* 0x000fe20000000000 */
[----:B--2---:R-:W-:Y:S06]  /*0af0*/  @!P0 BRA `(.L_x_6) ;  /* 0x0000000000108947 */ /* 0x004fec0003800000 */
[----:B------:R-:W-:Y:S02]  /*0b00*/  MOV R20, 0x5f7fffff ;  /* 0x5f7fffff00147802 */ /* 0x000fe40000000f00 */
[----:B------:R-:W-:-:S07]  /*0b10*/  MOV R58, 0xb30 ;  /* 0x00000b30003a7802 */ /* 0x000fce0000000f00 */
[----:B0-----:R-:W-:Y:S05]  /*0b20*/  CALL.REL.NOINC `($__internal_3_$__cuda_sm3x_div_rn_noftz_f32_slowpath) ;  /* 0x000003c800b07944 */ /* 0x001fea0003c00000 */
[----:B------:R-:W-:-:S07]  /*0b30*/  MOV R7, R20 ;  /* 0x0000001400077202 */ /* 0x000fce0000000f00 */
.L_x_6:
[----:B------:R-:W1:Y:S01]  /*0b40*/  LDCU UR5, c[0x0][0x380] ;  /* 0x00007000ff0577ac */ /* 0x000e620008000800 */
[----:B------:R-:W-:Y:S01]  /*0b50*/  HFMA2 R0, -RZ, RZ, 0, 0 ;  /* 0x00000000ff007431 */ /* 0x000fe200000001ff */
[----:B------:R-:W-:Y:S02]  /*0b60*/  CS2R R8, SRZ ;  /* 0x0000000000087805 */ /* 0x000fe4000001ff00 */
[----:B------:R-:W-:Y:S01]  /*0b70*/  CS2R R4, SRZ ;  /* 0x0000000000047805 */ /* 0x000fe2000001ff00 */
[----:B------:R-:W-:Y:S01]  /*0b80*/  UISETP.GE.U32.AND UP0, UPT, UR8, 0x3, UPT ;  /* 0x000000030800788c */ /* 0x000fe2000bf06070 */
[----:B------:R-:W-:Y:S01]  /*0b90*/  UMOV UR4, URZ ;  /* 0x000000ff00047c82 */ /* 0x000fe20008000000 */
[----:B-1----:R-:W-:-:S07]  /*0ba0*/  ULOP3.LUT UR12, UR5, 0x3, URZ, 0xc0, !UPT ;  /* 0x00000003050c7892 */ /* 0x002fce000f8ec0ff */
[----:B------:R-:W-:Y:S05]  /*0bb0*/  BRA.U !UP0, `(.L_x_7) ;  /* 0x0000001108b47547 */ /* 0x000fea000b800000 */
[----:B------:R-:W-:Y:S01]  /*0bc0*/  MOV R8, RZ ;  /* 0x000000ff00087202 */ /* 0x000fe20000000f00 */
[----:B------:R-:W-:-:S03]  /*0bd0*/  ULOP3.LUT UR4, UR5, 0x7ffffffc, URZ, 0xc0, !UPT ;  /* 0x7ffffffc05047892 */ /* 0x000fc6000f8ec0ff */
[----:B------:R-:W-:-:S09]  /*0be0*/  UMOV UR5, URZ ;  /* 0x000000ff00057c82 */ /* 0x000fd20008000000 */
.L_x_43:
[----:B------:R-:W1:Y:S01]  /*0bf0*/  S2UR UR7, SR_CgaCtaId ;  /* 0x00000000000779c3 */ /* 0x000e620000008800 */
[----:B------:R-:W-:Y:S02]  /*0c00*/  UMOV UR6, 0x400 ;  /* 0x0000040000067882 */ /* 0x000fe40000000000 */
[----:B-1----:R-:W-:-:S04]  /*0c10*/  ULEA UR6, UR7, UR6, 0x18 ;  /* 0x0000000607067291 */ /* 0x002fc8000f8ec0ff */
[----:B------:R-:W-:Y:S02]  /*0c20*/  ULEA UR6, UR5, UR6, 0x2 ;  /* 0x0000000605067291 */ /* 0x000fe4000f8e10ff */
[----:B------:R-:W-:-:S04]  /*0c30*/  UIADD3 UR5, UPT, UPT, UR5, 0x4, URZ ;  /* 0x0000000405057890 */ /* 0x000fc8000fffe0ff */
[----:B------:R-:W-:-:S03]  /*0c40*/  UISETP.NE.AND UP0, UPT, UR5, UR4, UPT ;  /* 0x000000040500728c */ /* 0x000fc6000bf05270 */
[----:B------:R-:W1:Y:S02]  /*0c50*/  LDS R3, [UR6] ;  /* 0x00000006ff037984 */ /* 0x000e640008000800 */
[----:B-1----:R-:W-:-:S04]  /*0c60*/  FSETP.GEU.AND P0, PT, |R3|, R7, PT ;  /* 0x000000070300720b */ /* 0x002fc80003f0e200 */
[----:B------:R-:W-:-:S13]  /*0c70*/  FSETP.LEU.OR P0, PT, |R3|, 1.084202172485504434e-19, P0 ;  /* 0x200000000300780b */ /* 0x000fda000070b600 */
[----:B------:R-:W-:Y:S01]  /*0c80*/  @!P0 FFMA R5, |R3|, |R3|, R5 ;  /* 0x4000000303058223 */ /* 0x000fe20000000205 */
[----:B------:R-:W-:Y:S06]  /*0c90*/  @!P0 BRA `(.L_x_8) ;  /* 0x00000004000c8947 */ /* 0x000fec0003800000 */
[----:B------:R-:W-:-:S13]  /*0ca0*/  FSETP.GT.AND P0, PT, |R3|, 1.084202172485504434e-19, PT ;  /* 0x200000000300780b */ /* 0x000fda0003f04200 */
[----:B------:R-:W-:Y:S05]  /*0cb0*/  @!P0 BRA `(.L_x_9) ;  /* 0x0000000000808947 */ /* 0x000fea0003800000 */
[----:B------:R-:W-:-:S13]  /*0cc0*/  FSETP.GT.AND P0, PT, |R3|, R0, PT ;  /* 0x000000000300720b */ /* 0x000fda0003f04200 */
[----:B------:R-:W-:Y:S05]  /*0cd0*/  @!P0 BRA `(.L_x_10) ;  /* 0x0000000000408947 */ /* 0x000fea0003800000 */
[----:B------:R-:W1:Y:S08]  /*0ce0*/  MUFU.RCP R2, |R3| ;  /* 0x4000000300027308 */ /* 0x000e700000001000 */
[----:B------:R-:W2:Y:S01]  /*0cf0*/  FCHK P0, R0, |R3| ;  /* 0x4000000300007302 */ /* 0x000ea20000000000 */
[----:B-1----:R-:W-:-:S04]  /*0d00*/  FFMA R11, -|R3|, R2, 1 ;  /* 0x3f800000030b7423 */ /* 0x002fc80000000302 */
[----:B------:R-:W-:-:S04]  /*0d10*/  FFMA R11, R2, R11, R2 ;  /* 0x0000000b020b7223 */ /* 0x000fc80000000002 */
[----:B------:R-:W-:-:S04]  /*0d20*/  FFMA R2, R0, R11, RZ ;  /* 0x0000000b00027223 */ /* 0x000fc800000000ff */
[----:B------:R-:W-:-:S04]  /*0d30*/  FFMA R6, -|R3|, R2, R0 ;  /* 0x0000000203067223 */ /* 0x000fc80000000300 */
[----:B------:R-:W-:Y:S01]  /*0d40*/  FFMA R20, R11, R6, R2 ;  /* 0x000000060b147223 */ /* 0x000fe20000000002 */
[----:B--2---:R-:W-:Y:S06]  /*0d50*/  @!P0 BRA `(.L_x_11) ;  /* 0x0000000000108947 */ /* 0x004fec0003800000 */
[----:B------:R-:W-:Y:S01]  /*0d60*/  MOV R20, R0 ;  /* 0x0000000000147202 */ /* 0x000fe20000000f00 */
[----:B------:R-:W-:Y:S01]  /*0d70*/  FADD R31, |R3|, -RZ ;  /* 0x800000ff031f7221 */ /* 0x000fe20000000200 */
[----:B------:R-:W-:-:S07]  /*0d80*/  MOV R58, 0xda0 ;  /* 0x00000da0003a7802 */ /* 0x000fce0000000f00 */
[----:B0-----:R-:W-:Y:S05]  /*0d90*/  CALL.REL.NOINC `($__internal_3_$__cuda_sm3x_div_rn_noftz_f32_slowpath) ;  /* 0x000003c800147944 */ /* 0x001fea0003c00000 */
.L_x_11:
[----:B------:R-:W-:Y:S01]  /*0da0*/  FMUL R11, R4, R20 ;  /* 0x00000014040b7220 */ /* 0x000fe20000400000 */
[----:B------:R-:W-:-:S03]  /*0db0*/  FADD R0, |R3|, -RZ ;  /* 0x800000ff03007221 */ /* 0x000fc60000000200 */
[----:B------:R-:W-:Y:S01]  /*0dc0*/  FFMA R4, R11, R20, 1 ;  /* 0x3f8000000b047423 */ /* 0x000fe20000000014 */
[----:B------:R-:W-:Y:S06]  /*0dd0*/  BRA `(.L_x_8) ;  /* 0x0000000000bc7947 */ /* 0x000fec0003800000 */
.L_x_10:
[----:B------:R-:W1:Y:S08]  /*0de0*/  MUFU.RCP R11, R0 ;  /* 0x00000000000b7308 */ /* 0x000e700000001000 */
[----:B------:R-:W2:Y:S01]  /*0df0*/  FCHK P0, |R3|, R0 ;  /* 0x0000000003007302 */ /* 0x000ea20000000200 */
[----:B-1----:R-:W-:-:S04]  /*0e00*/  FFMA R2, -R0, R11, 1 ;  /* 0x3f80000000027423 */ /* 0x002fc8000000010b */
[----:B------:R-:W-:-:S04]  /*0e10*/  FFMA R2, R11, R2, R11 ;  /* 0x000000020b027223 */ /* 0x000fc8000000000b */
[----:B------:R-:W-:-:S04]  /*0e20*/  FFMA R11, |R3|, R2, RZ ;  /* 0x00000002030b7223 */ /* 0x000fc800000002ff */
[----:B------:R-:W-:-:S04]  /*0e30*/  FFMA R6, -R0, R11, |R3| ;  /* 0x0000000b00067223 */ /* 0x000fc80000000503 */
[----:B------:R-:W-:Y:S01]  /*0e40*/  FFMA R20, R2, R6, R11 ;  /* 0x0000000602147223 */ /* 0x000fe2000000000b */
[----:B--2---:R-:W-:Y:S06]  /*0e50*/  @!P0 BRA `(.L_x_12) ;  /* 0x0000000000108947 */ /* 0x004fec0003800000 */
[----:B------:R-:W-:Y:S01]  /*0e60*/  FADD R20, |R3|, -RZ ;  /* 0x800000ff03147221 */ /* 0x000fe20000000200 */
[----:B------:R-:W-:Y:S02]  /*0e70*/  MOV R31, R0 ;  /* 0x00000000001f7202 */ /* 0x000fe40000000f00 */
[----:B------:R-:W-:-:S07]  /*0e80*/  MOV R58, 0xea0 ;  /* 0x00000ea0003a7802 */ /* 0x000fce0000000f00 */
[----:B0-----:R-:W-:Y:S05]  /*0e90*/  CALL.REL.NOINC `($__internal_3_$__cuda_sm3x_div_rn_noftz_f32_slowpath) ;  /* 0x000003c400d47944 */ /* 0x001fea0003c00000 */
.L_x_12:
[----:B------:R-:W-:Y:S01]  /*0ea0*/  FFMA R4, R20, R20, R4 ;  /* 0x0000001414047223 */ /* 0x000fe20000000004 */
[----:B------:R-:W-:Y:S06]  /*0eb0*/  BRA `(.L_x_8) ;  /* 0x0000000000847947 */ /* 0x000fec0003800000 */
.L_x_9:
        /* <DEDUP_REMOVED lines=14> */
.L_x_14:
[----:B------:R-:W-:Y:S01]  /*0fa0*/  FMUL R9, R9, R20 ;  /* 0x0000001409097220 */ /* 0x000fe20000400000 */
[----:B------:R-:W-:-:S03]  /*0fb0*/  FADD R8, |R3|, -RZ ;  /* 0x800000ff03087221 */ /* 0x000fc60000000200 */
[----:B------:R-:W-:Y:S01]  /*0fc0*/  FFMA R9, R9, R20, 1 ;  /* 0x3f80000009097423 */ /* 0x000fe20000000014 */
[----:B------:R-:W-:Y:S06]  /*0fd0*/  BRA `(.L_x_8) ;  /* 0x00000000003c7947 */ /* 0x000fec0003800000 */
.L_x_13:
[----:B------:R-:W-:-:S13]  /*0fe0*/  FSETP.NEU.AND P0, PT, |R3|, RZ, PT ;  /* 0x000000ff0300720b */ /* 0x000fda0003f0d200 */
[----:B------:R-:W-:Y:S05]  /*0ff0*/  @!P0 BRA `(.L_x_8) ;  /* 0x0000000000348947 */ /* 0x000fea0003800000 */
        /* <DEDUP_REMOVED lines=12> */
.L_x_15:
[----:B------:R-:W-:-:S07]  /*10c0*/  FFMA R9, R20, R20, R9 ;  /* 0x0000001414097223 */ /* 0x000fce0000000009 */
.L_x_8:
[----:B------:R-:W1:Y:S02]  /*10d0*/  LDS R3, [UR6+0x4] ;  /* 0x00000406ff037984 */ /* 0x000e640008000800 */
[C---:B-1----:R-:W-:Y:S02]  /*10e0*/  FSETP.GEU.AND P0, PT, |R3|.reuse, R7, PT ;  /* 0x000000070300720b */ /* 0x042fe40003f0e200 */
[----:B------:R-:W-:-:S13]  /*10f0*/  FSETP.GT.AND P1, PT, |R3|, 1.084202172485504434e-19, PT ;  /* 0x200000000300780b */ /* 0x000fda0003f24200 */
[----:B------:R-:W-:Y:S05]  /*1100*/  @!P0 BRA P1, `(.L_x_16) ;  /* 0x0000000400108947 */ /* 0x000fea0000800000 */
[----:B------:R-:W-:-:S13]  /*1110*/  FSETP.GT.AND P0, PT, |R3|, 1.084202172485504434e-19, PT ;  /* 0x200000000300780b */ /* 0x000fda0003f04200 */
[----:B------:R-:W-:Y:S05]  /*1120*/  @P0 BRA `(.L_x_17) ;  /* 0x0000000000880947 */ /* 0x000fea0003800000 */
[----:B------:R-:W-:-:S13]  /*1130*/  FSETP.GT.AND P0, PT, |R3|, R8, PT ;  /* 0x000000080300720b */ /* 0x000fda0003f04200 */
[----:B------:R-:W-:Y:S05]  /*1140*/  @P0 BRA `(.L_x_18) ;  /* 0x0000000000400947 */ /* 0x000fea0003800000 */
[----:B------:R-:W-:-:S13]  /*1150*/  FSETP.NEU.AND P0, PT, |R3|, RZ, PT ;  /* 0x000000ff0300720b */ /* 0x000fda0003f0d200 */
[----:B------:R-:W-:Y:S05]  /*1160*/  @!P0 BRA `(.L_x_19) ;  /* 0x0000000000fc8947 */ /* 0x000fea0003800000 */
[----:B------:R-:W1:Y:S08]  /*1170*/  MUFU.RCP R11, R8 ;  /* 0x00000008000b7308 */ /* 0x000e700000001000 */
[----:B------:R-:W2:Y:S01]  /*1180*/  FCHK P0, |R3|, R8 ;  /* 0x0000000803007302 */ /* 0x000ea20000000200 */
[----:B-1----:R-:W-:-:S04]  /*1190*/  FFMA R2, -R8, R11, 1 ;  /* 0x3f80000008027423 */ /* 0x002fc8000000010b */
[----:B------:R-:W-:-:S04]  /*11a0*/  FFMA R2, R11, R2, R11 ;  /* 0x000000020b027223 */ /* 0x000fc8000000000b */
[----:B------:R-:W-:-:S04]  /*11b0*/  FFMA R11, R2, |R3|, RZ ;  /* 0x40000003020b7223 */ /* 0x000fc800000000ff */
[----:B------:R-:W-:-:S04]  /*11c0*/  FFMA R6, -R8, R11, |R3| ;  /* 0x0000000b08067223 */ /* 0x000fc80000000503 */
[----:B------:R-:W-:Y:S01]  /*11d0*/  FFMA R20, R2, R6, R11 ;  /* 0x0000000602147223 */ /* 0x000fe2000000000b */
[----:B--2---:R-:W-:Y:S06]  /*11e0*/  @!P0 BRA `(.L_x_20) ;  /* 0x0000000000108947 */ /* 0x004fec0003800000 */
[----:B------:R-:W-:Y:S01]  /*11f0*/  FADD R20, |R3|, -RZ ;  /* 0x800000ff03147221 */ /* 0x000fe20000000200 */
[----:B------:R-:W-:Y:S02]  /*1200*/  MOV R31, R8 ;  /* 0x00000008001f7202 */ /* 0x000fe40000000f00 */
[----:B------:R-:W-:-:S07]  /*1210*/  MOV R58, 0x1230 ;  /* 0x00001230003a7802 */ /* 0x000fce0000000f00 */
[----:B0-----:R-:W-:Y:S05]  /*1220*/  CALL.REL.NOINC `($__internal_3_$__cuda_sm3x_div_rn_noftz_f32_slowpath) ;  /* 0x000003c000f07944 */ /* 0x001fea0003c00000 */
.L_x_20:
[----:B------:R-:W-:Y:S01]  /*1230*/  FFMA R9, R20, R20, R9 ;  /* 0x0000001414097223 */ /* 0x000fe20000000009 */
[----:B------:R-:W-:Y:S06]  /*1240*/  BRA `(.L_x_19) ;  /* 0x0000000000c47947 */ /* 0x000fec0003800000 */
.L_x_18:
        /* <DEDUP_REMOVED lines=12> */
.L_x_21:
[----:B------:R-:W-:Y:S01]  /*1310*/  FMUL R9, R9, R20 ;  /* 0x0000001409097220 */ /* 0x000fe20000400000 */
[----:B------:R-:W-:-:S03]  /*1320*/  FADD R8, |R3|, -RZ ;  /* 0x800000ff03087221 */ /* 0x000fc60000000200 */
[----:B------:R-:W-:Y:S01]  /*1330*/  FFMA R9, R9, R20, 1 ;  /* 0x3f80000009097423 */ /* 0x000fe20000000014 */
[----:B------:R-:W-:Y:S06]  /*1340*/  BRA `(.L_x_19) ;  /* 0x0000000000847947 */ /* 0x000fec0003800000 */
.L_x_17:
[----:B------:R-:W-:-:S13]  /*1350*/  FSETP.GT.AND P0, PT, |R3|, R0, PT ;  /* 0x000000000300720b */ /* 0x000fda0003f04200 */
[----:B------:R-:W-:Y:S05]  /*1360*/  @P0 BRA `(.L_x_22) ;  /* 0x0000000000380947 */ /* 0x000fea0003800000 */
        /* <DEDUP_REMOVED lines=12> */
.L_x_23:
[----:B------:R-:W-:Y:S01]  /*1430*/  FFMA R4, R20, R20, R4 ;  /* 0x0000001414047223 */ /* 0x000fe20000000004 */
[----:B------:R-:W-:Y:S06]  /*1440*/  BRA `(.L_x_19) ;  /* 0x0000000000447947 */ /* 0x000fec0003800000 */
.L_x_22:
        /* <DEDUP_REMOVED lines=12> */
.L_x_24:
[----:B------:R-:W-:Y:S01]  /*1510*/  FMUL R11, R4, R20 ;  /* 0x00000014040b7220 */ /* 0x000fe20000400000 */
[----:B------:R-:W-:-:S03]  /*1520*/  FADD R0, |R3|, -RZ ;  /* 0x800000ff03007221 */ /* 0x000fc60000000200 */
[----:B------:R-:W-:Y:S01]  /*1530*/  FFMA R4, R11, R20, 1 ;  /* 0x3f8000000b047423 */ /* 0x000fe20000000014 */
[----:B------:R-:W-:Y:S06]  /*1540*/  BRA `(.L_x_19) ;  /* 0x0000000000047947 */ /* 0x000fec0003800000 */
.L_x_16:
[----:B------:R-:W-:-:S07]  /*1550*/  FFMA R5, |R3|, |R3|, R5 ;  /* 0x4000000303057223 */ /* 0x000fce0000000205 */
.L_x_19:
        /* <DEDUP_REMOVED lines=22> */
.L_x_29:
[----:B------:R-:W-:Y:S01]  /*16c0*/  FFMA R9, R20, R20, R9 ;  /* 0x0000001414097223 */ /* 0x000fe20000000009 */
[----:B------:R-:W-:Y:S06]  /*16d0*/  BRA `(.L_x_28) ;  /* 0x0000000000c47947 */ /* 0x000fec0003800000 */
.L_x_27:
        /* <DEDUP_REMOVED lines=12> */
.L_x_30:
[----:B------:R-:W-:Y:S01]  /*17a0*/  FMUL R9, R9, R20 ;  /* 0x0000001409097220 */ /* 0x000fe20000400000 */
[----:B------:R-:W-:-:S03]  /*17b0*/  FADD R8, |R3|, -RZ ;  /* 0x800000ff03087221 */ /* 0x000fc60000000200 */
[----:B------:R-:W-:Y:S01]  /*17c0*/  FFMA R9, R9, R20, 1 ;  /* 0x3f80000009097423 */ /* 0x000fe20000000014 */
[----:B------:R-:W-:Y:S06]  /*17d0*/  BRA `(.L_x_28) ;  /* 0x0000000000847947 */ /* 0x000fec0003800000 */
.L_x_26:
        /* <DEDUP_REMOVED lines=14> */
.L_x_32:
[----:B------:R-:W-:Y:S01]  /*18c0*/  FFMA R4, R20, R20, R4 ;  /* 0x0000001414047223 */ /* 0x000fe20000000004 */
[----:B------:R-:W-:Y:S06]  /*18d0*/  BRA `(.L_x_28) ;  /* 0x0000000000447947 */ /* 0x000fec0003800000 */
.L_x_31:
        /* <DEDUP_REMOVED lines=12> */
.L_x_33:
[----:B------:R-:W-:Y:S01]  /*19a0*/  FMUL R11, R4, R20 ;  /* 0x00000014040b7220 */ /* 0x000fe20000400000 */
[----:B------:R-:W-:-:S03]  /*19b0*/  FADD R0, |R3|, -RZ ;  /* 0x800000ff03007221 */ /* 0x000fc60000000200 */
[----:B------:R-:W-:Y:S01]  /*19c0*/  FFMA R4, R11, R20, 1 ;  /* 0x3f8000000b047423 */ /* 0x000fe20000000014 */
[----:B------:R-:W-:Y:S06]  /*19d0*/  BRA `(.L_x_28) ;  /* 0x0000000000047947 */ /* 0x000fec0003800000 */
.L_x_25:
[----:B------:R-:W-:-:S07]  /*19e0*/  FFMA R5, |R3|, |R3|, R5 ;  /* 0x4000000303057223 */ /* 0x000fce0000000205 */
.L_x_28:
        /* <DEDUP_REMOVED lines=22> */
.L_x_38:
[----:B------:R-:W-:Y:S01]  /*1b50*/  FFMA R9, R20, R20, R9 ;  /* 0x0000001414097223 */ /* 0x000fe20000000009 */
[----:B------:R-:W-:Y:S06]  /*1b60*/  BRA `(.L_x_37) ;  /* 0x0000000000c47947 */ /* 0x000fec0003800000 */
.L_x_36:
        /* <DEDUP_REMOVED lines=12> */
.L_x_39:
[----:B------:R-:W-:Y:S01]  /*1c30*/  FMUL R9, R9, R20 ;  /* 0x0000001409097220 */ /* 0x000fe20000400000 */
[----:B------:R-:W-:-:S03]  /*1c40*/  FADD R8, |R3|, -RZ ;  /* 0x800000ff03087221 */ /* 0x000fc60000000200 */
[----:B------:R-:W-:Y:S01]  /*1c50*/  FFMA R9, R9, R20, 1 ;  /* 0x3f80000009097423 */ /* 0x000fe20000000014 */
[----:B------:R-:W-:Y:S06]  /*1c60*/  BRA `(.L_x_37) ;  /* 0x0000000000847947 */ /* 0x000fec0003800000 */
.L_x_35:
        /* <DEDUP_REMOVED lines=14> */
.L_x_41:
[----:B------:R-:W-:Y:S01]  /*1d50*/  FFMA R4, R20, R20, R4 ;  /* 0x0000001414047223 */ /* 0x000fe20000000004 */
[----:B------:R-:W-:Y:S06]  /*1d60*/  BRA `(.L_x_37) ;  /* 0x0000000000447947 */ /* 0x000fec0003800000 */
.L_x_40:
        /* <DEDUP_REMOVED lines=12> */
.L_x_42:
[----:B------:R-:W-:Y:S01]  /*1e30*/  FMUL R11, R4, R20 ;  /* 0x00000014040b7220 */ /* 0x000fe20000400000 */
[----:B------:R-:W-:-:S03]  /*1e40*/  FADD R0, |R3|, -RZ ;  /* 0x800000ff03007221 */ /* 0x000fc60000000200 */
[----:B------:R-:W-:Y:S01]  /*1e50*/  FFMA R4, R11, R20, 1 ;  /* 0x3f8000000b047423 */ /* 0x000fe20000000014 */
[----:B------:R-:W-:Y:S06]  /*1e60*/  BRA `(.L_x_37) ;  /* 0x0000000000047947 */ /* 0x000fec0003800000 */
.L_x_34:
[----:B------:R-:W-:-:S07]  /*1e70*/  FFMA R5, |R3|, |R3|, R5 ;  /* 0x4000000303057223 */ /* 0x000fce0000000205 */
.L_x_37:
[----:B------:R-:W-:Y:S05]  /*1e80*/  BRA.U UP0, `(.L_x_43) ;  /* 0xffffffed00587547 */ /* 0x000fea000b83ffff */
.L_x_7:
[----:B------:R-:W-:-:S09]  /*1e90*/  UISETP.NE.AND UP0, UPT, UR12, URZ, UPT ;  /* 0x000000ff0c00728c */ /* 0x000fd2000bf05270 */
[----:B------:R-:W-:Y:S05]  /*1ea0*/  BRA.U !UP0, `(.L_x_44) ;  /* 0x0000000508487547 */ /* 0x000fea000b800000 */
[----:B------:R-:W1:Y:S01]  /*1eb0*/  S2UR UR6, SR_CgaCtaId ;  /* 0x00000000000679c3 */ /* 0x000e620000008800 */
[----:B------:R-:W-:Y:S02]  /*1ec0*/  UMOV UR5, 0x400 ;  /* 0x0000040000057882 */ /* 0x000fe40000000000 */
[----:B-1----:R-:W-:-:S03]  /*1ed0*/  ULEA UR6, UR6, UR5, 0x18 ;  /* 0x0000000506067291 */ /* 0x002fc6000f8ec0ff */
[----:B------:R-:W-:-:S09]  /*1ee0*/  UMOV UR5, URZ ;  /* 0x000000ff00057c82 */ /* 0x000fd20008000000 */
.L_x_54:
[----:B------:R-:W-:Y:S02]  /*1ef0*/  ULEA UR7, UR4, UR6, 0x2 ;  /* 0x0000000604077291 */ /* 0x000fe4000f8e10ff */
[----:B------:R-:W-:-:S04]  /*1f00*/  UIADD3 UR5, UPT, UPT, UR5, 0x1, URZ ;  /* 0x0000000105057890 */ /* 0x000fc8000fffe0ff */
[----:B------:R-:W-:-:S03]  /*1f10*/  UISETP.NE.AND UP0, UPT, UR5, UR12, UPT ;  /* 0x0000000c0500728c */ /* 0x000fc6000bf05270 */
[----:B------:R-:W1:Y:S02]  /*1f20*/  LDS R3, [UR7] ;  /* 0x00000007ff037984 */ /* 0x000e640008000800 */
        /* <DEDUP_REMOVED lines=21> */
.L_x_49:
[----:B------:R-:W-:Y:S01]  /*2080*/  FFMA R9, R20, R20, R9 ;  /* 0x0000001414097223 */ /* 0x000fe20000000009 */
[----:B------:R-:W-:Y:S06]  /*2090*/  BRA `(.L_x_48) ;  /* 0x0000000000c47947 */ /* 0x000fec0003800000 */
.L_x_47:
        /* <DEDUP_REMOVED lines=12> */
.L_x_50:
[----:B------:R-:W-:Y:S01]  /*2160*/  FMUL R9, R9, R20 ;  /* 0x0000001409097220 */ /* 0x000fe20000400000 */
[----:B------:R-:W-:-:S03]  /*2170*/  FADD R8, |R3|, -RZ ;  /* 0x800000ff03087221 */ /* 0x000fc60000000200 */
[----:B------:R-:W-:Y:S01]  /*2180*/  FFMA R9, R9, R20, 1 ;  /* 0x3f80000009097423 */ /* 0x000fe20000000014 */
[----:B------:R-:W-:Y:S06]  /*2190*/  BRA `(.L_x_48) ;  /* 0x0000000000847947 */ /* 0x000fec0003800000 */
.L_x_46:
        /* <DEDUP_REMOVED lines=14> */
.L_x_52:
[----:B------:R-:W-:Y:S01]  /*2280*/  FFMA R4, R20, R20, R4 ;  /* 0x0000001414047223 */ /* 0x000fe20000000004 */
[----:B------:R-:W-:Y:S06]  /*2290*/  BRA `(.L_x_48) ;  /* 0x0000000000447947 */ /* 0x000fec0003800000 */
.L_x_51:
        /* <DEDUP_REMOVED lines=12> */
.L_x_53:
[----:B------:R-:W-:Y:S01]  /*2360*/  FMUL R11, R4, R20 ;  /* 0x00000014040b7220 */ /* 0x000fe20000400000 */
[----:B------:R-:W-:-:S03]  /*2370*/  FADD R0, |R3|, -RZ ;  /* 0x800000ff03007221 */ /* 0x000fc60000000200 */
[----:B------:R-:W-:Y:S01]  /*2380*/  FFMA R4, R11, R20, 1 ;  /* 0x3f8000000b047423 */ /* 0x000fe20000000014 */
[----:B------:R-:W-:Y:S06]  /*2390*/  BRA `(.L_x_48) ;  /* 0x0000000000047947 */ /* 0x000fec0003800000 */
.L_x_45:
[----:B------:R-:W-:-:S07]  /*23a0*/  FFMA R5, |R3|, |R3|, R5 ;  /* 0x4000000303057223 */ /* 0x000fce0000000205 */
.L_x_48:
[----:B------:R-:W-:Y:S01]  /*23b0*/  UIADD3 UR4, UPT, UPT, UR4, 0x1, URZ ;  /* 0x0000000104047890 */ /* 0x000fe2000fffe0ff */
[----:B------:R-:W-:Y:S11]  /*23c0*/  BRA.U UP0, `(.L_x_54) ;  /* 0xfffffff900c87547 */ /* 0x000ff6000b83ffff */
.L_x_44:
[----:B------:R-:W-:-:S13]  /*23d0*/  FSETP.NEU.AND P0, PT, R4, RZ, PT ;  /* 0x000000ff0400720b */ /* 0x000fda0003f0d000 */
[----:B------:R-:W-:Y:S05]  /*23e0*/  @!P0 BRA `(.L_x_55) ;  /* 0x0000000000988947 */ /* 0x000fea0003800000 */
[----:B------:R-:W1:Y:S08]  /*23f0*/  MUFU.RCP R3, R0 ;  /* 0x0000000000037308 */ /* 0x000e700000001000 */
[----:B------:R-:W2:Y:S01]  /*2400*/  FCHK P0, R5, R0 ;  /* 0x0000000005007302 */ /* 0x000ea20000000000 */
[----:B-1----:R-:W-:-:S04]  /*2410*/  FFMA R2, R3, -R0, 1 ;  /* 0x3f80000003027423 */ /* 0x002fc80000000800 */
[----:B------:R-:W-:-:S04]  /*2420*/  FFMA R2, R3, R2, R3 ;  /* 0x0000000203027223 */ /* 0x000fc80000000003 */
[----:B------:R-:W-:-:S04]  /*2430*/  FFMA R6, R2, R5, RZ ;  /* 0x0000000502067223 */ /* 0x000fc800000000ff */
[----:B------:R-:W-:-:S04]  /*2440*/  FFMA R3, R6, -R0, R5 ;  /* 0x8000000006037223 */ /* 0x000fc80000000005 */
[----:B------:R-:W-:Y:S01]  /*2450*/  FFMA R20, R2, R3, R6 ;  /* 0x0000000302147223 */ /* 0x000fe20000000006 */
[----:B--2---:R-:W-:Y:S06]  /*2460*/  @!P0 BRA `(.L_x_56) ;  /* 0x0000000000108947 */ /* 0x004fec0003800000 */
[----:B------:R-:W-:Y:S02]  /*2470*/  MOV R20, R5 ;  /* 0x0000000500147202 */ /* 0x000fe40000000f00 */
[----:B------:R-:W-:Y:S02]  /*2480*/  MOV R31, R0 ;  /* 0x00000000001f7202 */ /* 0x000fe40000000f00 */
[----:B------:R-:W-:-:S07]  /*2490*/  MOV R58, 0x24b0 ;  /* 0x000024b0003a7802 */ /* 0x000fce0000000f00 */
[----:B0-----:R-:W-:Y:S05]  /*24a0*/  CALL.REL.NOINC `($__internal_3_$__cuda_sm3x_div_rn_noftz_f32_slowpath) ;  /* 0x000003b000507944 */ /* 0x001fea0003c00000 */
.L_x_56:
        /* <DEDUP_REMOVED lines=9> */
[----:B------:R-:W-:-:S07]  /*2540*/  MOV R58, 0x2560 ;  /* 0x00002560003a7802 */ /* 0x000fce0000000f00 */
[----:B0-----:R-:W-:Y:S05]  /*2550*/  CALL.REL.NOINC `($__internal_3_$__cuda_sm3x_div_rn_noftz_f32_slowpath) ;  /* 0x000003b000247944 */ /* 0x001fea0003c00000 */
[----:B------:R-:W-:-:S07]  /*2560*/  MOV R3, R20 ;  /* 0x0000001400037202 */ /* 0x000fce0000000f00 */
.L_x_57:
[----:B------:R-:W-:-:S04]  /*2570*/  FADD R31, R3, R4 ;  /* 0x00000004031f7221 */ /* 0x000fc80000000000 */
[----:B------:R1:W2:Y:S01]  /*2580*/  MUFU.RSQ R2, R31 ;  /* 0x0000001f00027308 */ /* 0x0002a20000001400 */
[----:B------:R-:W-:-:S04]  /*2590*/  IADD3 R3, PT, PT, R31, -0xd000000, RZ ;  /* 0xf30000001f037810 */ /* 0x000fc80007ffe0ff */
[----:B------:R-:W-:-:S13]  /*25a0*/  ISETP.GT.U32.AND P0, PT, R3, 0x727fffff, PT ;  /* 0x727fffff0300780c */ /* 0x000fda0003f04070 */
[----:B-12---:R-:W-:Y:S05]  /*25b0*/  @!P0 BRA `(.L_x_58) ;  /* 0x00000000000c8947 */ /* 0x006fea0003800000 */
[----:B------:R-:W-:-:S07]  /*25c0*/  MOV R20, 0x25e0 ;  /* 0x000025e000147802 */ /* 0x000fce0000000f00 */
[----:B0-----:R-:W-:Y:S05]  /*25d0*/  CALL.REL.NOINC `($__internal_2_$__cuda_sm20_sqrt_rn_f32_slowpath) ;  /* 0x000003ac00a87944 */ /* 0x001fea0003c00000 */
[----:B------:R-:W-:Y:S05]  /*25e0*/  BRA `(.L_x_59) ;  /* 0x0000000000107947 */ /* 0x000fea0003800000 */
.L_x_58:
[----:B------:R-:W-:Y:S01]  /*25f0*/  FMUL.FTZ R57, R31, R2 ;  /* 0x000000021f397220 */ /* 0x000fe20000410000 */
[----:B------:R-:W-:-:S03]  /*2600*/  FMUL.FTZ R3, R2, 0.5 ;  /* 0x3f00000002037820 */ /* 0x000fc60000410000 */
[----:B------:R-:W-:-:S04]  /*2610*/  FFMA R2, -R57, R57, R31 ;  /* 0x0000003939027223 */ /* 0x000fc8000000011f */
[----:B------:R-:W-:-:S07]  /*2620*/  FFMA R57, R2, R3, R57 ;  /* 0x0000000302397223 */ /* 0x000fce0000000039 */
.L_x_59:
[----:B------:R-:W-:Y:S01]  /*2630*/  FMUL R8, R57, R0 ;  /* 0x0000000039087220 */ /* 0x000fe20000400000 */
[----:B------:R-:W-:Y:S06]  /*2640*/  BRA `(.L_x_60) ;  /* 0x0000000400207947 */ /* 0x000fec0003800000 */
.L_x_55:
[----:B------:R-:W-:-:S13]  /*2650*/  FSETP.NEU.AND P0, PT, R5, RZ, PT ;  /* 0x000000ff0500720b */ /* 0x000fda0003f0d000 */
[----:B------:R-:W-:Y:S05]  /*2660*/  @!P0 BRA `(.L_x_61) ;  /* 0x0000000000e48947 */ /* 0x000fea0003800000 */
[----:B------:R-:W-:-:S13]  /*2670*/  FSETP.GE.AND P0, PT, R5, R8, PT ;  /* 0x000000080500720b */ /* 0x000fda0003f06000 */
        /* <DEDUP_REMOVED lines=13> */
.L_x_63:
[----:B------:R-:W-:-:S04]  /*2750*/  FMUL R9, R9, R8 ;  /* 0x0000000809097220 */ /* 0x000fc80000400000 */
[----:B------:R-:W-:-:S04]  /*2760*/  FFMA R20, R9, R20, 1 ;  /* 0x3f80000009147423 */ /* 0x000fc80000000014 */
[----:B------:R-:W-:-:S04]  /*2770*/  FMUL R31, R20, R5 ;  /* 0x00000005141f7220 */ /* 0x000fc80000400000 */
[----:B------:R1:W2:Y:S01]  /*2780*/  MUFU.RSQ R0, R31 ;  /* 0x0000001f00007308 */ /* 0x0002a20000001400 */
[----:B------:R-:W-:-:S04]  /*2790*/  IADD3 R2, PT, PT, R31, -0xd000000, RZ ;  /* 0xf30000001f027810 */ /* 0x000fc80007ffe0ff */
[----:B------:R-:W-:-:S13]  /*27a0*/  ISETP.GT.U32.AND P0, PT, R2, 0x727fffff, PT ;  /* 0x727fffff0200780c */ /* 0x000fda0003f04070 */
[----:B-12---:R-:W-:Y:S05]  /*27b0*/  @!P0 BRA `(.L_x_64) ;  /* 0x0000000000108947 */ /* 0x006fea0003800000 */
[----:B------:R-:W-:-:S07]  /*27c0*/  MOV R20, 0x27e0 ;  /* 0x000027e000147802 */ /* 0x000fce0000000f00 */
[----:B0-----:R-:W-:Y:S05]  /*27d0*/  CALL.REL.NOINC `($__internal_2_$__cuda_sm20_sqrt_rn_f32_slowpath) ;  /* 0x000003ac00287944 */ /* 0x001fea0003c00000 */
[----:B------:R-:W-:Y:S01]  /*27e0*/  MOV R8, R57 ;  /* 0x0000003900087202 */ /* 0x000fe20000000f00 */
[----:B------:R-:W-:Y:S06]  /*27f0*/  BRA `(.L_x_60) ;  /* 0x0000000000b47947 */ /* 0x000fec0003800000 */
.L_x_64:
[----:B------:R-:W-:Y:S01]  /*2800*/  FMUL.FTZ R8, R31, R0 ;  /* 0x000000001f087220 */ /* 0x000fe20000410000 */
[----:B------:R-:W-:-:S03]  /*2810*/  FMUL.FTZ R0, R0, 0.5 ;  /* 0x3f00000000007820 */ /* 0x000fc60000410000 */
[----:B------:R-:W-:-:S04]  /*2820*/  FFMA R3, -R8, R8, R31 ;  /* 0x0000000808037223 */ /* 0x000fc8000000011f */
[----:B------:R-:W-:Y:S01]  /*2830*/  FFMA R8, R3, R0, R8 ;  /* 0x0000000003087223 */ /* 0x000fe20000000008 */
[----:B------:R-:W-:Y:S06]  /*2840*/  BRA `(.L_x_60) ;  /* 0x0000000000a07947 */ /* 0x000fec0003800000 */
.L_x_62:
        /* <DEDUP_REMOVED lines=12> */
.L_x_65:
[----:B------:R-:W-:-:S04]  /*2910*/  FFMA R9, R9, R8, R20 ;  /* 0x0000000809097223 */ /* 0x000fc80000000014 */
        /* <DEDUP_REMOVED lines=9> */
.L_x_66:
[----:B------:R-:W-:Y:S01]  /*29b0*/  FMUL.FTZ R8, R31, R0 ;  /* 0x000000001f087220 */ /* 0x000fe20000410000 */
[----:B------:R-:W-:-:S03]  /*29c0*/  FMUL.FTZ R0, R0, 0.5 ;  /* 0x3f00000000007820 */ /* 0x000fc60000410000 */
[----:B------:R-:W-:-:S04]  /*29d0*/  FFMA R3, -R8, R8, R31 ;  /* 0x0000000808037223 */ /* 0x000fc8000000011f */
[----:B------:R-:W-:Y:S01]  /*29e0*/  FFMA R8, R3, R0, R8 ;  /* 0x0000000003087223 */ /* 0x000fe20000000008 */
[----:B------:R-:W-:Y:S06]  /*29f0*/  BRA `(.L_x_60) ;  /* 0x0000000000347947 */ /* 0x000fec0003800000 */
.L_x_61:
[----:B------:R-:W-:Y:S01]  /*2a00*/  IADD3 R0, PT, PT, R9, -0xd000000, RZ ;  /* 0xf300000009007810 */ /* 0x000fe20007ffe0ff */
[----:B------:R1:W2:Y:S03]  /*2a10*/  MUFU.RSQ R2, R9 ;  /* 0x0000000900027308 */ /* 0x0002a60000001400 */
[----:B------:R-:W-:-:S13]  /*2a20*/  ISETP.GT.U32.AND P0, PT, R0, 0x727fffff, PT ;  /* 0x727fffff0000780c */ /* 0x000fda0003f04070 */
[----:B-1----:R-:W-:Y:S05]  /*2a30*/  @!P0 BRA `(.L_x_67) ;  /* 0x0000000000108947 */ /* 0x002fea0003800000 */
[----:B------:R-:W-:Y:S02]  /*2a40*/  MOV R31, R9 ;  /* 0x00000009001f7202 */ /* 0x000fe40000000f00 */
[----:B------:R-:W-:-:S07]  /*2a50*/  MOV R20, 0x2a70 ;  /* 0x00002a7000147802 */ /* 0x000fce0000000f00 */
[----:B0-2---:R-:W-:Y:S05]  /*2a60*/  CALL.REL.NOINC `($__internal_2_$__cuda_sm20_sqrt_rn_f32_slowpath) ;  /* 0x000003a800847944 */ /* 0x005fea0003c00000 */
[----:B------:R-:W-:Y:S05]  /*2a70*/  BRA `(.L_x_68) ;  /* 0x0000000000107947 */ /* 0x000fea0003800000 */
.L_x_67:
[C---:B--2---:R-:W-:Y:S01]  /*2a80*/  FMUL.FTZ R0, R2.reuse, R9 ;  /* 0x0000000902007220 */ /* 0x044fe20000410000 */
[----:B------:R-:W-:-:S03]  /*2a90*/  FMUL.FTZ R57, R2, 0.5 ;  /* 0x3f00000002397820 */ /* 0x000fc60000410000 */
[----:B------:R-:W-:-:S04]  /*2aa0*/  FFMA R9, -R0, R0, R9 ;  /* 0x0000000000097223 */ /* 0x000fc80000000109 */
[----:B------:R-:W-:-:S07]  /*2ab0*/  FFMA R57, R9, R57, R0 ;  /* 0x0000003909397223 */ /* 0x000fce0000000000 */
.L_x_68:
[----:B------:R-:W-:-:S07]  /*2ac0*/  FMUL R8, R57, R8 ;  /* 0x0000000839087220 */ /* 0x000fce0000400000 */
.L_x_60:
[----:B------:R-:W-:Y:S01]  /*2ad0*/  I2FP.F32.S32 R31, UR8 ;  /* 0x00000008001f7c45 */ /* 0x000fe20008201400 */
[----:B------:R-:W1:Y:S01]  /*2ae0*/  LDC R9, c[0x0][0x380] ;  /* 0x0000e000ff097b82 */ /* 0x000e620000000800 */
[----:B------:R-:W-:Y:S02]  /*2af0*/  MOV R2, 0x5f7fffff ;  /* 0x5f7fffff00027802 */ /* 0x000fe40000000f00 */
[----:B------:R-:W2:Y:S08]  /*2b00*/  MUFU.RCP R10, R31 ;  /* 0x0000001f000a7308 */ /* 0x000eb00000001000 */
[----:B------:R-:W3:Y:S01]  /*2b10*/  FCHK P0, R2, R31 ;  /* 0x0000001f02007302 */ /* 0x000ee20000000000 */
[----:B--2---:R-:W-:-:S04]  /*2b20*/  FFMA R3, -R31, R10, 1 ;  /* 0x3f8000001f037423 */ /* 0x004fc8000000010a */
[----:B------:R-:W-:Y:S01]  /*2b30*/  FFMA R10, R10, R3, R10 ;  /* 0x000000030a0a7223 */ /* 0x000fe2000000000a */
[----:B-1----:R-:W-:-:S03]  /*2b40*/  IADD3 R9, PT, PT, R9, -0x2, RZ ;  /* 0xfffffffe09097810 */ /* 0x002fc60007ffe0ff */
[----:B------:R-:W-:-:S04]  /*2b50*/  FFMA R0, R10, 1.84467429741979238400e+19, RZ ;  /* 0x5f7fffff0a007823 */ /* 0x000fc800000000ff */
[----:B------:R-:W-:-:S04]  /*2b60*/  FFMA R3, -R31, R0, 1.84467429741979238400e+19 ;  /* 0x5f7fffff1f037423 */ /* 0x000fc80000000100 */
[----:B------:R-:W-:Y:S01]  /*2b70*/  FFMA R10, R10, R3, R0 ;  /* 0x000000030a0a7223 */ /* 0x000fe20000000000 */
[----:B---3--:R-:W-:Y:S06]  /*2b80*/  @!P0 BRA `(.L_x_69) ;  /* 0x0000000000108947 */ /* 0x008fec0003800000 */
[----:B------:R-:W-:Y:S02]  /*2b90*/  MOV R20, 0x5f7fffff ;  /* 0x5f7fffff00147802 */ /* 0x000fe40000000f00 */
[----:B------:R-:W-:-:S07]  /*2ba0*/  MOV R58, 0x2bc0 ;  /* 0x00002bc0003a7802 */ /* 0x000fce0000000f00 */
[----:B0-----:R-:W-:Y:S05]  /*2bb0*/  CALL.REL.NOINC `($__internal_3_$__cuda_sm3x_div_rn_noftz_f32_slowpath) ;  /* 0x000003a8008c7944 */ /* 0x001fea0003c00000 */
[----:B------:R-:W-:-:S07]  /*2bc0*/  MOV R10, R20 ;  /* 0x00000014000a7202 */ /* 0x000fce0000000f00 */
.L_x_69:
[----:B------:R-:W1:Y:S01]  /*2bd0*/  S2R R3, SR_CgaCtaId ;  /* 0x0000000000037919 */ /* 0x000e620000008800 */
[----:B------:R-:W-:Y:S01]  /*2be0*/  I2FP.F32.S32 R31, R9 ;  /* 0x00000009001f7245 */ /* 0x000fe20000201400 */
[----:B------:R-:W2:Y:S01]  /*2bf0*/  LDC R12, c[0x0][0x380] ;  /* 0x0000e000ff0c7b82 */ /* 0x000ea20000000800 */
[----:B------:R-:W-:Y:S02]  /*2c00*/  MOV R4, 0x5f7fffff ;  /* 0x5f7fffff00047802 */ /* 0x000fe40000000f00 */
[----:B------:R-:W3:Y:S01]  /*2c10*/  MUFU.RCP R2, R31 ;  /* 0x0000001f00027308 */ /* 0x000ee20000001000 */
[----:B------:R-:W-:-:S04]  /*2c20*/  MOV R0, 0x400 ;  /* 0x0000040000007802 */ /* 0x000fc80000000f00 */
[----:B------:R-:W-:-:S03]  /*2c30*/  IADD3 R0, PT, PT, R0, 0xc80, RZ ;  /* 0x00000c8000007810 */ /* 0x000fc60007ffe0ff */
[----:B------:R-:W4:Y:S01]  /*2c40*/  FCHK P0, R4, R31 ;  /* 0x0000001f04007302 */ /* 0x000f220000000000 */
[----:B---3--:R-:W-:-:S04]  /*2c50*/  FFMA R13, -R31, R2, 1 ;  /* 0x3f8000001f0d7423 */ /* 0x008fc80000000102 */
[----:B------:R-:W-:-:S04]  /*2c60*/  FFMA R13, R2, R13, R2 ;  /* 0x0000000d020d7223 */ /* 0x000fc80000000002 */
[----:B------:R-:W-:Y:S01]  /*2c70*/  FFMA R2, R13, 1.84467429741979238400e+19, RZ ;  /* 0x5f7fffff0d027823 */ /* 0x000fe200000000ff */
[----:B-1----:R-:W-:-:S04]  /*2c80*/  LEA R0, R3, R0, 0x18 ;  /* 0x0000000003007211 */ /* 0x002fc800078ec0ff */
[----:B--2---:R-:W-:Y:S01]  /*2c90*/  LEA R11, R12, R0, 0x2 ;  /* 0x000000000c0b7211 */ /* 0x004fe200078e10ff */
[----:B------:R-:W-:-:S03]  /*2ca0*/  FFMA R0, -R31, R2, 1.84467429741979238400e+19 ;  /* 0x5f7fffff1f007423 */ /* 0x000fc60000000102 */
[----:B------:R-:W-:Y:S01]  /*2cb0*/  LEA R12, R12, R11, 0x2 ;  /* 0x0000000b0c0c7211 */ /* 0x000fe200078e10ff */
[----:B------:R-:W-:Y:S01]  /*2cc0*/  FFMA R13, R13, R0, R2 ;  /* 0x000000000d0d7223 */ /* 0x000fe20000000002 */
[----:B----4-:R-:W-:Y:S06]  /*2cd0*/  @!P0 BRA `(.L_x_70) ;  /* 0x0000000000108947 */ /* 0x010fec0003800000 */
[----:B------:R-:W-:Y:S02]  /*2ce0*/  MOV R20, 0x5f7fffff ;  /* 0x5f7fffff00147802 */ /* 0x000fe40000000f00 */
[----:B------:R-:W-:-:S07]  /*2cf0*/  MOV R58, 0x2d10 ;  /* 0x00002d10003a7802 */ /* 0x000fce0000000f00 */
[----:B0-----:R-:W-:Y:S05]  /*2d00*/  CALL.REL.NOINC `($__internal_3_$__cuda_sm3x_div_rn_noftz_f32_slowpath) ;  /* 0x000003a800387944 */ /* 0x001fea0003c00000 */
[----:B------:R-:W-:-:S07]  /*2d10*/  MOV R13, R20 ;  /* 0x00000014000d7202 */ /* 0x000fce0000000f00 */
.L_x_70:
[----:B------:R-:W1:Y:S01]  /*2d20*/  LDC R44, c[0x0][0x380] ;  /* 0x0000e000ff2c7b82 */ /* 0x000e620000000800 */
[----:B------:R-:W-:Y:S01]  /*2d30*/  HFMA2 R47, -RZ, RZ, 0, 5.9604644775390625e-08 ;  /* 0x00000001ff2f7431 */ /* 0x000fe200000001ff */
[----:B------:R-:W-:Y:S01]  /*2d40*/  MOV R0, RZ ;  /* 0x000000ff00007202 */ /* 0x000fe20000000f00 */
[----:B------:R-:W-:Y:S01]  /*2d50*/  HFMA2 R4, -RZ, RZ, 1.875, 0 ;  /* 0x3f800000ff047431 */ /* 0x000fe200000001ff */
[----:B------:R-:W-:Y:S01]  /*2d60*/  MOV R5, 0x3f800000 ;  /* 0x3f80000000057802 */ /* 0x000fe20000000f00 */
[----:B------:R-:W-:Y:S01]  /*2d70*/  HFMA2 R6, -RZ, RZ, 1.875, 0 ;  /* 0x3f800000ff067431 */ /* 0x000fe200000001ff */
[----:B------:R-:W-:Y:S01]  /*2d80*/  MOV R14, RZ ;  /* 0x000000ff000e7202 */ /* 0x000fe20000000f00 */
[----:B------:R-:W-:Y:S01]  /*2d90*/  HFMA2 R15, -RZ, RZ, 0, 5.9604644775390625e-08 ;  /* 0x00000001ff0f7431 */ /* 0x000fe200000001ff */
[----:B------:R-:W-:Y:S02]  /*2da0*/  MOV R32, RZ ;  /* 0x000000ff00207202 */ /* 0x000fe40000000f00 */
[----:B------:R-:W-:-:S02]  /*2db0*/  IADD3 R33, PT, PT, R1, 0xc, RZ ;  /* 0x0000000c01217810 */ /* 0x000fc40007ffe0ff */
[C---:B------:R-:W-:Y:S02]  /*2dc0*/  IADD3 R34, PT, PT, R1.reuse, 0x18, RZ ;  /* 0x0000001801227810 */ /* 0x040fe40007ffe0ff */
[----:B------:R-:W-:Y:S02]  /*2dd0*/  IADD3 R35, PT, PT, R1, 0x24, RZ ;  /* 0x0000002401237810 */ /* 0x000fe40007ffe0ff */
[C---:B-1----:R-:W-:Y:S02]  /*2de0*/  IADD3 R39, PT, PT, R44.reuse, 0x6, RZ ;  /* 0x000000062c277810 */ /* 0x042fe40007ffe0ff */
[C---:B------:R-:W-:Y:S02]  /*2df0*/  VIMNMX R41, PT, PT, R44.reuse, 0x1, !PT ;  /* 0x000000012c297848 */ /* 0x040fe40007fe0100 */
[C---:B------:R-:W-:Y:S02]  /*2e00*/  LOP3.LUT R36, R44.reuse, 0x7ffffff8, RZ, 0xc0, !PT ;  /* 0x7ffffff82c247812 */ /* 0x040fe400078ec0ff */
[----:B------:R-:W-:-:S02]  /*2e10*/  LOP3.LUT R37, R44, 0x1, RZ, 0xc0, !PT ;  /* 0x000000012c257812 */ /* 0x000fc400078ec0ff */
[C---:B------:R-:W-:Y:S02]  /*2e20*/  IADD3 R38, PT, PT, R44.reuse, -0x3, RZ ;  /* 0xfffffffd2c267810 */ /* 0x040fe40007ffe0ff */
[C---:B------:R-:W-:Y:S02]  /*2e30*/  IADD3 R43, PT, PT, R44.reuse, 0x3, RZ ;  /* 0x000000032c2b7810 */ /* 0x040fe40007ffe0ff */
[----:B------:R-:W-:Y:S02]  /*2e40*/  IADD3 R44, PT, PT, R44, 0x7, RZ ;  /* 0x000000072c2c7810 */ /* 0x000fe40007ffe0ff */
[----:B------:R-:W-:Y:S02]  /*2e50*/  LOP3.LUT R45, R39, 0x7, RZ, 0xc0, !PT ;  /* 0x00000007272d7812 */ /* 0x000fe400078ec0ff */
[----:B------:R-:W-:Y:S02]  /*2e60*/  LOP3.LUT R46, R44, 0x7, RZ, 0xc0, !PT ;  /* 0x000000072c2e7812 */ /* 0x000fe400078ec0ff */
[----:B------:R-:W-:-:S02]  /*2e70*/  LOP3.LUT R40, R41, 0x3, RZ, 0xc0, !PT ;  /* 0x0000000329287812 */ /* 0x000fc400078ec0ff */
[----:B------:R-:W-:Y:S02]  /*2e80*/  LOP3.LUT R42, R43, 0x3, RZ, 0xc0, !PT ;  /* 0x000000032b2a7812 */ /* 0x000fe400078ec0ff */
[----:B------:R-:W-:Y:S02]  /*2e90*/  LOP3.LUT R39, R39, 0x3, RZ, 0xc0, !PT ;  /* 0x0000000327277812 */ /* 0x000fe400078ec0ff */
[----:B------:R-:W-:Y:S02]  /*2ea0*/  LOP3.LUT R41, R41, 0x7ffffffc, RZ, 0xc0, !PT ;  /* 0x7ffffffc29297812 */ /* 0x000fe400078ec0ff */
[----:B------:R-:W-:Y:S02]  /*2eb0*/  LOP3.LUT R43, R43, 0x1, RZ, 0xc0, !PT ;  /* 0x000000012b2b7812 */ /* 0x000fe400078ec0ff */
[----:B------:R-:W-:Y:S02]  /*2ec0*/  LOP3.LUT R44, R44, 0x3, RZ, 0xc0, !PT ;  /* 0x000000032c2c7812 */ /* 0x000fe400078ec0ff */
[----:B------:R-:W-:-:S02]  /*2ed0*/  IADD3 R45, PT, PT, R45, -0x1, RZ ;  /* 0xffffffff2d2d7810 */ /* 0x000fc40007ffe0ff */
[----:B------:R-:W-:-:S07]  /*2ee0*/  IADD3 R46, PT, PT, R46, -0x1, RZ ;  /* 0xffffffff2e2e7810 */ /* 0x000fce0007ffe0ff */
.L_x_1578:
[----:B-1----:R-:W1:Y:S01]  /*2ef0*/  LDC R3, c[0x0][0x380] ;  /* 0x0000e000ff037b82 */ /* 0x002e620000000800 */
[----:B------:R-:W-:Y:S01]  /*2f00*/  FMUL R2, |R4|, 0.0018911052029579877853 ;  /* 0x3af7def604027820 */ /* 0x000fe20000400200 */
[----:B------:R-:W-:-:S04]  /*2f10*/  MOV R17, RZ ;  /* 0x000000ff00117202 */ /* 0x000fc80000000f00 */
[----:B------:R-:W-:-:S04]  /*2f20*/  FSETP.NEU.AND P1, PT, R2, RZ, PT ;  /* 0x000000ff0200720b */ /* 0x000fc80003f2d000 */
[----:B------:R-:W-:-:S05]  /*2f30*/  FSEL R19, R2, 0.0018911052029579877853, P1 ;  /* 0x3af7def602137808 */ /* 0x000fca0000800000 */
[----:B------:R-:W-:Y:S01]  /*2f40*/  FADD R19, R4, R19 ;  /* 0x0000001304137221 */ /* 0x000fe20000000000 */
[----:B-1----:R-:W-:-:S13]  /*2f50*/  ISETP.NE.AND P0, PT, R3, 0x3, PT ;  /* 0x000000030300780c */ /* 0x002fda0003f05270 */
[----:B0-----:R-:W-:Y:S05]  /*2f60*/  @!P0 BRA `(.L_x_71) ;  /* 0x0000000000d88947 */ /* 0x001fea0003800000 */
[----:B------:R-:W1:Y:S01]  /*2f70*/  S2R R3, SR_CgaCtaId ;  /* 0x0000000000037919 */ /* 0x000e620000008800 */
[----:B------:R-:W2:Y:S01]  /*2f80*/  LDC.64 R16, c[0x0][0x388] ;  /* 0x0000e200ff107b82 */ /* 0x000ea20000000a00 */
[----:B------:R-:W-:Y:S01]  /*2f90*/  MOV R2, 0x400 ;  /* 0x0000040000027802 */ /* 0x000fe20000000f00 */
[----:B------:R-:W-:-:S03]  /*2fa0*/  HFMA2 R20, -RZ, RZ, 0, 0 ;  /* 0x00000000ff147431 */ /* 0x000fc600000001ff */
[----:B------:R-:W-:Y:S02]  /*2fb0*/  IADD3 R2, PT, PT, R2, 0x3200, RZ ;  /* 0x0000320002027810 */ /* 0x000fe40007ffe0ff */
[----:B--2---:R-:W-:Y:S02]  /*2fc0*/  IADD3 R21, P1, PT, R16, 0x4, RZ ;  /* 0x0000000410157810 */ /* 0x004fe40007f3e0ff */
[----:B-1----:R-:W-:Y:S02]  /*2fd0*/  LEA R2, R3, R2, 0x18 ;  /* 0x0000000203027211 */ /* 0x002fe400078ec0ff */
[----:B------:R-:W-:Y:S02]  /*2fe0*/  IADD3.X R3, PT, PT, RZ, R17, RZ, P1, !PT ;  /* 0x00000011ff037210 */ /* 0x000fe40000ffe4ff */
[----:B------:R-:W-:-:S07]  /*2ff0*/  IADD3 R18, PT, PT, R2, 0x8, RZ ;  /* 0x0000000802127810 */ /* 0x000fce0007ffe0ff */
.L_x_72:
[----:B------:R-:W-:-:S05]  /*3000*/  MOV R2, R21 ;  /* 0x0000001500027202 */ /* 0x000fca0000000f00 */
[----:B0-----:R-:W2:Y:S04]  /*3010*/  LDG.E.U16 R28, desc[UR10][R2.64] ;  /* 0x0000000a021c7981 */ /* 0x001ea8000c1e1500 */
[----:B------:R-:W3:Y:S04]  /*3020*/  LDG.E.U16 R21, desc[UR10][R2.64+-0x4] ;  /* 0xfffffc0a02157981 */ /* 0x000ee8000c1e1500 */
[----:B------:R-:W4:Y:S04]  /*3030*/  LDG.E.U16 R24, desc[UR10][R2.64+-0x2] ;  /* 0xfffffe0a02187981 */ /* 0x000f28000c1e1500 */
[----:B------:R-:W5:Y:S01]  /*3040*/  LDG.E.U16 R48, desc[UR10][R2.64+0x2] ;  /* 0x0000020a02307981 */ /* 0x000f62000c1e1500 */
[----:B------:R-:W-:-:S02]  /*3050*/  IADD3 R25, PT, PT, R20, 0x2, RZ ;  /* 0x0000000214197810 */ /* 0x000fc40007ffe0ff */
[C---:B------:R-:W-:Y:S02]  /*3060*/  IADD3 R17, PT, PT, R20.reuse, 0x1, RZ ;  /* 0x0000000114117810 */ /* 0x040fe40007ffe0ff */
[C---:B------:R-:W-:Y:S02]  /*3070*/  IADD3 R27, PT, PT, R20.reuse, 0x3, RZ ;  /* 0x00000003141b7810 */ /* 0x040fe40007ffe0ff */
[----:B------:R-:W-:Y:S02]  /*3080*/  I2FP.F32.U32 R16, R20 ;  /* 0x0000001400107245 */ /* 0x000fe40000201000 */
[----:B------:R-:W-:Y:S02]  /*3090*/  I2FP.F32.U32 R26, R25 ;  /* 0x00000019001a7245 */ /* 0x000fe40000201000 */
[----:B------:R-:W-:Y:S02]  /*30a0*/  I2FP.F32.U32 R22, R17 ;  /* 0x0000001100167245 */ /* 0x000fe40000201000 */
[----:B------:R-:W-:Y:S01]  /*30b0*/  I2FP.F32.U32 R30, R27 ;  /* 0x0000001b001e7245 */ /* 0x000fe20000201000 */
[C---:B------:R-:W-:Y:S01]  /*30c0*/  FMUL R17, R19.reuse, R16 ;  /* 0x0000001013117220 */ /* 0x040fe20000400000 */
[-C--:B------:R-:W-:Y:S01]  /*30d0*/  FMUL R29, R19, R26.reuse ;  /* 0x0000001a131d7220 */ /* 0x080fe20000400000 */
[----:B------:R-:W-:Y:S01]  /*30e0*/  FMUL R31, R5, R26 ;  /* 0x0000001a051f7220 */ /* 0x000fe20000400000 */
[----:B------:R-:W-:Y:S01]  /*30f0*/  IADD3 R20, PT, PT, R20, 0x4, RZ ;  /* 0x0000000414147810 */ /* 0x000fe20007ffe0ff */
[-C--:B------:R-:W-:Y:S01]  /*3100*/  FMUL R25, R19, R22.reuse ;  /* 0x0000001613197220 */ /* 0x080fe20000400000 */
[----:B------:R-:W-:Y:S01]  /*3110*/  FMUL R27, R5, R22 ;  /* 0x00000016051b7220 */ /* 0x000fe20000400000 */
[-C--:B------:R-:W-:Y:S01]  /*3120*/  FMUL R49, R19, R30.reuse ;  /* 0x0000001e13317220 */ /* 0x080fe20000400000 */
[----:B------:R-:W-:Y:S01]  /*3130*/  FMUL R51, R5, R30 ;  /* 0x0000001e05337220 */ /* 0x000fe20000400000 */
[----:B------:R-:W-:Y:S01]  /*3140*/  FFMA R29, R26, R29, R31 ;  /* 0x0000001d1a1d7223 */ /* 0x000fe2000000001f */
[----:B------:R-:W-:Y:S01]  /*3150*/  ISETP.NE.AND P1, PT, R20, R41, PT ;  /* 0x000000291400720c */ /* 0x000fe20003f25270 */
[----:B------:R-:W-:Y:S01]  /*3160*/  FFMA R25, R22, R25, R27 ;  /* 0x0000001916197223 */ /* 0x000fe2000000001b */
[----:B------:R-:W-:Y:S01]  /*3170*/  FFMA R49, R30, R49, R51 ;  /* 0x000000311e317223 */ /* 0x000fe20000000033 */
[----:B------:R-:W-:-:S03]  /*3180*/  FADD R29, R6, R29 ;  /* 0x0000001d061d7221 */ /* 0x000fc60000000000 */
[----:B------:R-:W-:Y:S01]  /*3190*/  FADD R49, R6, R49 ;  /* 0x0000003106317221 */ /* 0x000fe20000000000 */
[----:B--2---:R-:W0:Y:S08]  /*31a0*/  I2F.S16 R28, R28 ;  /* 0x0000001c001c7306 */ /* 0x004e300000101400 */
[----:B---3--:R1:W2:Y:S08]  /*31b0*/  I2F.S16 R23, R21 ;  /* 0x0000001500177306 */ /* 0x0082b00000101400 */
[----:B----4-:R-:W3:Y:S01]  /*31c0*/  I2F.S16 R24, R24 ;  /* 0x0000001800187306 */ /* 0x010ee20000101400 */
[----:B-1----:R-:W-:-:S07]  /*31d0*/  FMUL R21, R5, R16 ;  /* 0x0000001005157220 */ /* 0x002fce0000400000 */
[----:B-----5:R-:W1:Y:S01]  /*31e0*/  I2F.S16 R48, R48 ;  /* 0x0000003000307306 */ /* 0x020e620000101400 */
[----:B------:R-:W-:-:S04]  /*31f0*/  FFMA R17, R16, R17, R21 ;  /* 0x0000001110117223 */ /* 0x000fc80000000015 */
[C---:B------:R-:W-:Y:S01]  /*3200*/  FADD R16, R6.reuse, R17 ;  /* 0x0000001106107221 */ /* 0x040fe20000000000 */
[----:B------:R-:W-:Y:S01]  /*3210*/  FADD R17, R6, R25 ;  /* 0x0000001906117221 */ /* 0x000fe20000000000 */
[----:B0-----:R-:W-:Y:S02]  /*3220*/  FADD R28, -R29, R28 ;  /* 0x0000001c1d1c7221 */ /* 0x001fe40000000100 */
[----:B--2---:R-:W-:Y:S01]  /*3230*/  FADD R16, -R16, R23 ;  /* 0x0000001710107221 */ /* 0x004fe20000000100 */
[----:B---3--:R-:W-:Y:S01]  /*3240*/  FADD R17, -R17, R24 ;  /* 0x0000001811117221 */ /* 0x008fe20000000100 */
[----:B------:R-:W-:Y:S01]  /*3250*/  IADD3 R21, P2, PT, R2, 0x8, RZ ;  /* 0x0000000802157810 */ /* 0x000fe20007f5e0ff */
[----:B-1----:R-:W-:-:S03]  /*3260*/  FADD R29, -R49, R48 ;  /* 0x00000030311d7221 */ /* 0x002fc60000000100 */
[----:B------:R-:W-:Y:S01]  /*3270*/  STS.64 [R18+-0x8], R16 ;  /* 0xfffff81012007388 */ /* 0x000fe20000000a00 */
[----:B------:R-:W-:-:S03]  /*3280*/  IADD3.X R3, PT, PT, RZ, R3, RZ, P2, !PT ;  /* 0x00000003ff037210 */ /* 0x000fc600017fe4ff */
[----:B------:R0:W-:Y:S02]  /*3290*/  STS.64 [R18], R28 ;  /* 0x0000001c12007388 */ /* 0x0001e40000000a00 */
[----:B0-----:R-:W-:Y:S01]  /*32a0*/  IADD3 R18, PT, PT, R18, 0x10, RZ ;  /* 0x0000001012127810 */ /* 0x001fe20007ffe0ff */
[----:B------:R-:W-:Y:S06]  /*32b0*/  @P1 BRA `(.L_x_72) ;  /* 0xfffffffc00501947 */ /* 0x000fec000383ffff */
[----:B------:R-:W-:-:S07]  /*32c0*/  MOV R17, R41 ;  /* 0x0000002900117202 */ /* 0x000fce0000000f00 */
.L_x_71:
[----:B------:R-:W-:-:S13]  /*32d0*/  ISETP.NE.AND P1, PT, R40, RZ, PT ;  /* 0x000000ff2800720c */ /* 0x000fda0003f25270 */
[----:B------:R-:W-:Y:S05]  /*32e0*/  @!P1 BRA `(.L_x_73) ;  /* 0x00000000009c9947 */ /* 0x000fea0003800000 */
[----:B------:R-:W1:Y:S02]  /*32f0*/  LDC.64 R2, c[0x0][0x388] ;  /* 0x0000e200ff027b82 */ /* 0x000e640000000a00 */
[----:B-1----:R-:W-:-:S05]  /*3300*/  IMAD.WIDE.U32 R2, R17, 0x2, R2 ;  /* 0x0000000211027825 */ /* 0x002fca00078e0002 */
[----:B0-----:R-:W2:Y:S01]  /*3310*/  LDG.E.U16 R18, desc[UR10][R2.64] ;  /* 0x0000000a02127981 */ /* 0x001ea2000c1e1500 */
[----:B------:R-:W-:Y:S02]  /*3320*/  I2FP.F32.U32 R16, R17 ;  /* 0x0000001100107245 */ /* 0x000fe40000201000 */
[----:B------:R-:W-:Y:S01]  /*3330*/  MOV R20, 0x400 ;  /* 0x0000040000147802 */ /* 0x000fe20000000f00 */
[----:B------:R-:W0:Y:S01]  /*3340*/  S2R R25, SR_CgaCtaId ;  /* 0x0000000000197919 */ /* 0x000e220000008800 */
[----:B------:R-:W-:Y:S01]  /*3350*/  ISETP.NE.AND P1, PT, R40, 0x1, PT ;  /* 0x000000012800780c */ /* 0x000fe20003f25270 */
[-C--:B------:R-:W-:Y:S01]  /*3360*/  FMUL R21, R19, R16.reuse ;  /* 0x0000001013157220 */ /* 0x080fe20000400000 */
[----:B------:R-:W-:Y:S01]  /*3370*/  FMUL R23, R5, R16 ;  /* 0x0000001005177220 */ /* 0x000fe20000400000 */
[----:B------:R-:W-:-:S03]  /*3380*/  IADD3 R20, PT, PT, R20, 0x3200, RZ ;  /* 0x0000320014147810 */ /* 0x000fc60007ffe0ff */
[----:B------:R-:W-:-:S04]  /*3390*/  FFMA R21, R16, R21, R23 ;  /* 0x0000001510157223 */ /* 0x000fc80000000017 */
[----:B------:R-:W-:Y:S01]  /*33a0*/  FADD R21, R6, R21 ;  /* 0x0000001506157221 */ /* 0x000fe20000000000 */
[----:B0-----:R-:W-:-:S04]  /*33b0*/  LEA R20, R25, R20, 0x18 ;  /* 0x0000001419147211 */ /* 0x001fc800078ec0ff */
[----:B------:R-:W-:Y:S01]  /*33c0*/  LEA R24, R17, R20, 0x2 ;  /* 0x0000001411187211 */ /* 0x000fe200078e10ff */
[----:B--2---:R-:W0:Y:S02]  /*33d0*/  I2F.S16 R18, R18 ;  /* 0x0000001200127306 */ /* 0x004e240000101400 */
[----:B0-----:R-:W-:-:S05]  /*33e0*/  FADD R21, -R21, R18 ;  /* 0x0000001215157221 */ /* 0x001fca0000000100 */
[----:B------:R1:W-:Y:S01]  /*33f0*/  STS [R24], R21 ;  /* 0x0000001518007388 */ /* 0x0003e20000000800 */
[----:B------:R-:W-:Y:S05]  /*3400*/  @!P1 BRA `(.L_x_73) ;  /* 0x0000000000549947 */ /* 0x000fea0003800000 */
[----:B------:R-:W-:Y:S01]  /*3410*/  ISETP.NE.AND P1, PT, R40, 0x2, PT ;  /* 0x000000022800780c */ /* 0x000fe20003f25270 */
[----:B------:R-:W2:-:S12]  /*3420*/  LDG.E.U16 R18, desc[UR10][R2.64+0x2] ;  /* 0x0000020a02127981 */ /* 0x000e98000c1e1500 */
[----:B------:R-:W3:Y:S01]  /*3430*/  @P1 LDG.E.U16 R22, desc[UR10][R2.64+0x4] ;  /* 0x0000040a02161981 */ /* 0x000ee2000c1e1500 */
[C---:B------:R-:W-:Y:S02]  /*3440*/  IADD3 R16, PT, PT, R17.reuse, 0x1, RZ ;  /* 0x0000000111107810 */ /* 0x040fe40007ffe0ff */
[----:B------:R-:W-:Y:S02]  /*3450*/  @P1 IADD3 R17, PT, PT, R17, 0x2, RZ ;  /* 0x0000000211111810 */ /* 0x000fe40007ffe0ff */
[----:B------:R-:W-:Y:S02]  /*3460*/  I2FP.F32.U32 R16, R16 ;  /* 0x0000001000107245 */ /* 0x000fe40000201000 */
[----:B------:R-:W-:-:S03]  /*3470*/  @P1 I2FP.F32.U32 R20, R17 ;  /* 0x0000001100141245 */ /* 0x000fc60000201000 */
[-C--:B------:R-:W-:Y:S01]  /*3480*/  FMUL R17, R19, R16.reuse ;  /* 0x0000001013117220 */ /* 0x080fe20000400000 */
[----:B-1----:R-:W-:Y:S01]  /*3490*/  FMUL R21, R5, R16 ;  /* 0x0000001005157220 */ /* 0x002fe20000400000 */
[-C--:B------:R-:W-:Y:S01]  /*34a0*/  @P1 FMUL R23, R19, R20.reuse ;  /* 0x0000001413171220 */ /* 0x080fe20000400000 */
[----:B------:R-:W-:Y:S02]  /*34b0*/  @P1 FMUL R25, R5, R20 ;  /* 0x0000001405191220 */ /* 0x000fe40000400000 */
[----:B------:R-:W-:Y:S02]  /*34c0*/  FFMA R17, R16, R17, R21 ;  /* 0x0000001110117223 */ /* 0x000fe40000000015 */
[----:B------:R-:W-:Y:S02]  /*34d0*/  @P1 FFMA R23, R20, R23, R25 ;  /* 0x0000001714171223 */ /* 0x000fe40000000019 */
[C---:B------:R-:W-:Y:S02]  /*34e0*/  FADD R17, R6.reuse, R17 ;  /* 0x0000001106117221 */ /* 0x040fe40000000000 */
[----:B------:R-:W-:Y:S01]  /*34f0*/  @P1 FADD R23, R6, R23 ;  /* 0x0000001706171221 */ /* 0x000fe20000000000 */
[----:B--2---:R-:W0:Y:S08]  /*3500*/  I2F.S16 R18, R18 ;  /* 0x0000001200127306 */ /* 0x004e300000101400 */
[----:B---3--:R-:W1:Y:S01]  /*3510*/  @P1 I2F.S16 R22, R22 ;  /* 0x0000001600161306 */ /* 0x008e620000101400 */
[----:B0-----:R-:W-:-:S05]  /*3520*/  FADD R17, -R17, R18 ;  /* 0x0000001211117221 */ /* 0x001fca0000000100 */
[----:B------:R2:W-:Y:S01]  /*3530*/  STS [R24+0x4], R17 ;  /* 0x0000041118007388 */ /* 0x0005e20000000800 */
[----:B-1----:R-:W-:-:S05]  /*3540*/  @P1 FADD R23, -R23, R22 ;  /* 0x0000001617171221 */ /* 0x002fca0000000100 */
[----:B------:R2:W-:Y:S02]  /*3550*/  @P1 STS [R24+0x8], R23 ;  /* 0x0000081718001388 */ /* 0x0005e40000000800 */
.L_x_73:
[----:B------:R-:W-:Y:S02]  /*3560*/  HFMA2 R2, -RZ, RZ, 0, 0 ;  /* 0x00000000ff027431 */ /* 0x000fe400000001ff */
[----:B--2---:R-:W-:Y:S01]  /*3570*/  FADD R17, -R4, R19 ;  /* 0x0000001304117221 */ /* 0x004fe20000000100 */
[----:B------:R-:W-:Y:S06]  /*3580*/  @!P0 BRA `(.L_x_74) ;  /* 0x00000004004c8947 */ /* 0x000fec0003800000 */
[----:B------:R-:W-:-:S07]  /*3590*/  MOV R18, RZ ;  /* 0x000000ff00127202 */ /* 0x000fce0000000f00 */
.L_x_79:
[----:B------:R-:W1:Y:S01]  /*35a0*/  S2R R16, SR_CgaCtaId ;  /* 0x0000000000107919 */ /* 0x000e620000008800 */
[----:B--2---:R-:W-:-:S04]  /*35b0*/  MOV R2, 0x400 ;  /* 0x0000040000027802 */ /* 0x004fc80000000f00 */
[----:B------:R-:W-:Y:S02]  /*35c0*/  IADD3 R3, PT, PT, R2, 0x3200, RZ ;  /* 0x0000320002037810 */ /* 0x000fe40007ffe0ff */
[C---:B-1----:R-:W-:Y:S02]  /*35d0*/  LEA R21, R16.reuse, R2, 0x18 ;  /* 0x0000000210157211 */ /* 0x042fe400078ec0ff */
[----:B------:R-:W-:Y:S01]  /*35e0*/  LEA R19, R16, R3, 0x18 ;  /* 0x0000000310137211 */ /* 0x000fe200078ec0ff */
[----:B------:R-:W1:Y:S01]  /*35f0*/  MUFU.RCP R2, R17 ;  /* 0x0000001100027308 */ /* 0x000e620000001000 */
[C---:B------:R-:W-:Y:S02]  /*3600*/  LEA R3, R18.reuse, R21, 0x2 ;  /* 0x0000001512037211 */ /* 0x040fe400078e10ff */
[----:B------:R-:W-:-:S03]  /*3610*/  LEA R16, R18, R19, 0x2 ;  /* 0x0000001312107211 */ /* 0x000fc600078e10ff */
[----:B------:R-:W-:Y:S04]  /*3620*/  LDS R19, [R3] ;  /* 0x0000000003137984 */ /* 0x000fe80000000800 */
[----:B------:R-:W2:Y:S01]  /*3630*/  LDS R20, [R16] ;  /* 0x0000000010147984 */ /* 0x000ea20000000800 */
[----:B-1----:R-:W-:-:S04]  /*3640*/  FFMA R21, -R17, R2, 1 ;  /* 0x3f80000011157423 */ /* 0x002fc80000000102 */
[----:B------:R-:W-:Y:S01]  /*3650*/  FFMA R21, R2, R21, R2 ;  /* 0x0000001502157223 */ /* 0x000fe20000000002 */
[----:B------:R-:W-:Y:S02]  /*3660*/  MOV R2, R18 ;  /* 0x0000001200027202 */ /* 0x000fe40000000f00 */
[----:B------:R-:W-:-:S04]  /*3670*/  IADD3 R18, PT, PT, R18, 0x4, RZ ;  /* 0x0000000412127810 */ /* 0x000fc80007ffe0ff */
[----:B------:R-:W-:Y:S01]  /*3680*/  ISETP.NE.AND P4, PT, R18, R41, PT ;  /* 0x000000291200720c */ /* 0x000fe20003f85270 */
[----:B--2---:R-:W-:-:S04]  /*3690*/  FADD R20, R20, -R19 ;  /* 0x8000001314147221 */ /* 0x004fc80000000000 */
[----:B------:R-:W1:Y:S01]  /*36a0*/  FCHK P0, R20, R17 ;  /* 0x0000001114007302 */ /* 0x000e620000000000 */
[----:B------:R-:W-:-:S04]  /*36b0*/  FFMA R22, R20, R21, RZ ;  /* 0x0000001514167223 */ /* 0x000fc800000000ff */
[----:B------:R-:W-:-:S04]  /*36c0*/  FFMA R19, -R17, R22, R20 ;  /* 0x0000001611137223 */ /* 0x000fc80000000114 */
[----:B------:R-:W-:Y:S01]  /*36d0*/  FFMA R21, R21, R19, R22 ;  /* 0x0000001315157223 */ /* 0x000fe20000000016 */
[----:B-1----:R-:W-:Y:S06]  /*36e0*/  @!P0 BRA `(.L_x_75) ;  /* 0x0000000000108947 */ /* 0x002fec0003800000 */
[----:B------:R-:W-:Y:S02]  /*36f0*/  MOV R31, R17 ;  /* 0x00000011001f7202 */ /* 0x000fe40000000f00 */
[----:B------:R-:W-:-:S07]  /*3700*/  MOV R58, 0x3720 ;  /* 0x00003720003a7802 */ /* 0x000fce0000000f00 */
[----:B0-----:R-:W-:Y:S05]  /*3710*/  CALL.REL.NOINC `($__internal_3_$__cuda_sm3x_div_rn_noftz_f32_slowpath) ;  /* 0x0000039c00b47944 */ /* 0x001fea0003c00000 */
[----:B------:R-:W-:-:S07]  /*3720*/  MOV R21, R20 ;  /* 0x0000001400157202 */ /* 0x000fce0000000f00 */
.L_x_75:
[----:B------:R-:W1:Y:S01]  /*3730*/  S2R R20, SR_CgaCtaId ;  /* 0x0000000000147919 */ /* 0x000e620000008800 */
[----:B------:R-:W-:Y:S01]  /*3740*/  MOV R19, 0x400 ;  /* 0x0000040000137802 */ /* 0x000fe20000000f00 */
[----:B------:R-:W2:Y:S03]  /*3750*/  MUFU.RCP R24, R17 ;  /* 0x0000001100187308 */ /* 0x000ea60000001000 */
[----:B------:R-:W-:Y:S01]  /*3760*/  IADD3 R19, PT, PT, R19, 0xc80, RZ ;  /* 0x00000c8013137810 */ /* 0x000fe20007ffe0ff */
[----:B--2---:R-:W-:-:S03]  /*3770*/  FFMA R23, -R17, R24, 1 ;  /* 0x3f80000011177423 */ /* 0x004fc60000000118 */
[----:B-1----:R-:W-:-:S04]  /*3780*/  LEA R19, R20, R19, 0x18 ;  /* 0x0000001314137211 */ /* 0x002fc800078ec0ff */
[----:B------:R-:W-:-:S05]  /*3790*/  LEA R2, R2, R19, 0x2 ;  /* 0x0000001302027211 */ /* 0x000fca00078e10ff */
[----:B------:R-:W-:Y:S04]  /*37a0*/  STS [R2], R21 ;  /* 0x0000001502007388 */ /* 0x000fe80000000800 */
[----:B------:R-:W-:Y:S04]  /*37b0*/  LDS R19, [R16+0x4] ;  /* 0x0000040010137984 */ /* 0x000fe80000000800 */
[----:B------:R-:W1:Y:S02]  /*37c0*/  LDS R20, [R3+0x4] ;  /* 0x0000040003147984 */ /* 0x000e640000000800 */
[----:B-1----:R-:W-:Y:S01]  /*37d0*/  FADD R22, R19, -R20 ;  /* 0x8000001413167221 */ /* 0x002fe20000000000 */
[----:B------:R-:W-:-:S03]  /*37e0*/  FFMA R19, R24, R23, R24 ;  /* 0x0000001718137223 */ /* 0x000fc60000000018 */
[----:B------:R-:W1:Y:S01]  /*37f0*/  FCHK P0, R22, R17 ;  /* 0x0000001116007302 */ /* 0x000e620000000000 */
[----:B------:R-:W-:-:S04]  /*3800*/  FFMA R20, R19, R22, RZ ;  /* 0x0000001613147223 */ /* 0x000fc800000000ff */
[----:B------:R-:W-:-:S04]  /*3810*/  FFMA R23, -R17, R20, R22 ;  /* 0x0000001411177223 */ /* 0x000fc80000000116 */
[----:B------:R-:W-:Y:S01]  /*3820*/  FFMA R20, R19, R23, R20 ;  /* 0x0000001713147223 */ /* 0x000fe20000000014 */
[----:B-1----:R-:W-:Y:S06]  /*3830*/  @!P0 BRA `(.L_x_76) ;  /* 0x0000000000108947 */ /* 0x002fec0003800000 */
[----:B------:R-:W-:Y:S02]  /*3840*/  MOV R20, R22 ;  /* 0x0000001600147202 */ /* 0x000fe40000000f00 */
[----:B------:R-:W-:Y:S02]  /*3850*/  MOV R31, R17 ;  /* 0x00000011001f7202 */ /* 0x000fe40000000f00 */
[----:B------:R-:W-:-:S07]  /*3860*/  MOV R58, 0x3880 ;  /* 0x00003880003a7802 */ /* 0x000fce0000000f00 */
[----:B0-----:R-:W-:Y:S05]  /*3870*/  CALL.REL.NOINC `($__internal_3_$__cuda_sm3x_div_rn_noftz_f32_slowpath) ;  /* 0x0000039c005c7944 */ /* 0x001fea0003c00000 */
.L_x_76:
[----:B------:R-:W-:Y:S01]  /*3880*/  STS [R2+0x4], R20 ;  /* 0x0000041402007388 */ /* 0x000fe20000000800 */
[----:B------:R-:W1:Y:S03]  /*3890*/  MUFU.RCP R26, R17 ;  /* 0x00000011001a7308 */ /* 0x000e660000001000 */
[----:B------:R-:W-:Y:S04]  /*38a0*/  LDS R19, [R16+0x8] ;  /* 0x0000080010137984 */ /* 0x000fe80000000800 */
[----:B------:R-:W2:Y:S01]  /*38b0*/  LDS R22, [R3+0x8] ;  /* 0x0000080003167984 */ /* 0x000ea20000000800 */
[----:B-1----:R-:W-:Y:S01]  /*38c0*/  FFMA R21, -R17, R26, 1 ;  /* 0x3f80000011157423 */ /* 0x002fe2000000011a */
[----:B--2---:R-:W-:-:S03]  /*38d0*/  FADD R24, R19, -R22 ;  /* 0x8000001613187221 */ /* 0x004fc60000000000 */
[----:B------:R-:W-:Y:S01]  /*38e0*/  FFMA R19, R26, R21, R26 ;  /* 0x000000151a137223 */ /* 0x000fe2000000001a */
[----:B------:R-:W1:Y:S03]  /*38f0*/  FCHK P0, R24, R17 ;  /* 0x0000001118007302 */ /* 0x000e660000000000 */
        /* <DEDUP_REMOVED lines=8> */
[----:B------:R-:W-:-:S07]  /*3980*/  MOV R21, R20 ;  /* 0x0000001400157202 */ /* 0x000fce0000000f00 */
.L_x_77:
[----:B------:R-:W-:Y:S01]  /*3990*/  STS [R2+0x8], R21 ;  /* 0x0000081502007388 */ /* 0x000fe20000000800 */
[----:B------:R-:W1:Y:S03]  /*39a0*/  MUFU.RCP R20, R17 ;  /* 0x0000001100147308 */ /* 0x000e660000001000 */
[----:B------:R-:W-:Y:S04]  /*39b0*/  LDS R16, [R16+0xc] ;  /* 0x00000c0010107984 */ /* 0x000fe80000000800 */
[----:B------:R-:W2:Y:S01]  /*39c0*/  LDS R3, [R3+0xc] ;  /* 0x00000c0003037984 */ /* 0x000ea20000000800 */
[----:B-1----:R-:W-:-:S04]  /*39d0*/  FFMA R19, -R17, R20, 1 ;  /* 0x3f80000011137423 */ /* 0x002fc80000000114 */
[----:B------:R-:W-:Y:S01]  /*39e0*/  FFMA R19, R20, R19, R20 ;  /* 0x0000001314137223 */ /* 0x000fe20000000014 */
[----:B--2---:R-:W-:-:S04]  /*39f0*/  FADD R22, R16, -R3 ;  /* 0x8000000310167221 */ /* 0x004fc80000000000 */
        /* <DEDUP_REMOVED lines=9> */
.L_x_78:
[----:B------:R2:W-:Y:S01]  /*3a90*/  STS [R2+0xc], R20 ;  /* 0x00000c1402007388 */ /* 0x0005e20000000800 */
[----:B------:R-:W-:Y:S05]  /*3aa0*/  @P4 BRA `(.L_x_79) ;  /* 0xfffffff800bc4947 */ /* 0x000fea000383ffff */
[----:B--2---:R-:W-:-:S07]  /*3ab0*/  MOV R2, R41 ;  /* 0x0000002900027202 */ /* 0x004fce0000000f00 */
.L_x_74:
[----:B------:R-:W-:-:S13]  /*3ac0*/  ISETP.NE.AND P0, PT, R40, RZ, PT ;  /* 0x000000ff2800720c */ /* 0x000fda0003f05270 */
[----:B------:R-:W-:Y:S05]  /*3ad0*/  @!P0 BRA `(.L_x_80) ;  /* 0x0000000400008947 */ /* 0x000fea0003800000 */
[----:B------:R-:W2:Y:S01]  /*3ae0*/  S2R R18, SR_CgaCtaId ;  /* 0x0000000000127919 */ /* 0x000ea20000008800 */
[----:B------:R-:W-:Y:S01]  /*3af0*/  MOV R3, 0x400 ;  /* 0x0000040000037802 */ /* 0x000fe20000000f00 */
[----:B------:R-:W1:Y:S01]  /*3b00*/  MUFU.RCP R20, R17 ;  /* 0x0000001100147308 */ /* 0x000e620000001000 */
[----:B------:R-:W-:Y:S02]  /*3b10*/  ISETP.NE.AND P4, PT, R40, 0x1, PT ;  /* 0x000000012800780c */ /* 0x000fe40003f85270 */
[----:B------:R-:W-:Y:S01]  /*3b20*/  IADD3 R16, PT, PT, R3, 0x3200, RZ ;  /* 0x0000320003107810 */ /* 0x000fe20007ffe0ff */
[----:B-1----:R-:W-:Y:S01]  /*3b30*/  FFMA R21, -R17, R20, 1 ;  /* 0x3f80000011157423 */ /* 0x002fe20000000114 */
[C---:B--2---:R-:W-:Y:S02]  /*3b40*/  LEA R3, R18.reuse, R3, 0x18 ;  /* 0x0000000312037211 */ /* 0x044fe400078ec0ff */
[----:B------:R-:W-:Y:S02]  /*3b50*/  LEA R19, R18, R16, 0x18 ;  /* 0x0000001012137211 */ /* 0x000fe400078ec0ff */
[----:B------:R-:W-:-:S02]  /*3b60*/  LEA R3, R2, R3, 0x2 ;  /* 0x0000000302037211 */ /* 0x000fc400078e10ff */
[----:B------:R-:W-:-:S03]  /*3b70*/  LEA R16, R2, R19, 0x2 ;  /* 0x0000001302107211 */ /* 0x000fc600078e10ff */
[----:B------:R-:W-:Y:S04]  /*3b80*/  LDS R19, [R3] ;  /* 0x0000000003137984 */ /* 0x000fe80000000800 */
[----:B------:R-:W1:Y:S02]  /*3b90*/  LDS R18, [R16] ;  /* 0x0000000010127984 */ /* 0x000e640000000800 */
        /* <DEDUP_REMOVED lines=11> */
.L_x_81:
[----:B------:R-:W1:Y:S01]  /*3c50*/  S2R R19, SR_CgaCtaId ;  /* 0x0000000000137919 */ /* 0x000e620000008800 */
[----:B------:R-:W-:-:S04]  /*3c60*/  MOV R18, 0x400 ;  /* 0x0000040000127802 */ /* 0x000fc80000000f00 */
[----:B------:R-:W-:-:S04]  /*3c70*/  IADD3 R18, PT, PT, R18, 0xc80, RZ ;  /* 0x00000c8012127810 */ /* 0x000fc80007ffe0ff */
[----:B-1----:R-:W-:-:S04]  /*3c80*/  LEA R19, R19, R18, 0x18 ;  /* 0x0000001213137211 */ /* 0x002fc800078ec0ff */
[----:B------:R-:W-:-:S05]  /*3c90*/  LEA R2, R2, R19, 0x2 ;  /* 0x0000001302027211 */ /* 0x000fca00078e10ff */
[----:B------:R2:W-:Y:S01]  /*3ca0*/  STS [R2], R20 ;  /* 0x0000001402007388 */ /* 0x0005e20000000800 */
[----:B------:R-:W-:Y:S05]  /*3cb0*/  @!P4 BRA `(.L_x_80) ;  /* 0x000000000088c947 */ /* 0x000fea0003800000 */
[----:B------:R-:W-:Y:S01]  /*3cc0*/  LDS R18, [R16+0x4] ;  /* 0x0000040010127984 */ /* 0x000fe20000000800 */
[----:B--2---:R-:W1:Y:S01]  /*3cd0*/  MUFU.RCP R20, R17 ;  /* 0x0000001100147308 */ /* 0x004e620000001000 */
[----:B------:R-:W-:Y:S02]  /*3ce0*/  ISETP.NE.AND P4, PT, R40, 0x2, PT ;  /* 0x000000022800780c */ /* 0x000fe40003f85270 */
        /* <DEDUP_REMOVED lines=13> */
.L_x_82:
[----:B------:R3:W-:Y:S01]  /*3dc0*/  STS [R2+0x4], R20 ;  /* 0x0000041402007388 */ /* 0x0007e20000000800 */
[----:B------:R-:W-:Y:S05]  /*3dd0*/  @!P4 BRA `(.L_x_80) ;  /* 0x000000000040c947 */ /* 0x000fea0003800000 */
[----:B------:R-:W-:Y:S01]  /*3de0*/  LDS R16, [R16+0x8] ;  /* 0x0000080010107984 */ /* 0x000fe20000000800 */
[----:B------:R-:W1:Y:S03]  /*3df0*/  MUFU.RCP R18, R17 ;  /* 0x0000001100127308 */ /* 0x000e660000001000 */
[----:B------:R-:W2:Y:S01]  /*3e00*/  LDS R3, [R3+0x8] ;  /* 0x0000080003037984 */ /* 0x000ea20000000800 */
[----:B-1----:R-:W-:-:S04]  /*3e10*/  FFMA R19, -R17, R18, 1 ;  /* 0x3f80000011137423 */ /* 0x002fc80000000112 */
[----:B------:R-:W-:Y:S01]  /*3e20*/  FFMA R18, R18, R19, R18 ;  /* 0x0000001312127223 */ /* 0x000fe20000000012 */
[----:B--2---:R-:W-:-:S04]  /*3e30*/  FADD R22, R16, -R3 ;  /* 0x8000000310167221 */ /* 0x004fc80000000000 */
[----:B------:R-:W1:Y:S01]  /*3e40*/  FCHK P0, R22, R17 ;  /* 0x0000001116007302 */ /* 0x000e620000000000 */
[----:B------:R-:W-:-:S04]  /*3e50*/  FFMA R19, R18, R22, RZ ;  /* 0x0000001612137223 */ /* 0x000fc800000000ff */
[----:B---3--:R-:W-:-:S04]  /*3e60*/  FFMA R20, -R17, R19, R22 ;  /* 0x0000001311147223 */ /* 0x008fc80000000116 */
[----:B------:R-:W-:Y:S01]  /*3e70*/  FFMA R20, R18, R20, R19 ;  /* 0x0000001412147223 */ /* 0x000fe20000000013 */
[----:B-1----:R-:W-:Y:S06]  /*3e80*/  @!P0 BRA `(.L_x_83) ;  /* 0x0000000000108947 */ /* 0x002fec0003800000 */
[----:B------:R-:W-:Y:S02]  /*3e90*/  MOV R20, R22 ;  /* 0x0000001600147202 */ /* 0x000fe40000000f00 */
[----:B------:R-:W-:Y:S02]  /*3ea0*/  MOV R31, R17 ;  /* 0x00000011001f7202 */ /* 0x000fe40000000f00 */
[----:B------:R-:W-:-:S07]  /*3eb0*/  MOV R58, 0x3ed0 ;  /* 0x00003ed0003a7802 */ /* 0x000fce0000000f00 */
[----:B0-----:R-:W-:Y:S05]  /*3ec0*/  CALL.REL.NOINC `($__internal_3_$__cuda_sm3x_div_rn_noftz_f32_slowpath) ;  /* 0x0000039400c87944 */ /* 0x001fea0003c00000 */
.L_x_83:
[----:B------:R4:W-:Y:S02]  /*3ed0*/  STS [R2+0x8], R20 ;  /* 0x0000081402007388 */ /* 0x0009e40000000800 */
.L_x_80:
[----:B------:R-:W5:Y:S01]  /*3ee0*/  LDC R3, c[0x0][0x380] ;  /* 0x0000e000ff037b82 */ /* 0x000f620000000800 */
[----:B--234-:R-:W-:-:S05]  /*3ef0*/  FMUL R2, |R5|, 0.0018911052029579877853 ;  /* 0x3af7def605027820 */ /* 0x01cfca0000400200 */
[----:B------:R-:W-:-:S04]  /*3f00*/  FSETP.NEU.AND P0, PT, R2, RZ, PT ;  /* 0x000000ff0200720b */ /* 0x000fc80003f0d000 */
[----:B------:R-:W-:-:S05]  /*3f10*/  FSEL R2, R2, 0.0018911052029579877853, P0 ;  /* 0x3af7def602027808 */ /* 0x000fca0000000000 */
[----:B------:R-:W-:Y:S01]  /*3f20*/  FADD R2, R5, R2 ;  /* 0x0000000205027221 */ /* 0x000fe20000000000 */
[----:B-----5:R-:W-:Y:S01]  /*3f30*/  ISETP.NE.AND P1, PT, R3, 0x3, PT ;  /* 0x000000030300780c */ /* 0x020fe20003f25270 */
[----:B------:R-:W-:-:S12]  /*3f40*/  HFMA2 R3, -RZ, RZ, 0, 0 ;  /* 0x00000000ff037431 */ /* 0x000fd800000001ff */
[----:B------:R-:W-:Y:S05]  /*3f50*/  @!P1 BRA `(.L_x_84) ;  /* 0x0000000000c09947 */ /* 0x000fea0003800000 */
[----:B------:R-:W2:Y:S01]  /*3f60*/  S2R R17, SR_CgaCtaId ;  /* 0x0000000000117919 */ /* 0x000ea20000008800 */
[----:B------:R-:W-:-:S04]  /*3f70*/  MOV R3, 0x400 ;  /* 0x0000040000037802 */ /* 0x000fc80000000f00 */
[----:B------:R-:W-:Y:S02]  /*3f80*/  IADD3 R16, PT, PT, R3, 0x3200, RZ ;  /* 0x0000320003107810 */ /* 0x000fe40007ffe0ff */
[----:B------:R-:W-:Y:S02]  /*3f90*/  MOV R3, RZ ;  /* 0x000000ff00037202 */ /* 0x000fe40000000f00 */
[----:B--2---:R-:W-:-:S07]  /*3fa0*/  LEA R52, R17, R16, 0x18 ;  /* 0x0000001011347211 */ /* 0x004fce00078ec0ff */
.L_x_85:
[----:B--2---:R-:W2:Y:S02]  /*3fb0*/  LDC.64 R16, c[0x0][0x388] ;  /* 0x0000e200ff107b82 */ /* 0x004ea40000000a00 */
[----:B--2---:R-:W-:-:S05]  /*3fc0*/  IMAD.WIDE.U32 R16, R3, 0x2, R16 ;  /* 0x0000000203107825 */ /* 0x004fca00078e0010 */
[----:B0-----:R-:W1:Y:S04]  /*3fd0*/  LDG.E.U16 R18, desc[UR10][R16.64] ;  /* 0x0000000a10127981 */ /* 0x001e68000c1e1500 */
[----:B------:R-:W2:Y:S04]  /*3fe0*/  LDG.E.U16 R22, desc[UR10][R16.64+0x2] ;  /* 0x0000020a10167981 */ /* 0x000ea8000c1e1500 */
[----:B------:R-:W3:Y:S04]  /*3ff0*/  LDG.E.U16 R27, desc[UR10][R16.64+0x4] ;  /* 0x0000040a101b7981 */ /* 0x000ee8000c1e1500 */
[----:B------:R0:W4:Y:S01]  /*4000*/  LDG.E.U16 R31, desc[UR10][R16.64+0x6] ;  /* 0x0000060a101f7981 */ /* 0x000122000c1e1500 */
[----:B------:R-:W-:-:S02]  /*4010*/  IADD3 R20, PT, PT, R3, 0x1, RZ ;  /* 0x0000000103147810 */ /* 0x000fc40007ffe0ff */
[C---:B------:R-:W-:Y:S02]  /*4020*/  IADD3 R25, PT, PT, R3.reuse, 0x2, RZ ;  /* 0x0000000203197810 */ /* 0x040fe40007ffe0ff */
[----:B------:R-:W-:Y:S02]  /*4030*/  IADD3 R26, PT, PT, R3, 0x3, RZ ;  /* 0x00000003031a7810 */ /* 0x000fe40007ffe0ff */
[----:B------:R-:W-:Y:S02]  /*4040*/  I2FP.F32.U32 R19, R3 ;  /* 0x0000000300137245 */ /* 0x000fe40000201000 */
[----:B------:R-:W-:Y:S02]  /*4050*/  I2FP.F32.U32 R23, R20 ;  /* 0x0000001400177245 */ /* 0x000fe40000201000 */
[----:B------:R-:W-:Y:S01]  /*4060*/  I2FP.F32.U32 R25, R25 ;  /* 0x0000001900197245 */ /* 0x000fe20000201000 */
[C---:B0-----:R-:W-:Y:S01]  /*4070*/  FMUL R16, R4.reuse, R19 ;  /* 0x0000001304107220 */ /* 0x041fe20000400000 */
[----:B------:R-:W-:Y:S01]  /*4080*/  I2FP.F32.U32 R29, R26 ;  /* 0x0000001a001d7245 */ /* 0x000fe20000201000 */
[----:B------:R-:W-:-:S02]  /*4090*/  FMUL R20, R4, R23 ;  /* 0x0000001704147220 */ /* 0x000fc40000400000 */
[-C--:B------:R-:W-:Y:S01]  /*40a0*/  FMUL R26, R4, R25.reuse ;  /* 0x00000019041a7220 */ /* 0x080fe20000400000 */
[----:B------:R-:W-:Y:S01]  /*40b0*/  FMUL R28, R2, R25 ;  /* 0x00000019021c7220 */ /* 0x000fe20000400000 */
[-C--:B------:R-:W-:Y:S01]  /*40c0*/  FMUL R30, R4, R29.reuse ;  /* 0x0000001d041e7220 */ /* 0x080fe20000400000 */
[C---:B------:R-:W-:Y:S02]  /*40d0*/  FMUL R48, R2.reuse, R29 ;  /* 0x0000001d02307220 */ /* 0x040fe40000400000 */
[----:B------:R-:W-:Y:S02]  /*40e0*/  FFMA R25, R25, R26, R28 ;  /* 0x0000001a19197223 */ /* 0x000fe4000000001c */
[----:B------:R-:W-:Y:S01]  /*40f0*/  FFMA R29, R29, R30, R48 ;  /* 0x0000001e1d1d7223 */ /* 0x000fe20000000030 */
[----:B-1----:R0:W1:Y:S08]  /*4100*/  I2F.S16 R21, R18 ;  /* 0x0000001200157306 */ /* 0x0020700000101400 */
[----:B--2---:R2:W5:Y:S01]  /*4110*/  I2F.S16 R24, R22 ;  /* 0x0000001600187306 */ /* 0x0045620000101400 */
[----:B0-----:R-:W-:-:S04]  /*4120*/  FMUL R18, R2, R19 ;  /* 0x0000001302127220 */ /* 0x001fc80000400000 */
[----:B------:R-:W-:Y:S01]  /*4130*/  FFMA R19, R19, R16, R18 ;  /* 0x0000001013137223 */ /* 0x000fe20000000012 */
[----:B------:R-:W-:Y:S02]  /*4140*/  FADD R18, R6, R25 ;  /* 0x0000001906127221 */ /* 0x000fe40000000000 */
[----:B---3--:R-:W0:Y:S01]  /*4150*/  I2F.S16 R27, R27 ;  /* 0x0000001b001b7306 */ /* 0x008e220000101400 */
[----:B--2---:R-:W-:Y:S01]  /*4160*/  FMUL R22, R2, R23 ;  /* 0x0000001702167220 */ /* 0x004fe20000400000 */
[C---:B------:R-:W-:Y:S01]  /*4170*/  FADD R16, R6.reuse, R19 ;  /* 0x0000001306107221 */ /* 0x040fe20000000000 */
[----:B------:R-:W-:Y:S02]  /*4180*/  FADD R19, R6, R29 ;  /* 0x0000001d06137221 */ /* 0x000fe40000000000 */
[----:B------:R-:W-:Y:S01]  /*4190*/  FFMA R23, R23, R20, R22 ;  /* 0x0000001417177223 */ /* 0x000fe20000000016 */
[----:B-1----:R-:W-:Y:S01]  /*41a0*/  FADD R16, -R16, R21 ;  /* 0x0000001510107221 */ /* 0x002fe20000000100 */
[C---:B------:R-:W-:Y:S01]  /*41b0*/  LEA R20, R3.reuse, R52, 0x2 ;  /* 0x0000003403147211 */ /* 0x040fe200078e10ff */
[----:B----4-:R-:W1:Y:S01]  /*41c0*/  I2F.S16 R50, R31 ;  /* 0x0000001f00327306 */ /* 0x010e620000101400 */
[----:B------:R-:W-:Y:S01]  /*41d0*/  FADD R17, R6, R23 ;  /* 0x0000001706117221 */ /* 0x000fe20000000000 */
[----:B------:R-:W-:-:S03]  /*41e0*/  IADD3 R3, PT, PT, R3, 0x4, RZ ;  /* 0x0000000403037810 */ /* 0x000fc60007ffe0ff */
[----:B-----5:R-:W-:Y:S01]  /*41f0*/  FADD R17, -R17, R24 ;  /* 0x0000001811117221 */ /* 0x020fe20000000100 */
[----:B------:R-:W-:Y:S01]  /*4200*/  ISETP.NE.AND P0, PT, R3, R41, PT ;  /* 0x000000290300720c */ /* 0x000fe20003f05270 */
[----:B0-----:R-:W-:Y:S01]  /*4210*/  FADD R18, -R18, R27 ;  /* 0x0000001b12127221 */ /* 0x001fe20000000100 */
[----:B-1----:R-:W-:-:S05]  /*4220*/  FADD R19, -R19, R50 ;  /* 0x0000003213137221 */ /* 0x002fca0000000100 */
[----:B------:R2:W-:Y:S06]  /*4230*/  STS.128 [R20], R16 ;  /* 0x0000001014007388 */ /* 0x0005ec0000000c00 */
[----:B------:R-:W-:Y:S05]  /*4240*/  @P0 BRA `(.L_x_85) ;  /* 0xfffffffc00580947 */ /* 0x000fea000383ffff */
[----:B------:R-:W-:-:S07]  /*4250*/  MOV R3, R41 ;  /* 0x0000002900037202 */ /* 0x000fce0000000f00 */
.L_x_84:
[----:B------:R-:W-:-:S13]  /*4260*/  ISETP.NE.AND P0, PT, R40, RZ, PT ;  /* 0x000000ff2800720c */ /* 0x000fda0003f05270 */
[----:B------:R-:W-:Y:S05]  /*4270*/  @!P0 BRA `(.L_x_86) ;  /* 0x00000000009c8947 */ /* 0x000fea0003800000 */
[----:B--2---:R-:W2:Y:S02]  /*4280*/  LDC.64 R16, c[0x0][0x388] ;  /* 0x0000e200ff107b82 */ /* 0x004ea40000000a00 */
[----:B--2---:R-:W-:-:S05]  /*4290*/  IMAD.WIDE.U32 R16, R3, 0x2, R16 ;  /* 0x0000000203107825 */ /* 0x004fca00078e0010 */
[----:B01----:R-:W2:Y:S01]  /*42a0*/  LDG.E.U16 R21, desc[UR10][R16.64] ;  /* 0x0000000a10157981 */ /* 0x003ea2000c1e1500 */
        /* <DEDUP_REMOVED lines=16> */
[----:B---3--:R-:W2:-:S12]  /*43b0*/  LDG.E.U16 R19, desc[UR10][R16.64+0x2] ;  /* 0x0000020a10137981 */ /* 0x008e98000c1e1500 */
[----:B------:R-:W3:Y:S01]  /*43c0*/  @P0 LDG.E.U16 R23, desc[UR10][R16.64+0x4] ;  /* 0x0000040a10170981 */ /* 0x000ee2000c1e1500 */
[C---:B------:R-:W-:Y:S02]  /*43d0*/  IADD3 R18, PT, PT, R3.reuse, 0x1, RZ ;  /* 0x0000000103127810 */ /* 0x040fe40007ffe0ff */
[----:B------:R-:W-:Y:S02]  /*43e0*/  @P0 IADD3 R20, PT, PT, R3, 0x2, RZ ;  /* 0x0000000203140810 */ /* 0x000fe40007ffe0ff */
[----:B------:R-:W-:Y:S02]  /*43f0*/  I2FP.F32.U32 R3, R18 ;  /* 0x0000001200037245 */ /* 0x000fe40000201000 */
[----:B------:R-:W-:-:S03]  /*4400*/  @P0 I2FP.F32.U32 R21, R20 ;  /* 0x0000001400150245 */ /* 0x000fc60000201000 */
[-C--:B------:R-:W-:Y:S01]  /*4410*/  FMUL R18, R4, R3.reuse ;  /* 0x0000000304127220 */ /* 0x080fe20000400000 */
[----:B------:R-:W-:Y:S01]  /*4420*/  FMUL R20, R2, R3 ;  /* 0x0000000302147220 */ /* 0x000fe20000400000 */
        /* <DEDUP_REMOVED lines=12> */
.L_x_86:
[----:B--2---:R-:W-:Y:S01]  /*44f0*/  FADD R17, -R5, R2 ;  /* 0x0000000205117221 */ /* 0x004fe20000000100 */
[----:B------:R-:W-:Y:S01]  /*4500*/  HFMA2 R2, -RZ, RZ, 0, 0 ;  /* 0x00000000ff027431 */ /* 0x000fe200000001ff */
[----:B------:R-:W-:Y:S06]  /*4510*/  @!P1 BRA `(.L_x_87) ;  /* 0x00000004003c9947 */ /* 0x000fec0003800000 */
[----:B------:R-:W-:-:S07]  /*4520*/  MOV R18, RZ ;  /* 0x000000ff00127202 */ /* 0x000fce0000000f00 */
.L_x_92:
[----:B------:R-:W1:Y:S01]  /*4530*/  S2R R16, SR_CgaCtaId ;  /* 0x0000000000107919 */ /* 0x000e620000008800 */
[----:B--2---:R-:W-:-:S04]  /*4540*/  MOV R2, 0x400 ;  /* 0x0000040000027802 */ /* 0x004fc80000000f00 */
[----:B----4-:R-:W-:Y:S02]  /*4550*/  IADD3 R3, PT, PT, R2, 0x3200, RZ ;  /* 0x0000320002037810 */ /* 0x010fe40007ffe0ff */
[C---:B-1----:R-:W-:Y:S02]  /*4560*/  LEA R21, R16.reuse, R2, 0x18 ;  /* 0x0000000210157211 */ /* 0x042fe400078ec0ff */
[----:B---3--:R-:W-:Y:S01]  /*4570*/  LEA R19, R16, R3, 0x18 ;  /* 0x0000000310137211 */ /* 0x008fe200078ec0ff */
        /* <DEDUP_REMOVED lines=20> */
.L_x_88:
[----:B------:R-:W-:Y:S01]  /*46c0*/  LEA R2, R2, R11, 0x2 ;  /* 0x0000000b02027211 */ /* 0x000fe200078e10ff */
[----:B------:R-:W1:Y:S04]  /*46d0*/  MUFU.RCP R24, R17 ;  /* 0x0000001100187308 */ /* 0x000e680000001000 */
[----:B------:R-:W-:Y:S04]  /*46e0*/  STS [R2], R21 ;  /* 0x0000001502007388 */ /* 0x000fe80000000800 */
        /* <DEDUP_REMOVED lines=14> */
.L_x_89:
        /* <DEDUP_REMOVED lines=17> */
.L_x_90:
        /* <DEDUP_REMOVED lines=16> */
.L_x_91:
[----:B------:R2:W-:Y:S01]  /*49e0*/  STS [R2+0xc], R20 ;  /* 0x00000c1402007388 */ /* 0x0005e20000000800 */
[----:B------:R-:W-:Y:S05]  /*49f0*/  @P4 BRA `(.L_x_92) ;  /* 0xfffffff800cc4947 */ /* 0x000fea000383ffff */
[----:B--2---:R-:W-:-:S07]  /*4a00*/  MOV R2, R41 ;  /* 0x0000002900027202 */ /* 0x004fce0000000f00 */
.L_x_87:
[----:B------:R-:W-:-:S13]  /*4a10*/  ISETP.NE.AND P0, PT, R40, RZ, PT ;  /* 0x000000ff2800720c */ /* 0x000fda0003f05270 */
[----:B------:R-:W-:Y:S05]  /*4a20*/  @!P0 BRA `(.L_x_93) ;  /* 0x0000000000f08947 */ /* 0x000fea0003800000 */
[----:B------:R-:W2:Y:S01]  /*4a30*/  S2R R18, SR_CgaCtaId ;  /* 0x0000000000127919 */ /* 0x000ea20000008800 */
[----:B----4-:R-:W-:Y:S01]  /*4a40*/  MOV R3, 0x400 ;  /* 0x0000040000037802 */ /* 0x010fe20000000f00 */
[----:B------:R-:W1:Y:S01]  /*4a50*/  MUFU.RCP R20, R17 ;  /* 0x0000001100147308 */ /* 0x000e620000001000 */
[----:B------:R-:W-:Y:S02]  /*4a60*/  ISETP.NE.AND P4, PT, R40, 0x1, PT ;  /* 0x000000012800780c */ /* 0x000fe40003f85270 */
[----:B------:R-:W-:Y:S01]  /*4a70*/  IADD3 R16, PT, PT, R3, 0x3200, RZ ;  /* 0x0000320003107810 */ /* 0x000fe20007ffe0ff */
[----:B-1----:R-:W-:Y:S01]  /*4a80*/  FFMA R21, -R17, R20, 1 ;  /* 0x3f80000011157423 */ /* 0x002fe20000000114 */
[C---:B--2---:R-:W-:Y:S02]  /*4a90*/  LEA R3, R18.reuse, R3, 0x18 ;  /* 0x0000000312037211 */ /* 0x044fe400078ec0ff */
[----:B---3--:R-:W-:Y:S02]  /*4aa0*/  LEA R19, R18, R16, 0x18 ;  /* 0x0000001012137211 */ /* 0x008fe400078ec0ff */
        /* <DEDUP_REMOVED lines=15> */
.L_x_94:
        /* <DEDUP_REMOVED lines=19> */
.L_x_95:
[----:B------:R1:W-:Y:S01]  /*4cd0*/  STS [R2+0x4], R20 ;  /* 0x0000041402007388 */ /* 0x0003e20000000800 */
[----:B------:R-:W-:Y:S05]  /*4ce0*/  @!P4 BRA `(.L_x_93) ;  /* 0x000000000040c947 */ /* 0x000fea0003800000 */
[----:B------:R-:W-:Y:S01]  /*4cf0*/  LDS R16, [R16+0x8] ;  /* 0x0000080010107984 */ /* 0x000fe20000000800 */
[----:B------:R-:W2:Y:S03]  /*4d00*/  MUFU.RCP R18, R17 ;  /* 0x0000001100127308 */ /* 0x000ea60000001000 */
[----:B------:R-:W3:Y:S01]  /*4d10*/  LDS R3, [R3+0x8] ;  /* 0x0000080003037984 */ /* 0x000ee20000000800 */
[----:B--2---:R-:W-:-:S04]  /*4d20*/  FFMA R19, -R17, R18, 1 ;  /* 0x3f80000011137423 */ /* 0x004fc80000000112 */
[----:B------:R-:W-:Y:S01]  /*4d30*/  FFMA R18, R18, R19, R18 ;  /* 0x0000001312127223 */ /* 0x000fe20000000012 */
[----:B---3--:R-:W-:-:S04]  /*4d40*/  FADD R22, R16, -R3 ;  /* 0x8000000310167221 */ /* 0x008fc80000000000 */
[----:B------:R-:W2:Y:S01]  /*4d50*/  FCHK P0, R22, R17 ;  /* 0x0000001116007302 */ /* 0x000ea20000000000 */
[----:B------:R-:W-:-:S04]  /*4d60*/  FFMA R19, R18, R22, RZ ;  /* 0x0000001612137223 */ /* 0x000fc800000000ff */
[----:B-1----:R-:W-:-:S04]  /*4d70*/  FFMA R20, -R17, R19, R22 ;  /* 0x0000001311147223 */ /* 0x002fc80000000116 */
[----:B------:R-:W-:Y:S01]  /*4d80*/  FFMA R20, R18, R20, R19 ;  /* 0x0000001412147223 */ /* 0x000fe20000000013 */
[----:B--2---:R-:W-:Y:S06]  /*4d90*/  @!P0 BRA `(.L_x_96) ;  /* 0x0000000000108947 */ /* 0x004fec0003800000 */
[----:B------:R-:W-:Y:S02]  /*4da0*/  MOV R20, R22 ;  /* 0x0000001600147202 */ /* 0x000fe40000000f00 */
[----:B------:R-:W-:Y:S02]  /*4db0*/  MOV R31, R17 ;  /* 0x00000011001f7202 */ /* 0x000fe40000000f00 */
[----:B------:R-:W-:-:S07]  /*4dc0*/  MOV R58, 0x4de0 ;  /* 0x00004de0003a7802 */ /* 0x000fce0000000f00 */
[----:B0-----:R-:W-:Y:S05]  /*4dd0*/  CALL.REL.NOINC `($__internal_3_$__cuda_sm3x_div_rn_noftz_f32_slowpath) ;  /* 0x0000038800047944 */ /* 0x001fea0003c00000 */
.L_x_96:
[----:B------:R1:W-:Y:S02]  /*4de0*/  STS [R2+0x8], R20 ;  /* 0x0000081402007388 */ /* 0x0003e40000000800 */
.L_x_93:
[----:B----4-:R-:W4:Y:S01]  /*4df0*/  LDC R3, c[0x0][0x380] ;  /* 0x0000e000ff037b82 */ /* 0x010f220000000800 */
[----:B-12---:R-:W-:Y:S01]  /*4e00*/  FMUL R2, |R6|, 0.0018911052029579877853 ;  /* 0x3af7def606027820 */ /* 0x006fe20000400200 */
[----:B---3--:R-:W-:-:S04]  /*4e10*/  HFMA2 R19, -RZ, RZ, 0, 0 ;  /* 0x00000000ff137431 */ /* 0x008fc800000001ff */
[C---:B------:R-:W-:Y:S02]  /*4e20*/  FSETP.NEU.AND P0, PT, R2.reuse, RZ, PT ;  /* 0x000000ff0200720b */ /* 0x040fe40003f0d000 */
[----:B----4-:R-:W-:Y:S02]  /*4e30*/  ISETP.NE.AND P1, PT, R3, 0x3, PT ;  /* 0x000000030300780c */ /* 0x010fe40003f25270 */
[----:B------:R-:W-:-:S05]  /*4e40*/  FSEL R3, R2, 0.0018911052029579877853, P0 ;  /* 0x3af7def602037808 */ /* 0x000fca0000000000 */
[----:B------:R-:W-:-:S06]  /*4e50*/  FADD R3, R6, R3 ;  /* 0x0000000306037221 */ /* 0x000fcc0000000000 */
[----:B------:R-:W-:Y:S05]  /*4e60*/  @!P1 BRA `(.L_x_97) ;  /* 0x0000000000c09947 */ /* 0x000fea0003800000 */
[----:B------:R-:W1:Y:S01]  /*4e70*/  S2R R17, SR_CgaCtaId ;  /* 0x0000000000117919 */ /* 0x000e620000008800 */
[----:B------:R-:W-:-:S04]  /*4e80*/  MOV R2, 0x400 ;  /* 0x0000040000027802 */ /* 0x000fc80000000f00 */
[----:B------:R-:W-:Y:S02]  /*4e90*/  IADD3 R16, PT, PT, R2, 0x3200, RZ ;  /* 0x0000320002107810 */ /* 0x000fe40007ffe0ff */
[----:B------:R-:W-:Y:S02]  /*4ea0*/  MOV R2, RZ ;  /* 0x000000ff00027202 */ /* 0x000fe40000000f00 */
[----:B-1----:R-:W-:-:S07]  /*4eb0*/  LEA R53, R17, R16, 0x18 ;  /* 0x0000001011357211 */ /* 0x002fce00078ec0ff */
.L_x_98:
[----:B-1----:R-:W1:Y:S02]  /*4ec0*/  LDC.64 R16, c[0x0][0x388] ;  /* 0x0000e200ff107b82 */ /* 0x002e640000000a00 */
[----:B-1----:R-:W-:-:S05]  /*4ed0*/  IMAD.WIDE.U32 R16, R2, 0x2, R16 ;  /* 0x0000000202107825 */ /* 0x002fca00078e0010 */
[----:B0-----:R-:W2:Y:S04]  /*4ee0*/  LDG.E.U16 R19, desc[UR10][R16.64] ;  /* 0x0000000a10137981 */ /* 0x001ea8000c1e1500 */
[----:B------:R-:W3:Y:S04]  /*4ef0*/  LDG.E.U16 R22, desc[UR10][R16.64+0x2] ;  /* 0x0000020a10167981 */ /* 0x000ee8000c1e1500 */
[----:B------:R-:W4:Y:S04]  /*4f00*/  LDG.E.U16 R26, desc[UR10][R16.64+0x4] ;  /* 0x0000040a101a7981 */ /* 0x000f28000c1e1500 */
[----:B------:R0:W5:Y:S01]  /*4f10*/  LDG.E.U16 R30, desc[UR10][R16.64+0x6] ;  /* 0x0000060a101e7981 */ /* 0x000162000c1e1500 */
        /* <DEDUP_REMOVED lines=8> */
[CC--:B------:R-:W-:Y:S01]  /*4fa0*/  FMUL R23, R4.reuse, R20.reuse ;  /* 0x0000001404177220 */ /* 0x0c0fe20000400000 */
[C---:B------:R-:W-:Y:S01]  /*4fb0*/  FMUL R25, R5.reuse, R20 ;  /* 0x0000001405197220 */ /* 0x040fe20000400000 */
[CC--:B------:R-:W-:Y:S01]  /*4fc0*/  FMUL R27, R4.reuse, R24.reuse ;  /* 0x00000018041b7220 */ /* 0x0c0fe20000400000 */
[C---:B------:R-:W-:Y:S01]  /*4fd0*/  FMUL R29, R5.reuse, R24 ;  /* 0x00000018051d7220 */ /* 0x040fe20000400000 */
[-C--:B------:R-:W-:Y:S01]  /*4fe0*/  FMUL R49, R4, R28.reuse ;  /* 0x0000001c04317220 */ /* 0x080fe20000400000 */
[----:B------:R-:W-:Y:S01]  /*4ff0*/  FMUL R51, R5, R28 ;  /* 0x0000001c05337220 */ /* 0x000fe20000400000 */
[----:B------:R-:W-:Y:S01]  /*5000*/  FFMA R20, R20, R23, R25 ;  /* 0x0000001714147223 */ /* 0x000fe20000000019 */
[----:B------:R-:W-:-:S02]  /*5010*/  FFMA R24, R24, R27, R29 ;  /* 0x0000001b18187223 */ /* 0x000fc4000000001d */
[----:B------:R-:W-:Y:S01]  /*5020*/  FFMA R28, R28, R49, R51 ;  /* 0x000000311c1c7223 */ /* 0x000fe20000000033 */
[----:B--2---:R0:W1:Y:S08]  /*5030*/  I2F.S16 R21, R19 ;  /* 0x0000001300157306 */ /* 0x0040700000101400 */
[----:B---3--:R-:W2:Y:S01]  /*5040*/  I2F.S16 R22, R22 ;  /* 0x0000001600167306 */ /* 0x008ea20000101400 */
[----:B0-----:R-:W-:-:S04]  /*5050*/  FMUL R19, R5, R18 ;  /* 0x0000001205137220 */ /* 0x001fc80000400000 */
[----:B------:R-:W-:Y:S01]  /*5060*/  FFMA R18, R18, R17, R19 ;  /* 0x0000001112127223 */ /* 0x000fe20000000013 */
[C---:B------:R-:W-:Y:S01]  /*5070*/  FADD R17, R3.reuse, R20 ;  /* 0x0000001403117221 */ /* 0x040fe20000000000 */
[C---:B------:R-:W-:Y:S01]  /*5080*/  FADD R19, R3.reuse, R28 ;  /* 0x0000001c03137221 */ /* 0x040fe20000000000 */
[----:B----4-:R-:W0:Y:S01]  /*5090*/  I2F.S16 R31, R26 ;  /* 0x0000001a001f7306 */ /* 0x010e220000101400 */
[C---:B------:R-:W-:Y:S01]  /*50a0*/  FADD R16, R3.reuse, R18 ;  /* 0x0000001203107221 */ /* 0x040fe20000000000 */
[----:B------:R-:W-:Y:S01]  /*50b0*/  FADD R18, R3, R24 ;  /* 0x0000001803127221 */ /* 0x000fe20000000000 */
[----:B------:R-:W-:Y:S02]  /*50c0*/  LEA R20, R2, R53, 0x2 ;  /* 0x0000003502147211 */ /* 0x000fe400078e10ff */
[----:B-1----:R-:W-:Y:S01]  /*50d0*/  FADD R16, -R16, R21 ;  /* 0x0000001510107221 */ /* 0x002fe20000000100 */
[----:B------:R-:W-:Y:S01]  /*50e0*/  IADD3 R2, PT, PT, R2, 0x4, RZ ;  /* 0x0000000402027810 */ /* 0x000fe20007ffe0ff */
[----:B--2---:R-:W-:Y:S01]  /*50f0*/  FADD R17, -R17, R22 ;  /* 0x0000001611117221 */ /* 0x004fe20000000100 */
[----:B-----5:R-:W1:Y:S02]  /*5100*/  I2F.S16 R30, R30 ;  /* 0x0000001e001e7306 */ /* 0x020e640000101400 */
[----:B------:R-:W-:Y:S01]  /*5110*/  ISETP.NE.AND P0, PT, R2, R41, PT ;  /* 0x000000290200720c */ /* 0x000fe20003f05270 */
[----:B0-----:R-:W-:Y:S01]  /*5120*/  FADD R18, -R18, R31 ;  /* 0x0000001f12127221 */ /* 0x001fe20000000100 */
[----:B-1----:R-:W-:-:S05]  /*5130*/  FADD R19, -R19, R30 ;  /* 0x0000001e13137221 */ /* 0x002fca0000000100 */
[----:B------:R1:W-:Y:S06]  /*5140*/  STS.128 [R20], R16 ;  /* 0x0000001014007388 */ /* 0x0003ec0000000c00 */
[----:B------:R-:W-:Y:S05]  /*5150*/  @P0 BRA `(.L_x_98) ;  /* 0xfffffffc00580947 */ /* 0x000fea000383ffff */
[----:B-1----:R-:W-:-:S07]  /*5160*/  MOV R19, R41 ;  /* 0x0000002900137202 */ /* 0x002fce0000000f00 */
.L_x_97:
        /* <DEDUP_REMOVED lines=23> */
[C---:B-1----:R-:W-:Y:S02]  /*52e0*/  IADD3 R2, PT, PT, R19.reuse, 0x1, RZ ;  /* 0x0000000113027810 */ /* 0x042fe40007ffe0ff */
[----:B------:R-:W-:Y:S02]  /*52f0*/  @P0 IADD3 R19, PT, PT, R19, 0x2, RZ ;  /* 0x0000000213130810 */ /* 0x000fe40007ffe0ff */
[----:B------:R-:W-:Y:S02]  /*5300*/  I2FP.F32.U32 R2, R2 ;  /* 0x0000000200027245 */ /* 0x000fe40000201000 */
[----:B------:R-:W-:-:S03]  /*5310*/  @P0 I2FP.F32.U32 R20, R19 ;  /* 0x0000001300140245 */ /* 0x000fc60000201000 */
[CC--:B------:R-:W-:Y:S01]  /*5320*/  FMUL R19, R4.reuse, R2.reuse ;  /* 0x0000000204137220 */ /* 0x0c0fe20000400000 */
[C---:B------:R-:W-:Y:S01]  /*5330*/  FMUL R21, R5.reuse, R2 ;  /* 0x0000000205157220 */ /* 0x040fe20000400000 */
        /* <DEDUP_REMOVED lines=12> */
.L_x_99:
[----:B------:R-:W-:Y:S02]  /*5400*/  HFMA2 R17, -RZ, RZ, 0, 0 ;  /* 0x00000000ff117431 */ /* 0x000fe400000001ff */
[----:B------:R-:W-:Y:S01]  /*5410*/  FADD R19, -R6, R3 ;  /* 0x0000000306137221 */ /* 0x000fe20000000100 */
[----:B------:R-:W-:Y:S06]  /*5420*/  @!P1 BRA `(.L_x_100) ;  /* 0x00000004003c9947 */ /* 0x000fec0003800000 */
[----:B------:R-:W-:-:S07]  /*5430*/  MOV R18, RZ ;  /* 0x000000ff00127202 */ /* 0x000fce0000000f00 */
.L_x_105:
[----:B---3--:R-:W3:Y:S01]  /*5440*/  S2R R16, SR_CgaCtaId ;  /* 0x0000000000107919 */ /* 0x008ee20000008800 */
[----:B-12---:R-:W-:-:S04]  /*5450*/  MOV R2, 0x400 ;  /* 0x0000040000027802 */ /* 0x006fc80000000f00 */
[----:B------:R-:W-:Y:S02]  /*5460*/  IADD3 R3, PT, PT, R2, 0x3200, RZ ;  /* 0x0000320002037810 */ /* 0x000fe40007ffe0ff */
[C---:B---3--:R-:W-:Y:S02]  /*5470*/  LEA R21, R16.reuse, R2, 0x18 ;  /* 0x0000000210157211 */ /* 0x048fe400078ec0ff */
        /* <DEDUP_REMOVED lines=8> */
[----:B--2---:R-:W-:Y:S01]  /*5500*/  FADD R20, R20, -R17 ;  /* 0x8000001114147221 */ /* 0x004fe20000000000 */
[----:B------:R-:W-:Y:S02]  /*5510*/  MOV R17, R18 ;  /* 0x0000001200117202 */ /* 0x000fe40000000f00 */
[----:B------:R-:W-:Y:S01]  /*5520*/  IADD3 R18, PT, PT, R18, 0x4, RZ ;  /* 0x0000000412127810 */ /* 0x000fe20007ffe0ff */
[----:B------:R-:W1:Y:S01]  /*5530*/  FCHK P0, R20, R19 ;  /* 0x0000001314007302 */ /* 0x000e620000000000 */
[----:B------:R-:W-:Y:S02]  /*5540*/  FFMA R2, R20, R21, RZ ;  /* 0x0000001514027223 */ /* 0x000fe400000000ff */
[----:B------:R-:W-:Y:S02]  /*5550*/  ISETP.NE.AND P4, PT, R18, R41, PT ;  /* 0x000000291200720c */ /* 0x000fe40003f85270 */
[----:B------:R-:W-:-:S04]  /*5560*/  FFMA R22, -R19, R2, R20 ;  /* 0x0000000213167223 */ /* 0x000fc80000000114 */
[----:B------:R-:W-:Y:S01]  /*5570*/  FFMA R21, R21, R22, R2 ;  /* 0x0000001615157223 */ /* 0x000fe20000000002 */
[----:B-1----:R-:W-:Y:S06]  /*5580*/  @!P0 BRA `(.L_x_101) ;  /* 0x0000000000108947 */ /* 0x002fec0003800000 */
[----:B------:R-:W-:Y:S02]  /*5590*/  MOV R31, R19 ;  /* 0x00000013001f7202 */ /* 0x000fe40000000f00 */
[----:B------:R-:W-:-:S07]  /*55a0*/  MOV R58, 0x55c0 ;  /* 0x000055c0003a7802 */ /* 0x000fce0000000f00 */
[----:B0-----:R-:W-:Y:S05]  /*55b0*/  CALL.REL.NOINC `($__internal_3_$__cuda_sm3x_div_rn_noftz_f32_slowpath) ;  /* 0x00000380000c7944 */ /* 0x001fea0003c00000 */
[----:B------:R-:W-:-:S07]  /*55c0*/  MOV R21, R20 ;  /* 0x0000001400157202 */ /* 0x000fce0000000f00 */
.L_x_101:
        /* <DEDUP_REMOVED lines=17> */
.L_x_102:
        /* <DEDUP_REMOVED lines=17> */
.L_x_103:
        /* <DEDUP_REMOVED lines=16> */
.L_x_104:
[----:B------:R3:W-:Y:S01]  /*58f0*/  STS [R2+0xc], R20 ;  /* 0x00000c1402007388 */ /* 0x0007e20000000800 */
[----:B------:R-:W-:Y:S05]  /*5900*/  @P4 BRA `(.L_x_105) ;  /* 0xfffffff800cc4947 */ /* 0x000fea000383ffff */
[----:B------:R-:W-:-:S07]  /*5910*/  MOV R17, R41 ;  /* 0x0000002900117202 */ /* 0x000fce0000000f00 */
.L_x_100:
[----:B------:R-:W-:-:S13]  /*5920*/  ISETP.NE.AND P0, PT, R40, RZ, PT ;  /* 0x000000ff2800720c */ /* 0x000fda0003f05270 */
[----:B------:R-:W-:Y:S05]  /*5930*/  @!P0 BRA `(.L_x_106) ;  /* 0x0000000000f08947 */ /* 0x000fea0003800000 */
[----:B------:R-:W4:Y:S01]  /*5940*/  S2R R16, SR_CgaCtaId ;  /* 0x0000000000107919 */ /* 0x000f220000008800 */
[----:B-123--:R-:W-:Y:S01]  /*5950*/  MOV R2, 0x400 ;  /* 0x0000040000027802 */ /* 0x00efe20000000f00 */
[----:B------:R-:W1:Y:S01]  /*5960*/  MUFU.RCP R18, R19 ;  /* 0x0000001300127308 */ /* 0x000e620000001000 */
[----:B------:R-:W-:Y:S02]  /*5970*/  ISETP.NE.AND P4, PT, R40, 0x1, PT ;  /* 0x000000012800780c */ /* 0x000fe40003f85270 */
[----:B------:R-:W-:Y:S01]  /*5980*/  IADD3 R3, PT, PT, R2, 0x3200, RZ ;  /* 0x0000320002037810 */ /* 0x000fe20007ffe0ff */
[----:B-1----:R-:W-:Y:S01]  /*5990*/  FFMA R23, -R19, R18, 1 ;  /* 0x3f80000013177423 */ /* 0x002fe20000000112 */
[C---:B----4-:R-:W-:Y:S02]  /*59a0*/  LEA R2, R16.reuse, R2, 0x18 ;  /* 0x0000000210027211 */ /* 0x050fe400078ec0ff */
        /* <DEDUP_REMOVED lines=16> */
.L_x_107:
[----:B------:R-:W-:-:S05]  /*5ab0*/  LEA R2, R17, R12, 0x2 ;  /* 0x0000000c11027211 */ /* 0x000fca00078e10ff */
[----:B------:R4:W-:Y:S01]  /*5ac0*/  STS [R2], R20 ;  /* 0x0000001402007388 */ /* 0x0009e20000000800 */
[----:B------:R-:W-:Y:S05]  /*5ad0*/  @!P4 BRA `(.L_x_106) ;  /* 0x000000000088c947 */ /* 0x000fea0003800000 */
[----:B------:R-:W-:Y:S01]  /*5ae0*/  LDS R17, [R16+0x4] ;  /* 0x0000040010117984 */ /* 0x000fe20000000800 */
[----:B----4-:R-:W1:Y:S01]  /*5af0*/  MUFU.RCP R20, R19 ;  /* 0x0000001300147308 */ /* 0x010e620000001000 */
        /* <DEDUP_REMOVED lines=14> */
.L_x_108:
        /* <DEDUP_REMOVED lines=10> */
[----:B------:R-:W-:-:S04]  /*5c80*/  FFMA R21, -R19, R18, R22 ;  /* 0x0000001213157223 */ /* 0x000fc80000000116 */
[----:B-1----:R-:W-:Y:S01]  /*5c90*/  FFMA R20, R17, R21, R18 ;  /* 0x0000001511147223 */ /* 0x002fe20000000012 */
[----:B--2---:R-:W-:Y:S06]  /*5ca0*/  @!P0 BRA `(.L_x_109) ;  /* 0x0000000000108947 */ /* 0x004fec0003800000 */
[----:B------:R-:W-:Y:S02]  /*5cb0*/  MOV R20, R22 ;  /* 0x0000001600147202 */ /* 0x000fe40000000f00 */
[----:B------:R-:W-:Y:S02]  /*5cc0*/  MOV R31, R19 ;  /* 0x00000013001f7202 */ /* 0x000fe40000000f00 */
[----:B------:R-:W-:-:S07]  /*5cd0*/  MOV R58, 0x5cf0 ;  /* 0x00005cf0003a7802 */ /* 0x000fce0000000f00 */
[----:B0-----:R-:W-:Y:S05]  /*5ce0*/  CALL.REL.NOINC `($__internal_3_$__cuda_sm3x_div_rn_noftz_f32_slowpath) ;  /* 0x0000037800407944 */ /* 0x001fea0003c00000 */
.L_x_109:
[----:B------:R1:W-:Y:S02]  /*5cf0*/  STS [R2+0x8], R20 ;  /* 0x0000081402007388 */ /* 0x0003e40000000800 */
.L_x_106:
[----:B-1234-:R-:W1:Y:S01]  /*5d00*/  LDC R2, c[0x0][0x380] ;  /* 0x0000e000ff027b82 */ /* 0x01ee620000000800 */
[----:B------:R-:W-:Y:S01]  /*5d10*/  HFMA2 R19, -RZ, RZ, 0, 0 ;  /* 0x00000000ff137431 */ /* 0x000fe200000001ff */
[----:B------:R-:W-:Y:S02]  /*5d20*/  MOV R24, RZ ;  /* 0x000000ff00187202 */ /* 0x000fe40000000f00 */
[----:B------:R-:W-:Y:S02]  /*5d30*/  CS2R R16, SRZ ;  /* 0x0000000000107805 */ /* 0x000fe4000001ff00 */
[----:B-1----:R-:W-:Y:S02]  /*5d40*/  ISETP.NE.AND P0, PT, R2, 0x3, PT ;  /* 0x000000030200780c */ /* 0x002fe40003f05270 */
[----:B------:R-:W-:-:S11]  /*5d50*/  CS2R R2, SRZ ;  /* 0x0000000000027805 */ /* 0x000fd6000001ff00 */
[----:B------:R-:W-:Y:S05]  /*5d60*/  @!P0 BRA `(.L_x_110) ;  /* 0x0000001000b88947 */ /* 0x000fea0003800000 */
[----:B------:R-:W-:Y:S02]  /*5d70*/  MOV R22, RZ ;  /* 0x000000ff00167202 */ /* 0x000fe40000000f00 */
[----:B------:R-:W-:-:S07]  /*5d80*/  MOV R24, RZ ;  /* 0x000000ff00187202 */ /* 0x000fce0000000f00 */
.L_x_146:
[----:B------:R-:W1:Y:S01]  /*5d90*/  S2R R19, SR_CgaCtaId ;  /* 0x0000000000137919 */ /* 0x000e620000008800 */
[----:B------:R-:W-:-:S04]  /*5da0*/  MOV R18, 0x400 ;  /* 0x0000040000127802 */ /* 0x000fc80000000f00 */
[----:B------:R-:W-:-:S04]  /*5db0*/  IADD3 R18, PT, PT, R18, 0xc80, RZ ;  /* 0x00000c8012127810 */ /* 0x000fc80007ffe0ff */
[----:B-1----:R-:W-:-:S04]  /*5dc0*/  LEA R19, R19, R18, 0x18 ;  /* 0x0000001213137211 */ /* 0x002fc800078ec0ff */
[C---:B------:R-:W-:Y:S02]  /*5dd0*/  LEA R18, R22.reuse, R19, 0x2 ;  /* 0x0000001316127211 */ /* 0x040fe400078e10ff */
[----:B------:R-:W-:-:S03]  /*5de0*/  IADD3 R22, PT, PT, R22, 0x4, RZ ;  /* 0x0000000416167810 */ /* 0x000fc60007ffe0ff */
[----:B------:R-:W1:Y:S01]  /*5df0*/  LDS R19, [R18] ;  /* 0x0000000012137984 */ /* 0x000e620000000800 */
[----:B------:R-:W-:Y:S02]  /*5e00*/  ISETP.NE.AND P4, PT, R22, R41, PT ;  /* 0x000000291600720c */ /* 0x000fe40003f85270 */
        /* <DEDUP_REMOVED lines=20> */
.L_x_114:
[----:B------:R-:W-:Y:S01]  /*5f50*/  FMUL R21, R16, R20 ;  /* 0x0000001410157220 */ /* 0x000fe20000400000 */
[----:B------:R-:W-:-:S03]  /*5f60*/  FADD R2, |R19|, -RZ ;  /* 0x800000ff13027221 */ /* 0x000fc60000000200 */
[----:B------:R-:W-:Y:S01]  /*5f70*/  FFMA R16, R21, R20, 1 ;  /* 0x3f80000015107423 */ /* 0x000fe20000000014 */
[----:B------:R-:W-:Y:S06]  /*5f80*/  BRA `(.L_x_111) ;  /* 0x0000000000bc7947 */ /* 0x000fec0003800000 */
.L_x_113:
        /* <DEDUP_REMOVED lines=12> */
.L_x_115:
[----:B------:R-:W-:Y:S01]  /*6050*/  FFMA R16, R20, R20, R16 ;  /* 0x0000001414107223 */ /* 0x000fe20000000010 */
[----:B------:R-:W-:Y:S06]  /*6060*/  BRA `(.L_x_111) ;  /* 0x0000000000847947 */ /* 0x000fec0003800000 */
.L_x_112:
        /* <DEDUP_REMOVED lines=14> */
.L_x_117:
[----:B------:R-:W-:Y:S01]  /*6150*/  FMUL R17, R17, R20 ;  /* 0x0000001411117220 */ /* 0x000fe20000400000 */
[----:B------:R-:W-:-:S03]  /*6160*/  FADD R24, |R19|, -RZ ;  /* 0x800000ff13187221 */ /* 0x000fc60000000200 */
[----:B------:R-:W-:Y:S01]  /*6170*/  FFMA R17, R17, R20, 1 ;  /* 0x3f80000011117423 */ /* 0x000fe20000000014 */
[----:B------:R-:W-:Y:S06]  /*6180*/  BRA `(.L_x_111) ;  /* 0x00000000003c7947 */ /* 0x000fec0003800000 */
.L_x_116:
        /* <DEDUP_REMOVED lines=14> */
.L_x_118:
[----:B------:R-:W-:-:S07]  /*6270*/  FFMA R17, R20, R20, R17 ;  /* 0x0000001414117223 */ /* 0x000fce0000000011 */
.L_x_111:
[----:B------:R-:W1:Y:S02]  /*6280*/  LDS R19, [R18+0x4] ;  /* 0x0000040012137984 */ /* 0x000e640000000800 */
        /* <DEDUP_REMOVED lines=21> */
.L_x_123:
[----:B------:R-:W-:Y:S01]  /*63e0*/  FFMA R17, R20, R20, R17 ;  /* 0x0000001414117223 */ /* 0x000fe20000000011 */
[----:B------:R-:W-:Y:S06]  /*63f0*/  BRA `(.L_x_122) ;  /* 0x0000000000c47947 */ /* 0x000fec0003800000 */
.L_x_121:
        /* <DEDUP_REMOVED lines=12> */
.L_x_124:
[----:B------:R-:W-:Y:S01]  /*64c0*/  FMUL R17, R17, R20 ;  /* 0x0000001411117220 */ /* 0x000fe20000400000 */
[----:B------:R-:W-:-:S03]  /*64d0*/  FADD R24, |R19|, -RZ ;  /* 0x800000ff13187221 */ /* 0x000fc60000000200 */
[----:B------:R-:W-:Y:S01]  /*64e0*/  FFMA R17, R17, R20, 1 ;  /* 0x3f80000011117423 */ /* 0x000fe20000000014 */
[----:B------:R-:W-:Y:S06]  /*64f0*/  BRA `(.L_x_122) ;  /* 0x0000000000847947 */ /* 0x000fec0003800000 */
.L_x_120:
        /* <DEDUP_REMOVED lines=14> */
.L_x_126:
[----:B------:R-:W-:Y:S01]  /*65e0*/  FFMA R16, R20, R20, R16 ;  /* 0x0000001414107223 */ /* 0x000fe20000000010 */
[----:B------:R-:W-:Y:S06]  /*65f0*/  BRA `(.L_x_122) ;  /* 0x0000000000447947 */ /* 0x000fec0003800000 */
.L_x_125:
        /* <DEDUP_REMOVED lines=12> */
.L_x_127:
[----:B------:R-:W-:Y:S01]  /*66c0*/  FMUL R21, R16, R20 ;  /* 0x0000001410157220 */ /* 0x000fe20000400000 */
[----:B------:R-:W-:-:S03]  /*66d0*/  FADD R2, |R19|, -RZ ;  /* 0x800000ff13027221 */ /* 0x000fc60000000200 */
[----:B------:R-:W-:Y:S01]  /*66e0*/  FFMA R16, R21, R20, 1 ;  /* 0x3f80000015107423 */ /* 0x000fe20000000014 */
[----:B------:R-:W-:Y:S06]  /*66f0*/  BRA `(.L_x_122) ;  /* 0x0000000000047947 */ /* 0x000fec0003800000 */
.L_x_119:
[----:B------:R-:W-:-:S07]  /*6700*/  FFMA R3, |R19|, |R19|, R3 ;  /* 0x4000001313037223 */ /* 0x000fce0000000203 */
.L_x_122:
        /* <DEDUP_REMOVED lines=22> */
.L_x_132:
[----:B------:R-:W-:Y:S01]  /*6870*/  FFMA R17, R20, R20, R17 ;  /* 0x0000001414117223 */ /* 0x000fe20000000011 */
[----:B------:R-:W-:Y:S06]  /*6880*/  BRA `(.L_x_131) ;  /* 0x0000000000c47947 */ /* 0x000fec0003800000 */
.L_x_130:
        /* <DEDUP_REMOVED lines=12> */
.L_x_133:
[----:B------:R-:W-:Y:S01]  /*6950*/  FMUL R17, R17, R20 ;  /* 0x0000001411117220 */ /* 0x000fe20000400000 */
[----:B------:R-:W-:-:S03]  /*6960*/  FADD R24, |R19|, -RZ ;  /* 0x800000ff13187221 */ /* 0x000fc60000000200 */
[----:B------:R-:W-:Y:S01]  /*6970*/  FFMA R17, R17, R20, 1 ;  /* 0x3f80000011117423 */ /* 0x000fe20000000014 */
[----:B------:R-:W-:Y:S06]  /*6980*/  BRA `(.L_x_131) ;  /* 0x0000000000847947 */ /* 0x000fec0003800000 */
.L_x_129:
        /* <DEDUP_REMOVED lines=14> */
.L_x_135:
[----:B------:R-:W-:Y:S01]  /*6a70*/  FFMA R16, R20, R20, R16 ;  /* 0x0000001414107223 */ /* 0x000fe20000000010 */
[----:B------:R-:W-:Y:S06]  /*6a80*/  BRA `(.L_x_131) ;  /* 0x0000000000447947 */ /* 0x000fec0003800000 */
.L_x_134:
        /* <DEDUP_REMOVED lines=12> */
.L_x_136:
[----:B------:R-:W-:Y:S01]  /*6b50*/  FMUL R21, R16, R20 ;  /* 0x0000001410157220 */ /* 0x000fe20000400000 */
[----:B------:R-:W-:-:S03]  /*6b60*/  FADD R2, |R19|, -RZ ;  /* 0x800000ff13027221 */ /* 0x000fc60000000200 */
[----:B------:R-:W-:Y:S01]  /*6b70*/  FFMA R16, R21, R20, 1 ;  /* 0x3f80000015107423 */ /* 0x000fe20000000014 */
[----:B------:R-:W-:Y:S06]  /*6b80*/  BRA `(.L_x_131) ;  /* 0x0000000000047947 */ /* 0x000fec0003800000 */
.L_x_128:
[----:B------:R-:W-:-:S07]  /*6b90*/  FFMA R3, |R19|, |R19|, R3 ;  /* 0x4000001313037223 */ /* 0x000fce0000000203 */
.L_x_131:
        /* <DEDUP_REMOVED lines=22> */
.L_x_141:
[----:B------:R-:W-:Y:S01]  /*6d00*/  FFMA R17, R20, R20, R17 ;  /* 0x0000001414117223 */ /* 0x000fe20000000011 */
[----:B------:R-:W-:Y:S06]  /*6d10*/  BRA `(.L_x_140) ;  /* 0x0000000000c47947 */ /* 0x000fec0003800000 */
.L_x_139:
        /* <DEDUP_REMOVED lines=12> */
.L_x_142:
[----:B------:R-:W-:Y:S01]  /*6de0*/  FMUL R17, R17, R20 ;  /* 0x0000001411117220 */ /* 0x000fe20000400000 */
[----:B------:R-:W-:-:S03]  /*6df0*/  FADD R24, |R19|, -RZ ;  /* 0x800000ff13187221 */ /* 0x000fc60000000200 */
[----:B------:R-:W-:Y:S01]  /*6e00*/  FFMA R17, R17, R20, 1 ;  /* 0x3f80000011117423 */ /* 0x000fe20000000014 */
[----:B------:R-:W-:Y:S06]  /*6e10*/  BRA `(.L_x_140) ;  /* 0x0000000000847947 */ /* 0x000fec0003800000 */
.L_x_138:
        /* <DEDUP_REMOVED lines=14> */
.L_x_144:
[----:B------:R-:W-:Y:S01]  /*6f00*/  FFMA R16, R20, R20, R16 ;  /* 0x0000001414107223 */ /* 0x000fe20000000010 */
[----:B------:R-:W-:Y:S06]  /*6f10*/  BRA `(.L_x_140) ;  /* 0x0000000000447947 */ /* 0x000fec0003800000 */
.L_x_143:
        /* <DEDUP_REMOVED lines=12> */
.L_x_145:
[----:B------:R-:W-:Y:S01]  /*6fe0*/  FMUL R21, R16, R20 ;  /* 0x0000001410157220 */ /* 0x000fe20000400000 */
[----:B------:R-:W-:-:S03]  /*6ff0*/  FADD R2, |R19|, -RZ ;  /* 0x800000ff13027221 */ /* 0x000fc60000000200 */
[----:B------:R-:W-:Y:S01]  /*7000*/  FFMA R16, R21, R20, 1 ;  /* 0x3f80000015107423 */ /* 0x000fe20000000014 */
[----:B------:R-:W-:Y:S06]  /*7010*/  BRA `(.L_x_140) ;  /* 0x0000000000047947 */ /* 0x000fec0003800000 */
.L_x_137:
[----:B------:R-:W-:-:S07]  /*7020*/  FFMA R3, |R19|, |R19|, R3 ;  /* 0x4000001313037223 */ /* 0x000fce0000000203 */
.L_x_140:
[----:B------:R-:W-:Y:S05]  /*7030*/  @P4 BRA `(.L_x_146) ;  /* 0xffffffec00544947 */ /* 0x000fea000383ffff */
[----:B------:R-:W-:-:S07]  /*7040*/  MOV R19, R41 ;  /* 0x0000002900137202 */ /* 0x000fce0000000f00 */
.L_x_110:
[----:B------:R-:W-:Y:S02]  /*7050*/  ISETP.NE.AND P0, PT, R40, RZ, PT ;  /* 0x000000ff2800720c */ /* 0x000fe40003f05270 */
[----:B------:R-:W-:Y:S02]  /*7060*/  MOV R18, R24 ;  /* 0x0000001800127202 */ /* 0x000fe40000000f00 */
[----:B------:R-:W-:-:S09]  /*7070*/  MOV R21, R3 ;  /* 0x0000000300157202 */ /* 0x000fd20000000f00 */
[----:B------:R-:W-:Y:S05]  /*7080*/  @!P0 BRA `(.L_x_147) ;  /* 0x0000000c00908947 */ /* 0x000fea0003800000 */
[----:B------:R-:W1:Y:S01]  /*7090*/  S2R R20, SR_CgaCtaId ;  /* 0x0000000000147919 */ /* 0x000e620000008800 */
[----:B------:R-:W-:-:S04]  /*70a0*/  MOV R3, 0x400 ;  /* 0x0000040000037802 */ /* 0x000fc80000000f00 */
[----:B------:R-:W-:-:S04]  /*70b0*/  IADD3 R3, PT, PT, R3, 0xc80, RZ ;  /* 0x00000c8003037810 */ /* 0x000fc80007ffe0ff */
[----:B-1----:R-:W-:-:S04]  /*70c0*/  LEA R20, R20, R3, 0x18 ;  /* 0x0000000314147211 */ /* 0x002fc800078ec0ff */
[----:B------:R-:W-:-:S05]  /*70d0*/  LEA R19, R19, R20, 0x2 ;  /* 0x0000001413137211 */ /* 0x000fca00078e10ff */
[----:B------:R-:W1:Y:S02]  /*70e0*/  LDS R3, [R19] ;  /* 0x0000000013037984 */ /* 0x000e640000000800 */
        /* <DEDUP_REMOVED lines=11> */
[----:B-1----:R-:W-:-:S04]  /*71a0*/  FFMA R20, R23, -R18, 1 ;  /* 0x3f80000017147423 */ /* 0x002fc80000000812 */
[----:B------:R-:W-:-:S04]  /*71b0*/  FFMA R20, R23, R20, R23 ;  /* 0x0000001417147223 */ /* 0x000fc80000000017 */
[----:B------:R-:W-:-:S04]  /*71c0*/  FFMA R23, |R3|, R20, RZ ;  /* 0x0000001403177223 */ /* 0x000fc800000002ff */
[----:B------:R-:W-:-:S04]  /*71d0*/  FFMA R22, R23, -R18, |R3| ;  /* 0x8000001217167223 */ /* 0x000fc80000000403 */
[----:B------:R-:W-:Y:S01]  /*71e0*/  FFMA R20, R20, R22, R23 ;  /* 0x0000001614147223 */ /* 0x000fe20000000017 */
[----:B--2---:R-:W-:Y:S06]  /*71f0*/  @!P0 BRA `(.L_x_152) ;  /* 0x0000000000108947 */ /* 0x004fec0003800000 */
[----:B------:R-:W-:Y:S01]  /*7200*/  FADD R20, |R3|, -RZ ;  /* 0x800000ff03147221 */ /* 0x000fe20000000200 */
[----:B------:R-:W-:Y:S02]  /*7210*/  MOV R31, R18 ;  /* 0x00000012001f7202 */ /* 0x000fe40000000f00 */
[----:B------:R-:W-:-:S07]  /*7220*/  MOV R58, 0x7240 ;  /* 0x00007240003a7802 */ /* 0x000fce0000000f00 */
[----:B0-----:R-:W-:Y:S05]  /*7230*/  CALL.REL.NOINC `($__internal_3_$__cuda_sm3x_div_rn_noftz_f32_slowpath) ;  /* 0x0000036000ec7944 */ /* 0x001fea0003c00000 */
.L_x_152:
[----:B------:R-:W-:Y:S01]  /*7240*/  FFMA R17, R20, R20, R17 ;  /* 0x0000001414117223 */ /* 0x000fe20000000011 */
[----:B------:R-:W-:Y:S06]  /*7250*/  BRA `(.L_x_151) ;  /* 0x0000000000c47947 */ /* 0x000fec0003800000 */
.L_x_150:
        /* <DEDUP_REMOVED lines=12> */
.L_x_153:
[----:B------:R-:W-:Y:S01]  /*7320*/  FMUL R17, R20, R17 ;  /* 0x0000001114117220 */ /* 0x000fe20000400000 */
[----:B------:R-:W-:-:S03]  /*7330*/  FADD R18, |R3|, -RZ ;  /* 0x800000ff03127221 */ /* 0x000fc60000000200 */
[----:B------:R-:W-:Y:S01]  /*7340*/  FFMA R17, R17, R20, 1 ;  /* 0x3f80000011117423 */ /* 0x000fe20000000014 */
[----:B------:R-:W-:Y:S06]  /*7350*/  BRA `(.L_x_151) ;  /* 0x0000000000847947 */ /* 0x000fec0003800000 */
.L_x_149:
[----:B------:R-:W-:-:S13]  /*7360*/  FSETP.GT.AND P0, PT, |R3|, R2, PT ;  /* 0x000000020300720b */ /* 0x000fda0003f04200 */
[----:B------:R-:W-:Y:S05]  /*7370*/  @P0 BRA `(.L_x_154) ;  /* 0x0000000000380947 */ /* 0x000fea0003800000 */
        /* <DEDUP_REMOVED lines=12> */
.L_x_155:
[----:B------:R-:W-:Y:S01]  /*7440*/  FFMA R16, R20, R20, R16 ;  /* 0x0000001414107223 */ /* 0x000fe20000000010 */
[----:B------:R-:W-:Y:S06]  /*7450*/  BRA `(.L_x_151) ;  /* 0x0000000000447947 */ /* 0x000fec0003800000 */
.L_x_154:
        /* <DEDUP_REMOVED lines=12> */
.L_x_156:
[----:B------:R-:W-:Y:S01]  /*7520*/  FMUL R23, R20, R16 ;  /* 0x0000001014177220 */ /* 0x000fe20000400000 */
[----:B------:R-:W-:-:S03]  /*7530*/  FADD R2, |R3|, -RZ ;  /* 0x800000ff03027221 */ /* 0x000fc60000000200 */
[----:B------:R-:W-:Y:S01]  /*7540*/  FFMA R16, R23, R20, 1 ;  /* 0x3f80000017107423 */ /* 0x000fe20000000014 */
[----:B------:R-:W-:Y:S06]  /*7550*/  BRA `(.L_x_151) ;  /* 0x0000000000047947 */ /* 0x000fec0003800000 */
.L_x_148:
[----:B------:R-:W-:-:S07]  /*7560*/  FFMA R21, |R3|, |R3|, R21 ;  /* 0x4000000303157223 */ /* 0x000fce0000000215 */
.L_x_151:
[----:B------:R-:W-:-:S13]  /*7570*/  ISETP.NE.AND P0, PT, R40, 0x1, PT ;  /* 0x000000012800780c */ /* 0x000fda0003f05270 */
[----:B------:R-:W-:Y:S05]  /*7580*/  @!P0 BRA `(.L_x_147) ;  /* 0x0000000800508947 */ /* 0x000fea0003800000 */
        /* <DEDUP_REMOVED lines=14> */
[----:B------:R-:W-:-:S04]  /*7670*/  FFMA R22, R20, |R3|, RZ ;  /* 0x4000000314167223 */ /* 0x000fc800000000ff */
[----:B------:R-:W-:-:S04]  /*7680*/  FFMA R23, R22, -R18, |R3| ;  /* 0x8000001216177223 */ /* 0x000fc80000000403 */
[----:B------:R-:W-:Y:S01]  /*7690*/  FFMA R20, R20, R23, R22 ;  /* 0x0000001714147223 */ /* 0x000fe20000000016 */
[----:B--2---:R-:W-:Y:S06]  /*76a0*/  @!P0 BRA `(.L_x_161) ;  /* 0x0000000000108947 */ /* 0x004fec0003800000 */
[----:B------:R-:W-:Y:S01]  /*76b0*/  FADD R20, |R3|, -RZ ;  /* 0x800000ff03147221 */ /* 0x000fe20000000200 */
[----:B------:R-:W-:Y:S02]  /*76c0*/  MOV R31, R18 ;  /* 0x00000012001f7202 */ /* 0x000fe40000000f00 */
[----:B------:R-:W-:-:S07]  /*76d0*/  MOV R58, 0x76f0 ;  /* 0x000076f0003a7802 */ /* 0x000fce0000000f00 */
[----:B0-----:R-:W-:Y:S05]  /*76e0*/  CALL.REL.NOINC `($__internal_3_$__cuda_sm3x_div_rn_noftz_f32_slowpath) ;  /* 0x0000035c00c07944 */ /* 0x001fea0003c00000 */
.L_x_161:
[----:B------:R-:W-:Y:S01]  /*76f0*/  FFMA R17, R20, R20, R17 ;  /* 0x0000001414117223 */ /* 0x000fe20000000011 */
[----:B------:R-:W-:Y:S06]  /*7700*/  BRA `(.L_x_160) ;  /* 0x0000000000c47947 */ /* 0x000fec0003800000 */
.L_x_159:
        /* <DEDUP_REMOVED lines=12> */
.L_x_162:
[----:B------:R-:W-:Y:S01]  /*77d0*/  FMUL R17, R20, R17 ;  /* 0x0000001114117220 */ /* 0x000fe20000400000 */
[----:B------:R-:W-:-:S03]  /*77e0*/  FADD R18, |R3|, -RZ ;  /* 0x800000ff03127221 */ /* 0x000fc60000000200 */
[----:B------:R-:W-:Y:S01]  /*77f0*/  FFMA R17, R17, R20, 1 ;  /* 0x3f80000011117423 */ /* 0x000fe20000000014 */
[----:B------:R-:W-:Y:S06]  /*7800*/  BRA `(.L_x_160) ;  /* 0x0000000000847947 */ /* 0x000fec0003800000 */
.L_x_158:
[----:B------:R-:W-:-:S13]  /*7810*/  FSETP.GT.AND P0, PT, |R3|, R2, PT ;  /* 0x000000020300720b */ /* 0x000fda0003f04200 */
[----:B------:R-:W-:Y:S05]  /*7820*/  @P0 BRA `(.L_x_163) ;  /* 0x0000000000380947 */ /* 0x000fea0003800000 */
        /* <DEDUP_REMOVED lines=12> */
.L_x_164:
[----:B------:R-:W-:Y:S01]  /*78f0*/  FFMA R16, R20, R20, R16 ;  /* 0x0000001414107223 */ /* 0x000fe20000000010 */
[----:B------:R-:W-:Y:S06]  /*7900*/  BRA `(.L_x_160) ;  /* 0x0000000000447947 */ /* 0x000fec0003800000 */
.L_x_163:
        /* <DEDUP_REMOVED lines=12> */
.L_x_165:
[----:B------:R-:W-:Y:S01]  /*79d0*/  FMUL R23, R20, R16 ;  /* 0x0000001014177220 */ /* 0x000fe20000400000 */
[----:B------:R-:W-:-:S03]  /*79e0*/  FADD R2, |R3|, -RZ ;  /* 0x800000ff03027221 */ /* 0x000fc60000000200 */
[----:B------:R-:W-:Y:S01]  /*79f0*/  FFMA R16, R23, R20, 1 ;  /* 0x3f80000017107423 */ /* 0x000fe20000000014 */
[----:B------:R-:W-:Y:S06]  /*7a00*/  BRA `(.L_x_160) ;  /* 0x0000000000047947 */ /* 0x000fec0003800000 */
.L_x_157:
[----:B------:R-:W-:-:S07]  /*7a10*/  FFMA R21, |R3|, |R3|, R21 ;  /* 0x4000000303157223 */ /* 0x000fce0000000215 */
.L_x_160:
        /* <DEDUP_REMOVED lines=24> */
.L_x_169:
[----:B------:R-:W-:Y:S01]  /*7ba0*/  FFMA R17, R20, R20, R17 ;  /* 0x0000001414117223 */ /* 0x000fe20000000011 */
[----:B------:R-:W-:Y:S06]  /*7bb0*/  BRA `(.L_x_147) ;  /* 0x0000000000c47947 */ /* 0x000fec0003800000 */
.L_x_168:
        /* <DEDUP_REMOVED lines=12> */
.L_x_170:
[----:B------:R-:W-:Y:S01]  /*7c80*/  FMUL R17, R20, R17 ;  /* 0x0000001114117220 */ /* 0x000fe20000400000 */
[----:B------:R-:W-:-:S03]  /*7c90*/  FADD R18, |R19|, -RZ ;  /* 0x800000ff13127221 */ /* 0x000fc60000000200 */
[----:B------:R-:W-:Y:S01]  /*7ca0*/  FFMA R17, R17, R20, 1 ;  /* 0x3f80000011117423 */ /* 0x000fe20000000014 */
[----:B------:R-:W-:Y:S06]  /*7cb0*/  BRA `(.L_x_147) ;  /* 0x0000000000847947 */ /* 0x000fec0003800000 */
.L_x_167:
        /* <DEDUP_REMOVED lines=14> */
.L_x_172:
[----:B------:R-:W-:Y:S01]  /*7da0*/  FFMA R16, R20, R20, R16 ;  /* 0x0000001414107223 */ /* 0x000fe20000000010 */
[----:B------:R-:W-:Y:S06]  /*7db0*/  BRA `(.L_x_147) ;  /* 0x0000000000447947 */ /* 0x000fec0003800000 */
.L_x_171:
        /* <DEDUP_REMOVED lines=12> */
.L_x_173:
[----:B------:R-:W-:Y:S01]  /*7e80*/  FMUL R3, R20, R16 ;  /* 0x0000001014037220 */ /* 0x000fe20000400000 */
[----:B------:R-:W-:-:S03]  /*7e90*/  FADD R2, |R19|, -RZ ;  /* 0x800000ff13027221 */ /* 0x000fc60000000200 */
[----:B------:R-:W-:Y:S01]  /*7ea0*/  FFMA R16, R3, R20, 1 ;  /* 0x3f80000003107423 */ /* 0x000fe20000000014 */
[----:B------:R-:W-:Y:S06]  /*7eb0*/  BRA `(.L_x_147) ;  /* 0x0000000000047947 */ /* 0x000fec0003800000 */
.L_x_166:
[----:B------:R-:W-:-:S07]  /*7ec0*/  FFMA R21, |R19|, |R19|, R21 ;  /* 0x4000001313157223 */ /* 0x000fce0000000215 */
.L_x_147:
        /* <DEDUP_REMOVED lines=14> */
.L_x_175:
        /* <DEDUP_REMOVED lines=12> */
.L_x_176:
        /* <DEDUP_REMOVED lines=8> */
.L_x_177:
[----:B------:R-:W-:Y:S01]  /*80f0*/  FMUL.FTZ R57, R31, R16 ;  /* 0x000000101f397220 */ /* 0x000fe20000410000 */
[----:B------:R-:W-:-:S03]  /*8100*/  FMUL.FTZ R3, R16, 0.5 ;  /* 0x3f00000010037820 */ /* 0x000fc60000410000 */
[----:B------:R-:W-:-:S04]  /*8110*/  FFMA R16, -R57, R57, R31 ;  /* 0x0000003939107223 */ /* 0x000fc8000000011f */
[----:B------:R-:W-:-:S07]  /*8120*/  FFMA R57, R16, R3, R57 ;  /* 0x0000000310397223 */ /* 0x000fce0000000039 */
.L_x_178:
[----:B------:R-:W-:-:S05]  /*8130*/  FMUL R18, R57, R2 ;  /* 0x0000000239127220 */ /* 0x000fca0000400000 */
[----:B------:R4:W-:Y:S01]  /*8140*/  STL [R1+0x18], R18 ;  /* 0x0000181201007387 */ /* 0x0009e20000100800 */
[----:B------:R-:W-:Y:S05]  /*8150*/  BRA `(.L_x_179) ;  /* 0x00000004002c7947 */ /* 0x000fea0003800000 */
.L_x_174:
        /* <DEDUP_REMOVED lines=16> */
.L_x_182:
        /* <DEDUP_REMOVED lines=9> */
[----:B------:R-:W-:Y:S05]  /*82f0*/  BRA `(.L_x_184) ;  /* 0x0000000000107947 */ /* 0x000fea0003800000 */
.L_x_183:
[----:B------:R-:W-:Y:S01]  /*8300*/  FMUL.FTZ R57, R31, R2 ;  /* 0x000000021f397220 */ /* 0x000fe20000410000 */
[----:B------:R-:W-:-:S03]  /*8310*/  FMUL.FTZ R3, R2, 0.5 ;  /* 0x3f00000002037820 */ /* 0x000fc60000410000 */
[----:B------:R-:W-:-:S04]  /*8320*/  FFMA R2, -R57, R57, R31 ;  /* 0x0000003939027223 */ /* 0x000fc8000000011f */
[----:B------:R-:W-:-:S07]  /*8330*/  FFMA R57, R2, R3, R57 ;  /* 0x0000000302397223 */ /* 0x000fce0000000039 */
.L_x_184:
[----:B------:R1:W-:Y:S01]  /*8340*/  STL [R1+0x18], R57 ;  /* 0x0000183901007387 */ /* 0x0003e20000100800 */
[----:B------:R-:W-:Y:S01]  /*8350*/  MOV R18, R57 ;  /* 0x0000003900127202 */ /* 0x000fe20000000f00 */
[----:B------:R-:W-:Y:S06]  /*8360*/  BRA `(.L_x_179) ;  /* 0x0000000000a87947 */ /* 0x000fec0003800000 */
.L_x_181:
        /* <DEDUP_REMOVED lines=12> */
.L_x_185:
        /* <DEDUP_REMOVED lines=9> */
.L_x_186:
[----:B------:R-:W-:Y:S01]  /*84c0*/  FMUL.FTZ R57, R31, R2 ;  /* 0x000000021f397220 */ /* 0x000fe20000410000 */
[----:B------:R-:W-:-:S03]  /*84d0*/  FMUL.FTZ R3, R2, 0.5 ;  /* 0x3f00000002037820 */ /* 0x000fc60000410000 */
[----:B------:R-:W-:-:S04]  /*84e0*/  FFMA R2, -R57, R57, R31 ;  /* 0x0000003939027223 */ /* 0x000fc8000000011f */
[----:B------:R-:W-:-:S07]  /*84f0*/  FFMA R57, R2, R3, R57 ;  /* 0x0000000302397223 */ /* 0x000fce0000000039 */
.L_x_187:
[----:B------:R2:W-:Y:S01]  /*8500*/  STL [R1+0x18], R57 ;  /* 0x0000183901007387 */ /* 0x0005e20000100800 */
[----:B------:R-:W-:Y:S01]  /*8510*/  MOV R18, R57 ;  /* 0x0000003900127202 */ /* 0x000fe20000000f00 */
[----:B------:R-:W-:Y:S06]  /*8520*/  BRA `(.L_x_179) ;  /* 0x0000000000387947 */ /* 0x000fec0003800000 */
.L_x_180:
        /* <DEDUP_REMOVED lines=8> */
.L_x_188:
[C---:B--2---:R-:W-:Y:S01]  /*85b0*/  FMUL.FTZ R2, R16.reuse, R17 ;  /* 0x0000001110027220 */ /* 0x044fe20000410000 */
[----:B------:R-:W-:-:S03]  /*85c0*/  FMUL.FTZ R57, R16, 0.5 ;  /* 0x3f00000010397820 */ /* 0x000fc60000410000 */
[----:B------:R-:W-:-:S04]  /*85d0*/  FFMA R17, -R2, R2, R17 ;  /* 0x0000000202117223 */ /* 0x000fc80000000111 */
[----:B------:R-:W-:-:S07]  /*85e0*/  FFMA R57, R17, R57, R2 ;  /* 0x0000003911397223 */ /* 0x000fce0000000002 */
.L_x_189:
[----:B------:R-:W-:-:S05]  /*85f0*/  FMUL R18, R57, R18 ;  /* 0x0000001239127220 */ /* 0x000fca0000400000 */
[----:B------:R3:W-:Y:S02]  /*8600*/  STL [R1+0x18], R18 ;  /* 0x0000181201007387 */ /* 0x0007e40000100800 */
.L_x_179:
[----:B------:R-:W5:Y:S01]  /*8610*/  LDC R2, c[0x0][0x380] ;  /* 0x0000e000ff027b82 */ /* 0x000f620000000800 */
[----:B------:R0:W-:Y:S01]  /*8620*/  STL [R1+0xc], R18 ;  /* 0x00000c1201007387 */ /* 0x0001e20000100800 */
[----:B------:R-:W-:Y:S01]  /*8630*/  HFMA2 R20, -RZ, RZ, 0, 0 ;  /* 0x00000000ff147431 */ /* 0x000fe200000001ff */
[----:B------:R-:W-:Y:S01]  /*8640*/  MOV R24, RZ ;  /* 0x000000ff00187202 */ /* 0x000fe20000000f00 */
[----:B------:R-:W-:Y:S01]  /*8650*/  HFMA2 R19, -RZ, RZ, 0, 0 ;  /* 0x00000000ff137431 */ /* 0x000fe200000001ff */
[----:B------:R0:W-:Y:S01]  /*8660*/  STL [R1+0x24], R18 ;  /* 0x0000241201007387 */ /* 0x0001e20000100800 */
[----:B------:R-:W-:-:S03]  /*8670*/  MOV R17, RZ ;  /* 0x000000ff00117202 */ /* 0x000fc60000000f00 */
[----:B------:R0:W-:Y:S01]  /*8680*/  STL [R1+0x30], RZ ;  /* 0x000030ff01007387 */ /* 0x0001e20000100800 */
[----:B-----5:R-:W-:Y:S02]  /*8690*/  ISETP.NE.AND P0, PT, R2, 0x3, PT ;  /* 0x000000030200780c */ /* 0x020fe40003f05270 */
[----:B------:R-:W-:-:S11]  /*86a0*/  CS2R R2, SRZ ;  /* 0x0000000000027805 */ /* 0x000fd6000001ff00 */
[----:B0-----:R-:W-:Y:S05]  /*86b0*/  @!P0 BRA `(.L_x_190) ;  /* 0x0000001000ac8947 */ /* 0x001fea0003800000 */
[----:B------:R-:W-:Y:S02]  /*86c0*/  MOV R22, RZ ;  /* 0x000000ff00167202 */ /* 0x000fe40000000f00 */
[----:B------:R-:W-:-:S07]  /*86d0*/  MOV R24, RZ ;  /* 0x000000ff00187202 */ /* 0x000fce0000000f00 */
.L_x_227:
[C---:B------:R-:W-:Y:S02]  /*86e0*/  LEA R16, R22.reuse, R11, 0x2 ;  /* 0x0000000b16107211 */ /* 0x040fe400078e10ff */
[----:B------:R-:W-:-:S03]  /*86f0*/  IADD3 R22, PT, PT, R22, 0x4, RZ ;  /* 0x0000000416167810 */ /* 0x000fc60007ffe0ff */
[----:B------:R-:W0:Y:S01]  /*8700*/  LDS R21, [R16] ;  /* 0x0000000010157984 */ /* 0x000e220000000800 */
[----:B------:R-:W-:Y:S02]  /*8710*/  ISETP.NE.AND P4, PT, R22, R41, PT ;  /* 0x000000291600720c */ /* 0x000fe40003f85270 */
[C---:B0-----:R-:W-:Y:S02]  /*8720*/  FSETP.GEU.AND P0, PT, |R21|.reuse, R7, PT ;  /* 0x000000071500720b */ /* 0x041fe40003f0e200 */
        /* <DEDUP_REMOVED lines=8> */
[----:B------:R-:W0:Y:S08]  /*87b0*/  MUFU.RCP R23, R24 ;  /* 0x0000001800177308 */ /* 0x000e300000001000 */
[----:B------:R-:W5:Y:S01]  /*87c0*/  FCHK P0, |R21|, R24 ;  /* 0x0000001815007302 */ /* 0x000f620000000200 */
[----:B0-----:R-:W-:-:S04]  /*87d0*/  FFMA R20, -R24, R23, 1 ;  /* 0x3f80000018147423 */ /* 0x001fc80000000117 */
[----:B------:R-:W-:-:S04]  /*87e0*/  FFMA R20, R23, R20, R23 ;  /* 0x0000001417147223 */ /* 0x000fc80000000017 */
[----:B------:R-:W-:-:S04]  /*87f0*/  FFMA R23, |R21|, R20, RZ ;  /* 0x0000001415177223 */ /* 0x000fc800000002ff */
[----:B------:R-:W-:-:S04]  /*8800*/  FFMA R25, -R24, R23, |R21| ;  /* 0x0000001718197223 */ /* 0x000fc80000000515 */
[----:B------:R-:W-:Y:S01]  /*8810*/  FFMA R20, R20, R25, R23 ;  /* 0x0000001914147223 */ /* 0x000fe20000000017 */
[----:B-----5:R-:W-:Y:S06]  /*8820*/  @!P0 BRA `(.L_x_195) ;  /* 0x0000000000108947 */ /* 0x020fec0003800000 */
[----:B------:R-:W-:Y:S01]  /*8830*/  FADD R20, |R21|, -RZ ;  /* 0x800000ff15147221 */ /* 0x000fe20000000200 */
[----:B------:R-:W-:Y:S02]  /*8840*/  MOV R31, R24 ;  /* 0x00000018001f7202 */ /* 0x000fe40000000f00 */
[----:B------:R-:W-:-:S07]  /*8850*/  MOV R58, 0x8870 ;  /* 0x00008870003a7802 */ /* 0x000fce0000000f00 */
[----:B-1234-:R-:W-:Y:S05]  /*8860*/  CALL.REL.NOINC `($__internal_3_$__cuda_sm3x_div_rn_noftz_f32_slowpath) ;  /* 0x0000034c00607944 */ /* 0x01efea0003c00000 */
.L_x_195:
[----:B------:R-:W-:Y:S01]  /*8870*/  FFMA R19, R20, R20, R19 ;  /* 0x0000001414137223 */ /* 0x000fe20000000013 */
[----:B------:R-:W-:Y:S06]  /*8880*/  BRA `(.L_x_194) ;  /* 0x0000000000c47947 */ /* 0x000fec0003800000 */
.L_x_193:
[----:B------:R-:W0:Y:S08]  /*8890*/  MUFU.RCP R20, |R21| ;  /* 0x4000001500147308 */ /* 0x000e300000001000 */
[----:B------:R-:W5:Y:S01]  /*88a0*/  FCHK P0, R24, |R21| ;  /* 0x4000001518007302 */ /* 0x000f620000000000 */
[----:B0-----:R-:W-:-:S04]  /*88b0*/  FFMA R23, -|R21|, R20, 1 ;  /* 0x3f80000015177423 */ /* 0x001fc80000000314 */
[----:B------:R-:W-:-:S04]  /*88c0*/  FFMA R23, R20, R23, R20 ;  /* 0x0000001714177223 */ /* 0x000fc80000000014 */
[----:B------:R-:W-:-:S04]  /*88d0*/  FFMA R20, R24, R23, RZ ;  /* 0x0000001718147223 */ /* 0x000fc800000000ff */
[----:B------:R-:W-:-:S04]  /*88e0*/  FFMA R25, -|R21|, R20, R24 ;  /* 0x0000001415197223 */ /* 0x000fc80000000318 */
[----:B------:R-:W-:Y:S01]  /*88f0*/  FFMA R20, R23, R25, R20 ;  /* 0x0000001917147223 */ /* 0x000fe20000000014 */
[----:B-----5:R-:W-:Y:S06]  /*8900*/  @!P0 BRA `(.L_x_196) ;  /* 0x0000000000108947 */ /* 0x020fec0003800000 */
[----:B------:R-:W-:Y:S01]  /*8910*/  MOV R20, R24 ;  /* 0x0000001800147202 */ /* 0x000fe20000000f00 */
[----:B------:R-:W-:Y:S01]  /*8920*/  FADD R31, |R21|, -RZ ;  /* 0x800000ff151f7221 */ /* 0x000fe20000000200 */
[----:B------:R-:W-:-:S07]  /*8930*/  MOV R58, 0x8950 ;  /* 0x00008950003a7802 */ /* 0x000fce0000000f00 */
[----:B-1234-:R-:W-:Y:S05]  /*8940*/  CALL.REL.NOINC `($__internal_3_$__cuda_sm3x_div_rn_noftz_f32_slowpath) ;  /* 0x0000034c00287944 */ /* 0x01efea0003c00000 */
.L_x_196:
[----:B------:R-:W-:Y:S01]  /*8950*/  FMUL R19, R19, R20 ;  /* 0x0000001413137220 */ /* 0x000fe20000400000 */
[----:B------:R-:W-:-:S03]  /*8960*/  FADD R24, |R21|, -RZ ;  /* 0x800000ff15187221 */ /* 0x000fc60000000200 */
[----:B------:R-:W-:Y:S01]  /*8970*/  FFMA R19, R19, R20, 1 ;  /* 0x3f80000013137423 */ /* 0x000fe20000000014 */
[----:B------:R-:W-:Y:S06]  /*8980*/  BRA `(.L_x_194) ;  /* 0x0000000000847947 */ /* 0x000fec0003800000 */
.L_x_192:
[----:B------:R-:W-:-:S13]  /*8990*/  FSETP.GT.AND P0, PT, |R21|, R2, PT ;  /* 0x000000021500720b */ /* 0x000fda0003f04200 */
[----:B------:R-:W-:Y:S05]  /*89a0*/  @P0 BRA `(.L_x_197) ;  /* 0x0000000000380947 */ /* 0x000fea0003800000 */
        /* <DEDUP_REMOVED lines=12> */
.L_x_198:
[----:B------:R-:W-:Y:S01]  /*8a70*/  FFMA R17, R20, R20, R17 ;  /* 0x0000001414117223 */ /* 0x000fe20000000011 */
[----:B------:R-:W-:Y:S06]  /*8a80*/  BRA `(.L_x_194) ;  /* 0x0000000000447947 */ /* 0x000fec0003800000 */
.L_x_197:
        /* <DEDUP_REMOVED lines=12> */
.L_x_199:
[----:B------:R-:W-:Y:S01]  /*8b50*/  FMUL R17, R17, R20 ;  /* 0x0000001411117220 */ /* 0x000fe20000400000 */
[----:B------:R-:W-:-:S03]  /*8b60*/  FADD R2, |R21|, -RZ ;  /* 0x800000ff15027221 */ /* 0x000fc60000000200 */
[----:B------:R-:W-:Y:S01]  /*8b70*/  FFMA R17, R17, R20, 1 ;  /* 0x3f80000011117423 */ /* 0x000fe20000000014 */
[----:B------:R-:W-:Y:S06]  /*8b80*/  BRA `(.L_x_194) ;  /* 0x0000000000047947 */ /* 0x000fec0003800000 */
.L_x_191:
[----:B------:R-:W-:-:S07]  /*8b90*/  FFMA R3, |R21|, |R21|, R3 ;  /* 0x4000001515037223 */ /* 0x000fce0000000203 */
.L_x_194:
[----:B------:R-:W0:Y:S02]  /*8ba0*/  LDS R21, [R16+0x4] ;  /* 0x0000040010157984 */ /* 0x000e240000000800 */
        /* <DEDUP_REMOVED lines=13> */
[----:B------:R-:W-:-:S04]  /*8c80*/  FFMA R23, R20, |R21|, RZ ;  /* 0x4000001514177223 */ /* 0x000fc800000000ff */
[----:B------:R-:W-:-:S04]  /*8c90*/  FFMA R26, -R24, R23, |R21| ;  /* 0x00000017181a7223 */ /* 0x000fc80000000515 */
[----:B------:R-:W-:Y:S01]  /*8ca0*/  FFMA R20, R20, R26, R23 ;  /* 0x0000001a14147223 */ /* 0x000fe20000000017 */
[----:B-----5:R-:W-:Y:S06]  /*8cb0*/  @!P0 BRA `(.L_x_204) ;  /* 0x0000000000108947 */ /* 0x020fec0003800000 */
[----:B------:R-:W-:Y:S01]  /*8cc0*/  FADD R20, |R21|, -RZ ;  /* 0x800000ff15147221 */ /* 0x000fe20000000200 */
[----:B------:R-:W-:Y:S02]  /*8cd0*/  MOV R31, R24 ;  /* 0x00000018001f7202 */ /* 0x000fe40000000f00 */
[----:B------:R-:W-:-:S07]  /*8ce0*/  MOV R58, 0x8d00 ;  /* 0x00008d00003a7802 */ /* 0x000fce0000000f00 */
[----:B-1234-:R-:W-:Y:S05]  /*8cf0*/  CALL.REL.NOINC `($__internal_3_$__cuda_sm3x_div_rn_noftz_f32_slowpath) ;  /* 0x00000348003c7944 */ /* 0x01efea0003c00000 */
.L_x_204:
[----:B------:R-:W-:Y:S01]  /*8d00*/  FFMA R19, R20, R20, R19 ;  /* 0x0000001414137223 */ /* 0x000fe20000000013 */
[----:B------:R-:W-:Y:S06]  /*8d10*/  BRA `(.L_x_203) ;  /* 0x0000000000c47947 */ /* 0x000fec0003800000 */
.L_x_202:
        /* <DEDUP_REMOVED lines=12> */
.L_x_205:
[----:B------:R-:W-:Y:S01]  /*8de0*/  FMUL R19, R19, R20 ;  /* 0x0000001413137220 */ /* 0x000fe20000400000 */
[----:B------:R-:W-:-:S03]  /*8df0*/  FADD R24, |R21|, -RZ ;  /* 0x800000ff15187221 */ /* 0x000fc60000000200 */
[----:B------:R-:W-:Y:S01]  /*8e00*/  FFMA R19, R19, R20, 1 ;  /* 0x3f80000013137423 */ /* 0x000fe20000000014 */
[----:B------:R-:W-:Y:S06]  /*8e10*/  BRA `(.L_x_203) ;  /* 0x0000000000847947 */ /* 0x000fec0003800000 */
.L_x_201:
[----:B------:R-:W-:-:S13]  /*8e20*/  FSETP.GT.AND P0, PT, |R21|, R2, PT ;  /* 0x000000021500720b */ /* 0x000fda0003f04200 */
[----:B------:R-:W-:Y:S05]  /*8e30*/  @P0 BRA `(.L_x_206) ;  /* 0x0000000000380947 */ /* 0x000fea0003800000 */
        /* <DEDUP_REMOVED lines=12> */
.L_x_207:
[----:B------:R-:W-:Y:S01]  /*8f00*/  FFMA R17, R20, R20, R17 ;  /* 0x0000001414117223 */ /* 0x000fe20000000011 */
[----:B------:R-:W-:Y:S06]  /*8f10*/  BRA `(.L_x_203) ;  /* 0x0000000000447947 */ /* 0x000fec0003800000 */
.L_x_206:
        /* <DEDUP_REMOVED lines=12> */
.L_x_208:
[----:B------:R-:W-:Y:S01]  /*8fe0*/  FMUL R17, R17, R20 ;  /* 0x0000001411117220 */ /* 0x000fe20000400000 */
[----:B------:R-:W-:-:S03]  /*8ff0*/  FADD R2, |R21|, -RZ ;  /* 0x800000ff15027221 */ /* 0x000fc60000000200 */
[----:B------:R-:W-:Y:S01]  /*9000*/  FFMA R17, R17, R20, 1 ;  /* 0x3f80000011117423 */ /* 0x000fe20000000014 */
[----:B------:R-:W-:Y:S06]  /*9010*/  BRA `(.L_x_203) ;  /* 0x0000000000047947 */ /* 0x000fec0003800000 */
.L_x_200:
[----:B------:R-:W-:-:S07]  /*9020*/  FFMA R3, |R21|, |R21|, R3 ;  /* 0x4000001515037223 */ /* 0x000fce0000000203 */
.L_x_203:
        /* <DEDUP_REMOVED lines=22> */
.L_x_213:
[----:B------:R-:W-:Y:S01]  /*9190*/  FFMA R19, R20, R20, R19 ;  /* 0x0000001414137223 */ /* 0x000fe20000000013 */
[----:B------:R-:W-:Y:S06]  /*91a0*/  BRA `(.L_x_212) ;  /* 0x0000000000c47947 */ /* 0x000fec0003800000 */
.L_x_211:
        /* <DEDUP_REMOVED lines=12> */
.L_x_214:
[----:B------:R-:W-:Y:S01]  /*9270*/  FMUL R19, R19, R20 ;  /* 0x0000001413137220 */ /* 0x000fe20000400000 */
[----:B------:R-:W-:-:S03]  /*9280*/  FADD R24, |R21|, -RZ ;  /* 0x800000ff15187221 */ /* 0x000fc60000000200 */
[----:B------:R-:W-:Y:S01]  /*9290*/  FFMA R19, R19, R20, 1 ;  /* 0x3f80000013137423 */ /* 0x000fe20000000014 */
[----:B------:R-:W-:Y:S06]  /*92a0*/  BRA `(.L_x_212) ;  /* 0x0000000000847947 */ /* 0x000fec0003800000 */
.L_x_210:
        /* <DEDUP_REMOVED lines=14> */
.L_x_216:
[----:B------:R-:W-:Y:S01]  /*9390*/  FFMA R17, R20, R20, R17 ;  /* 0x0000001414117223 */ /* 0x000fe20000000011 */
[----:B------:R-:W-:Y:S06]  /*93a0*/  BRA `(.L_x_212) ;  /* 0x0000000000447947 */ /* 0x000fec0003800000 */
.L_x_215:
        /* <DEDUP_REMOVED lines=12> */
.L_x_217:
[----:B------:R-:W-:Y:S01]  /*9470*/  FMUL R17, R17, R20 ;  /* 0x0000001411117220 */ /* 0x000fe20000400000 */
[----:B------:R-:W-:-:S03]  /*9480*/  FADD R2, |R21|, -RZ ;  /* 0x800000ff15027221 */ /* 0x000fc60000000200 */
[----:B------:R-:W-:Y:S01]  /*9490*/  FFMA R17, R17, R20, 1 ;  /* 0x3f80000011117423 */ /* 0x000fe20000000014 */
[----:B------:R-:W-:Y:S06]  /*94a0*/  BRA `(.L_x_212) ;  /* 0x0000000000047947 */ /* 0x000fec0003800000 */
.L_x_209:
[----:B------:R-:W-:-:S07]  /*94b0*/  FFMA R3, |R21|, |R21|, R3 ;  /* 0x4000001515037223 */ /* 0x000fce0000000203 */
.L_x_212:
        /* <DEDUP_REMOVED lines=22> */
.L_x_222:
[----:B------:R-:W-:Y:S01]  /*9620*/  FFMA R19, R20, R20, R19 ;  /* 0x0000001414137223 */ /* 0x000fe20000000013 */
[----:B------:R-:W-:Y:S06]  /*9630*/  BRA `(.L_x_221) ;  /* 0x0000000000c47947 */ /* 0x000fec0003800000 */
.L_x_220:
        /* <DEDUP_REMOVED lines=12> */
.L_x_223:
[----:B------:R-:W-:Y:S01]  /*9700*/  FMUL R19, R19, R20 ;  /* 0x0000001413137220 */ /* 0x000fe20000400000 */
[----:B------:R-:W-:-:S03]  /*9710*/  FADD R24, |R21|, -RZ ;  /* 0x800000ff15187221 */ /* 0x000fc60000000200 */
[----:B------:R-:W-:Y:S01]  /*9720*/  FFMA R19, R19, R20, 1 ;  /* 0x3f80000013137423 */ /* 0x000fe20000000014 */
[----:B------:R-:W-:Y:S06]  /*9730*/  BRA `(.L_x_221) ;  /* 0x0000000000847947 */ /* 0x000fec0003800000 */
.L_x_219:
        /* <DEDUP_REMOVED lines=14> */
.L_x_225:
[----:B------:R-:W-:Y:S01]  /*9820*/  FFMA R17, R20, R20, R17 ;  /* 0x0000001414117223 */ /* 0x000fe20000000011 */
[----:B------:R-:W-:Y:S06]  /*9830*/  BRA `(.L_x_221) ;  /* 0x0000000000447947 */ /* 0x000fec0003800000 */
.L_x_224:
        /* <DEDUP_REMOVED lines=12> */
.L_x_226:
[----:B------:R-:W-:Y:S01]  /*9900*/  FMUL R17, R17, R20 ;  /* 0x0000001411117220 */ /* 0x000fe20000400000 */
[----:B------:R-:W-:-:S03]  /*9910*/  FADD R2, |R21|, -RZ ;  /* 0x800000ff15027221 */ /* 0x000fc60000000200 */
[----:B------:R-:W-:Y:S01]  /*9920*/  FFMA R17, R17, R20, 1 ;  /* 0x3f80000011117423 */ /* 0x000fe20000000014 */
[----:B------:R-:W-:Y:S06]  /*9930*/  BRA `(.L_x_221) ;  /* 0x0000000000047947 */ /* 0x000fec0003800000 */
.L_x_218:
[----:B------:R-:W-:-:S07]  /*9940*/  FFMA R3, |R21|, |R21|, R3 ;  /* 0x4000001515037223 */ /* 0x000fce0000000203 */
.L_x_221:
[----:B------:R-:W-:Y:S05]  /*9950*/  @P4 BRA `(.L_x_227) ;  /* 0xffffffec00604947 */ /* 0x000fea000383ffff */
[----:B------:R-:W-:-:S07]  /*9960*/  MOV R20, R41 ;  /* 0x0000002900147202 */ /* 0x000fce0000000f00 */
.L_x_190:
[----:B------:R-:W-:Y:S02]  /*9970*/  ISETP.NE.AND P0, PT, R40, RZ, PT ;  /* 0x000000ff2800720c */ /* 0x000fe40003f05270 */
[----:B------:R-:W-:Y:S02]  /*9980*/  MOV R16, R24 ;  /* 0x0000001800107202 */ /* 0x000fe40000000f00 */
[----:B------:R-:W-:-:S09]  /*9990*/  MOV R23, R3 ;  /* 0x0000000300177202 */ /* 0x000fd20000000f00 */
[----:B------:R-:W-:Y:S05]  /*99a0*/  @!P0 BRA `(.L_x_228) ;  /* 0x0000000c00808947 */ /* 0x000fea0003800000 */
[----:B------:R-:W-:-:S05]  /*99b0*/  LEA R21, R20, R11, 0x2 ;  /* 0x0000000b14157211 */ /* 0x000fca00078e10ff */
[----:B------:R-:W0:Y:S02]  /*99c0*/  LDS R3, [R21] ;  /* 0x0000000015037984 */ /* 0x000e240000000800 */
        /* <DEDUP_REMOVED lines=11> */
[----:B0-----:R-:W-:-:S04]  /*9a80*/  FFMA R20, R25, -R16, 1 ;  /* 0x3f80000019147423 */ /* 0x001fc80000000810 */
[----:B------:R-:W-:-:S04]  /*9a90*/  FFMA R20, R25, R20, R25 ;  /* 0x0000001419147223 */ /* 0x000fc80000000019 */
[----:B------:R-:W-:-:S04]  /*9aa0*/  FFMA R25, |R3|, R20, RZ ;  /* 0x0000001403197223 */ /* 0x000fc800000002ff */
[----:B------:R-:W-:-:S04]  /*9ab0*/  FFMA R22, R25, -R16, |R3| ;  /* 0x8000001019167223 */ /* 0x000fc80000000403 */
[----:B------:R-:W-:Y:S01]  /*9ac0*/  FFMA R20, R20, R22, R25 ;  /* 0x0000001614147223 */ /* 0x000fe20000000019 */
[----:B-----5:R-:W-:Y:S06]  /*9ad0*/  @!P0 BRA `(.L_x_233) ;  /* 0x0000000000108947 */ /* 0x020fec0003800000 */
[----:B------:R-:W-:Y:S01]  /*9ae0*/  FADD R20, |R3|, -RZ ;  /* 0x800000ff03147221 */ /* 0x000fe20000000200 */
[----:B------:R-:W-:Y:S02]  /*9af0*/  MOV R31, R16 ;  /* 0x00000010001f7202 */ /* 0x000fe40000000f00 */
[----:B------:R-:W-:-:S07]  /*9b00*/  MOV R58, 0x9b20 ;  /* 0x00009b20003a7802 */ /* 0x000fce0000000f00 */
[----:B-1234-:R-:W-:Y:S05]  /*9b10*/  CALL.REL.NOINC `($__internal_3_$__cuda_sm3x_div_rn_noftz_f32_slowpath) ;  /* 0x0000033800b47944 */ /* 0x01efea0003c00000 */
.L_x_233:
[----:B------:R-:W-:Y:S01]  /*9b20*/  FFMA R19, R20, R20, R19 ;  /* 0x0000001414137223 */ /* 0x000fe20000000013 */
[----:B------:R-:W-:Y:S06]  /*9b30*/  BRA `(.L_x_232) ;  /* 0x0000000000c47947 */ /* 0x000fec0003800000 */
.L_x_231:
        /* <DEDUP_REMOVED lines=12> */
.L_x_234:
[----:B------:R-:W-:Y:S01]  /*9c00*/  FMUL R19, R20, R19 ;  /* 0x0000001314137220 */ /* 0x000fe20000400000 */
[----:B------:R-:W-:-:S03]  /*9c10*/  FADD R16, |R3|, -RZ ;  /* 0x800000ff03107221 */ /* 0x000fc60000000200 */
[----:B------:R-:W-:Y:S01]  /*9c20*/  FFMA R19, R19, R20, 1 ;  /* 0x3f80000013137423 */ /* 0x000fe20000000014 */
[----:B------:R-:W-:Y:S06]  /*9c30*/  BRA `(.L_x_232) ;  /* 0x0000000000847947 */ /* 0x000fec0003800000 */
.L_x_230:
[----:B------:R-:W-:-:S13]  /*9c40*/  FSETP.GT.AND P0, PT, |R3|, R2, PT ;  /* 0x000000020300720b */ /* 0x000fda0003f04200 */
[----:B------:R-:W-:Y:S05]  /*9c50*/  @P0 BRA `(.L_x_235) ;  /* 0x0000000000380947 */ /* 0x000fea0003800000 */
        /* <DEDUP_REMOVED lines=12> */
.L_x_236:
[----:B------:R-:W-:Y:S01]  /*9d20*/  FFMA R17, R20, R20, R17 ;  /* 0x0000001414117223 */ /* 0x000fe20000000011 */
[----:B------:R-:W-:Y:S06]  /*9d30*/  BRA `(.L_x_232) ;  /* 0x0000000000447947 */ /* 0x000fec0003800000 */
.L_x_235:
        /* <DEDUP_REMOVED lines=12> */
.L_x_237:
[----:B------:R-:W-:Y:S01]  /*9e00*/  FMUL R17, R20, R17 ;  /* 0x0000001114117220 */ /* 0x000fe20000400000 */
[----:B------:R-:W-:-:S03]  /*9e10*/  FADD R2, |R3|, -RZ ;  /* 0x800000ff03027221 */ /* 0x000fc60000000200 */
[----:B------:R-:W-:Y:S01]  /*9e20*/  FFMA R17, R17, R20, 1 ;  /* 0x3f80000011117423 */ /* 0x000fe20000000014 */
[----:B------:R-:W-:Y:S06]  /*9e30*/  BRA `(.L_x_232) ;  /* 0x0000000000047947 */ /* 0x000fec0003800000 */
.L_x_229:
[----:B------:R-:W-:-:S07]  /*9e40*/  FFMA R23, |R3|, |R3|, R23 ;  /* 0x4000000303177223 */ /* 0x000fce0000000217 */
.L_x_232:
[----:B------:R-:W-:-:S13]  /*9e50*/  ISETP.NE.AND P0, PT, R40, 0x1, PT ;  /* 0x000000012800780c */ /* 0x000fda0003f05270 */
[----:B------:R-:W-:Y:S05]  /*9e60*/  @!P0 BRA `(.L_x_228) ;  /* 0x0000000800508947 */ /* 0x000fea0003800000 */
        /* <DEDUP_REMOVED lines=14> */
[----:B------:R-:W-:-:S04]  /*9f50*/  FFMA R22, R20, |R3|, RZ ;  /* 0x4000000314167223 */ /* 0x000fc800000000ff */
[----:B------:R-:W-:-:S04]  /*9f60*/  FFMA R25, R22, -R16, |R3| ;  /* 0x8000001016197223 */ /* 0x000fc80000000403 */
[----:B------:R-:W-:Y:S01]  /*9f70*/  FFMA R20, R20, R25, R22 ;  /* 0x0000001914147223 */ /* 0x000fe20000000016 */
[----:B-----5:R-:W-:Y:S06]  /*9f80*/  @!P0 BRA `(.L_x_242) ;  /* 0x0000000000108947 */ /* 0x020fec0003800000 */
[----:B------:R-:W-:Y:S01]  /*9f90*/  FADD R20, |R3|, -RZ ;  /* 0x800000ff03147221 */ /* 0x000fe20000000200 */
[----:B------:R-:W-:Y:S02]  /*9fa0*/  MOV R31, R16 ;  /* 0x00000010001f7202 */ /* 0x000fe40000000f00 */
[----:B------:R-:W-:-:S07]  /*9fb0*/  MOV R58, 0x9fd0 ;  /* 0x00009fd0003a7802 */ /* 0x000fce0000000f00 */
[----:B-1234-:R-:W-:Y:S05]  /*9fc0*/  CALL.REL.NOINC `($__internal_3_$__cuda_sm3x_div_rn_noftz_f32_slowpath) ;  /* 0x0000033400887944 */ /* 0x01efea0003c00000 */
.L_x_242:
[----:B------:R-:W-:Y:S01]  /*9fd0*/  FFMA R19, R20, R20, R19 ;  /* 0x0000001414137223 */ /* 0x000fe20000000013 */
[----:B------:R-:W-:Y:S06]  /*9fe0*/  BRA `(.L_x_241) ;  /* 0x0000000000c47947 */ /* 0x000fec0003800000 */
.L_x_240:
        /* <DEDUP_REMOVED lines=12> */
.L_x_243:
[----:B------:R-:W-:Y:S01]  /*a0b0*/  FMUL R19, R20, R19 ;  /* 0x0000001314137220 */ /* 0x000fe20000400000 */
[----:B------:R-:W-:-:S03]  /*a0c0*/  FADD R16, |R3|, -RZ ;  /* 0x800000ff03107221 */ /* 0x000fc60000000200 */
[----:B------:R-:W-:Y:S01]  /*a0d0*/  FFMA R19, R19, R20, 1 ;  /* 0x3f80000013137423 */ /* 0x000fe20000000014 */
[----:B------:R-:W-:Y:S06]  /*a0e0*/  BRA `(.L_x_241) ;  /* 0x0000000000847947 */ /* 0x000fec0003800000 */
.L_x_239:
[----:B------:R-:W-:-:S13]  /*a0f0*/  FSETP.GT.AND P0, PT, |R3|, R2, PT ;  /* 0x000000020300720b */ /* 0x000fda0003f04200 */
[----:B------:R-:W-:Y:S05]  /*a100*/  @P0 BRA `(.L_x_244) ;  /* 0x0000000000380947 */ /* 0x000fea0003800000 */
        /* <DEDUP_REMOVED lines=12> */
.L_x_245:
[----:B------:R-:W-:Y:S01]  /*a1d0*/  FFMA R17, R20, R20, R17 ;  /* 0x0000001414117223 */ /* 0x000fe20000000011 */
[----:B------:R-:W-:Y:S06]  /*a1e0*/  BRA `(.L_x_241) ;  /* 0x0000000000447947 */ /* 0x000fec0003800000 */
.L_x_244:
        /* <DEDUP_REMOVED lines=12> */
.L_x_246:
[----:B------:R-:W-:Y:S01]  /*a2b0*/  FMUL R17, R20, R17 ;  /* 0x0000001114117220 */ /* 0x000fe20000400000 */
[----:B------:R-:W-:-:S03]  /*a2c0*/  FADD R2, |R3|, -RZ ;  /* 0x800000ff03027221 */ /* 0x000fc60000000200 */
[----:B------:R-:W-:Y:S01]  /*a2d0*/  FFMA R17, R17, R20, 1 ;  /* 0x3f80000011117423 */ /* 0x000fe20000000014 */
[----:B------:R-:W-:Y:S06]  /*a2e0*/  BRA `(.L_x_241) ;  /* 0x0000000000047947 */ /* 0x000fec0003800000 */
.L_x_238:
[----:B------:R-:W-:-:S07]  /*a2f0*/  FFMA R23, |R3|, |R3|, R23 ;  /* 0x4000000303177223 */ /* 0x000fce0000000217 */
.L_x_241:
        /* <DEDUP_REMOVED lines=24> */
.L_x_250:
[----:B------:R-:W-:Y:S01]  /*a480*/  FFMA R19, R20, R20, R19 ;  /* 0x0000001414137223 */ /* 0x000fe20000000013 */
[----:B------:R-:W-:Y:S06]  /*a490*/  BRA `(.L_x_228) ;  /* 0x0000000000c47947 */ /* 0x000fec0003800000 */
.L_x_249:
        /* <DEDUP_REMOVED lines=12> */
.L_x_251:
[----:B------:R-:W-:Y:S01]  /*a560*/  FMUL R19, R20, R19 ;  /* 0x0000001314137220 */ /* 0x000fe20000400000 */
[----:B------:R-:W-:-:S03]  /*a570*/  FADD R16, |R21|, -RZ ;  /* 0x800000ff15107221 */ /* 0x000fc60000000200 */
[----:B------:R-:W-:Y:S01]  /*a580*/  FFMA R19, R19, R20, 1 ;  /* 0x3f80000013137423 */ /* 0x000fe20000000014 */
[----:B------:R-:W-:Y:S06]  /*a590*/  BRA `(.L_x_228) ;  /* 0x0000000000847947 */ /* 0x000fec0003800000 */
.L_x_248:
        /* <DEDUP_REMOVED lines=14> */
.L_x_253:
[----:B------:R-:W-:Y:S01]  /*a680*/  FFMA R17, R20, R20, R17 ;  /* 0x0000001414117223 */ /* 0x000fe20000000011 */
[----:B------:R-:W-:Y:S06]  /*a690*/  BRA `(.L_x_228) ;  /* 0x0000000000447947 */ /* 0x000fec0003800000 */
.L_x_252:
        /* <DEDUP_REMOVED lines=12> */
.L_x_254:
[----:B------:R-:W-:Y:S01]  /*a760*/  FMUL R17, R20, R17 ;  /* 0x0000001114117220 */ /* 0x000fe20000400000 */
[----:B------:R-:W-:-:S03]  /*a770*/  FADD R2, |R21|, -RZ ;  /* 0x800000ff15027221 */ /* 0x000fc60000000200 */
[----:B------:R-:W-:Y:S01]  /*a780*/  FFMA R17, R17, R20, 1 ;  /* 0x3f80000011117423 */ /* 0x000fe20000000014 */
[----:B------:R-:W-:Y:S06]  /*a790*/  BRA `(.L_x_228) ;  /* 0x0000000000047947 */ /* 0x000fec0003800000 */
.L_x_247:
[----:B------:R-:W-:-:S07]  /*a7a0*/  FFMA R23, |R21|, |R21|, R23 ;  /* 0x4000001515177223 */ /* 0x000fce0000000217 */
.L_x_228:
[----:B------:R-:W-:-:S13]  /*a7b0*/  FSETP.NEU.AND P0, PT, R17, RZ, PT ;  /* 0x000000ff1100720b */ /* 0x000fda0003f0d000 */
[----:B------:R-:W-:Y:S05]  /*a7c0*/  @P0 BRA `(.L_x_255) ;  /* 0x0000000400300947 */ /* 0x000fea0003800000 */
[----:B------:R-:W-:-:S13]  /*a7d0*/  FSETP.NEU.AND P0, PT, R23, RZ, PT ;  /* 0x000000ff1700720b */ /* 0x000fda0003f0d000 */
[----:B------:R-:W-:Y:S05]  /*a7e0*/  @P0 BRA `(.L_x_256) ;  /* 0x00000000003c0947 */ /* 0x000fea0003800000 */
[----:B------:R-:W-:Y:S01]  /*a7f0*/  IADD3 R2, PT, PT, R19, -0xd000000, RZ ;  /* 0xf300000013027810 */ /* 0x000fe20007ffe0ff */
[----:B------:R0:W0:Y:S03]  /*a800*/  MUFU.RSQ R20, R19 ;  /* 0x0000001300147308 */ /* 0x0000260000001400 */
[----:B------:R-:W-:-:S13]  /*a810*/  ISETP.GT.U32.AND P0, PT, R2, 0x727fffff, PT ;  /* 0x727fffff0200780c */ /* 0x000fda0003f04070 */
[----:B------:R-:W-:Y:S05]  /*a820*/  @!P0 BRA `(.L_x_257) ;  /* 0x0000000000108947 */ /* 0x000fea0003800000 */
[----:B------:R-:W-:Y:S02]  /*a830*/  MOV R31, R19 ;  /* 0x00000013001f7202 */ /* 0x000fe40000000f00 */
[----:B0-----:R-:W-:-:S07]  /*a840*/  MOV R20, 0xa860 ;  /* 0x0000a86000147802 */ /* 0x001fce0000000f00 */
[----:B-1234-:R-:W-:Y:S05]  /*a850*/  CALL.REL.NOINC `($__internal_2_$__cuda_sm20_sqrt_rn_f32_slowpath) ;  /* 0x0000032c00087944 */ /* 0x01efea0003c00000 */
[----:B------:R-:W-:Y:S05]  /*a860*/  BRA `(.L_x_258) ;  /* 0x0000000000107947 */ /* 0x000fea0003800000 */
.L_x_257:
[C---:B0-----:R-:W-:Y:S01]  /*a870*/  FMUL.FTZ R2, R20.reuse, R19 ;  /* 0x0000001314027220 */ /* 0x041fe20000410000 */
[----:B-12---:R-:W-:-:S03]  /*a880*/  FMUL.FTZ R57, R20, 0.5 ;  /* 0x3f00000014397820 */ /* 0x006fc60000410000 */
[----:B------:R-:W-:-:S04]  /*a890*/  FFMA R19, -R2, R2, R19 ;  /* 0x0000000202137223 */ /* 0x000fc80000000113 */
[----:B------:R-:W-:-:S07]  /*a8a0*/  FFMA R57, R19, R57, R2 ;  /* 0x0000003913397223 */ /* 0x000fce0000000002 */
.L_x_258:
[----:B------:R-:W-:-:S05]  /*a8b0*/  FMUL R16, R57, R16 ;  /* 0x0000001039107220 */ /* 0x000fca0000400000 */
[----:B------:R0:W-:Y:S01]  /*a8c0*/  STL [R1+0x1c], R16 ;  /* 0x00001c1001007387 */ /* 0x0001e20000100800 */
[----:B------:R-:W-:Y:S05]  /*a8d0*/  BRA `(.L_x_259) ;  /* 0x0000000400847947 */ /* 0x000fea0003800000 */
.L_x_256:
[----:B------:R-:W-:-:S13]  /*a8e0*/  FSETP.GE.AND P0, PT, R23, R16, PT ;  /* 0x000000101700720b */ /* 0x000fda0003f06000 */
[----:B------:R-:W-:Y:S05]  /*a8f0*/  @!P0 BRA `(.L_x_260) ;  /* 0x0000000000748947 */ /* 0x000fea0003800000 */
[----:B------:R-:W0:Y:S08]  /*a900*/  MUFU.RCP R2, R23 ;  /* 0x0000001700027308 */ /* 0x000e300000001000 */
[----:B------:R-:W5:Y:S01]  /*a910*/  FCHK P0, R16, R23 ;  /* 0x0000001710007302 */ /* 0x000f620000000000 */
[----:B0-----:R-:W-:-:S04]  /*a920*/  FFMA R3, R2, -R23, 1 ;  /* 0x3f80000002037423 */ /* 0x001fc80000000817 */
[----:B------:R-:W-:-:S04]  /*a930*/  FFMA R3, R2, R3, R2 ;  /* 0x0000000302037223 */ /* 0x000fc80000000002 */
[----:B------:R-:W-:-:S04]  /*a940*/  FFMA R17, R3, R16, RZ ;  /* 0x0000001003117223 */ /* 0x000fc800000000ff */
[----:B------:R-:W-:-:S04]  /*a950*/  FFMA R2, R17, -R23, R16 ;  /* 0x8000001711027223 */ /* 0x000fc80000000010 */
[----:B------:R-:W-:Y:S01]  /*a960*/  FFMA R20, R3, R2, R17 ;  /* 0x0000000203147223 */ /* 0x000fe20000000011 */
[----:B-----5:R-:W-:Y:S06]  /*a970*/  @!P0 BRA `(.L_x_261) ;  /* 0x0000000000108947 */ /* 0x020fec0003800000 */
[----:B------:R-:W-:Y:S02]  /*a980*/  MOV R20, R16 ;  /* 0x0000001000147202 */ /* 0x000fe40000000f00 */
[----:B------:R-:W-:Y:S02]  /*a990*/  MOV R31, R23 ;  /* 0x00000017001f7202 */ /* 0x000fe40000000f00 */
[----:B------:R-:W-:-:S07]  /*a9a0*/  MOV R58, 0xa9c0 ;  /* 0x0000a9c0003a7802 */ /* 0x000fce0000000f00 */
[----:B-1234-:R-:W-:Y:S05]  /*a9b0*/  CALL.REL.NOINC `($__internal_3_$__cuda_sm3x_div_rn_noftz_f32_slowpath) ;  /* 0x0000032c000c7944 */ /* 0x01efea0003c00000 */
.L_x_261:
[----:B------:R-:W-:-:S04]  /*a9c0*/  FMUL R19, R19, R16 ;  /* 0x0000001013137220 */ /* 0x000fc80000400000 */
[----:B------:R-:W-:-:S04]  /*a9d0*/  FFMA R20, R19, R20, 1 ;  /* 0x3f80000013147423 */ /* 0x000fc80000000014 */
[----:B------:R-:W-:-:S04]  /*a9e0*/  FMUL R31, R20, R23 ;  /* 0x00000017141f7220 */ /* 0x000fc80000400000 */
[----:B------:R0:W0:Y:S01]  /*a9f0*/  MUFU.RSQ R2, R31 ;  /* 0x0000001f00027308 */ /* 0x0000220000001400 */
[----:B------:R-:W-:-:S04]  /*aa00*/  IADD3 R3, PT, PT, R31, -0xd000000, RZ ;  /* 0xf30000001f037810 */ /* 0x000fc80007ffe0ff */
[----:B------:R-:W-:-:S13]  /*aa10*/  ISETP.GT.U32.AND P0, PT, R3, 0x727fffff, PT ;  /* 0x727fffff0300780c */ /* 0x000fda0003f04070 */
[----:B0-----:R-:W-:Y:S05]  /*aa20*/  @!P0 BRA `(.L_x_262) ;  /* 0x00000000000c8947 */ /* 0x001fea0003800000 */
[----:B------:R-:W-:-:S07]  /*aa30*/  MOV R20, 0xaa50 ;  /* 0x0000aa5000147802 */ /* 0x000fce0000000f00 */
[----:B-1234-:R-:W-:Y:S05]  /*aa40*/  CALL.REL.NOINC `($__internal_2_$__cuda_sm20_sqrt_rn_f32_slowpath) ;  /* 0x00000328008c7944 */ /* 0x01efea0003c00000 */
[----:B------:R-:W-:Y:S05]  /*aa50*/  BRA `(.L_x_263) ;  /* 0x0000000000107947 */ /* 0x000fea0003800000 */
.L_x_262:
[----:B-12---:R-:W-:Y:S01]  /*aa60*/  FMUL.FTZ R57, R31, R2 ;  /* 0x000000021f397220 */ /* 0x006fe20000410000 */
[----:B------:R-:W-:-:S03]  /*aa70*/  FMUL.FTZ R3, R2, 0.5 ;  /* 0x3f00000002037820 */ /* 0x000fc60000410000 */
[----:B------:R-:W-:-:S04]  /*aa80*/  FFMA R2, -R57, R57, R31 ;  /* 0x0000003939027223 */ /* 0x000fc8000000011f */
[----:B------:R-:W-:-:S07]  /*aa90*/  FFMA R57, R2, R3, R57 ;  /* 0x0000000302397223 */ /* 0x000fce0000000039 */
.L_x_263:
[----:B------:R2:W-:Y:S01]  /*aaa0*/  STL [R1+0x1c], R57 ;  /* 0x00001c3901007387 */ /* 0x0005e20000100800 */
[----:B------:R-:W-:Y:S01]  /*aab0*/  MOV R16, R57 ;  /* 0x0000003900107202 */ /* 0x000fe20000000f00 */
[----:B------:R-:W-:Y:S06]  /*aac0*/  BRA `(.L_x_259) ;  /* 0x0000000400087947 */ /* 0x000fec0003800000 */
.L_x_260:
        /* <DEDUP_REMOVED lines=12> */
.L_x_264:
[----:B------:R-:W-:-:S04]  /*ab90*/  FFMA R19, R19, R16, R20 ;  /* 0x0000001013137223 */ /* 0x000fc80000000014 */
        /* <DEDUP_REMOVED lines=8> */
.L_x_265:
[----:B-12---:R-:W-:Y:S01]  /*ac20*/  FMUL.FTZ R57, R31, R2 ;  /* 0x000000021f397220 */ /* 0x006fe20000410000 */
[----:B------:R-:W-:-:S03]  /*ac30*/  FMUL.FTZ R3, R2, 0.5 ;  /* 0x3f00000002037820 */ /* 0x000fc60000410000 */
[----:B------:R-:W-:-:S04]  /*ac40*/  FFMA R2, -R57, R57, R31 ;  /* 0x0000003939027223 */ /* 0x000fc8000000011f */
[----:B------:R-:W-:-:S07]  /*ac50*/  FFMA R57, R2, R3, R57 ;  /* 0x0000000302397223 */ /* 0x000fce0000000039 */
.L_x_266:
[----:B------:R1:W-:Y:S01]  /*ac60*/  STL [R1+0x1c], R57 ;  /* 0x00001c3901007387 */ /* 0x0003e20000100800 */
[----:B------:R-:W-:Y:S01]  /*ac70*/  MOV R16, R57 ;  /* 0x0000003900107202 */ /* 0x000fe20000000f00 */
[----:B------:R-:W-:Y:S06]  /*ac80*/  BRA `(.L_x_259) ;  /* 0x0000000000987947 */ /* 0x000fec0003800000 */
.L_x_255:
        /* <DEDUP_REMOVED lines=12> */
.L_x_267:
        /* <DEDUP_REMOVED lines=9> */
[----:B------:R-:W-:-:S07]  /*ade0*/  MOV R58, 0xae00 ;  /* 0x0000ae00003a7802 */ /* 0x000fce0000000f00 */
[----:B-1234-:R-:W-:Y:S05]  /*adf0*/  CALL.REL.NOINC `($__internal_3_$__cuda_sm3x_div_rn_noftz_f32_slowpath) ;  /* 0x0000032400fc7944 */ /* 0x01efea0003c00000 */
[----:B------:R-:W-:-:S07]  /*ae00*/  MOV R16, R20 ;  /* 0x0000001400107202 */ /* 0x000fce0000000f00 */
.L_x_268:
[----:B------:R-:W-:-:S04]  /*ae10*/  FADD R31, R16, R17 ;  /* 0x00000011101f7221 */ /* 0x000fc80000000000 */
[----:B------:R0:W0:Y:S01]  /*ae20*/  MUFU.RSQ R16, R31 ;  /* 0x0000001f00107308 */ /* 0x0000220000001400 */
[----:B------:R-:W-:-:S04]  /*ae30*/  IADD3 R3, PT, PT, R31, -0xd000000, RZ ;  /* 0xf30000001f037810 */ /* 0x000fc80007ffe0ff */
[----:B------:R-:W-:-:S13]  /*ae40*/  ISETP.GT.U32.AND P0, PT, R3, 0x727fffff, PT ;  /* 0x727fffff0300780c */ /* 0x000fda0003f04070 */
[----:B0-----:R-:W-:Y:S05]  /*ae50*/  @!P0 BRA `(.L_x_269) ;  /* 0x00000000000c8947 */ /* 0x001fea0003800000 */
[----:B------:R-:W-:-:S07]  /*ae60*/  MOV R20, 0xae80 ;  /* 0x0000ae8000147802 */ /* 0x000fce0000000f00 */
[----:B-1234-:R-:W-:Y:S05]  /*ae70*/  CALL.REL.NOINC `($__internal_2_$__cuda_sm20_sqrt_rn_f32_slowpath) ;  /* 0x0000032400807944 */ /* 0x01efea0003c00000 */
[----:B------:R-:W-:Y:S05]  /*ae80*/  BRA `(.L_x_270) ;  /* 0x0000000000107947 */ /* 0x000fea0003800000 */
.L_x_269:
[----:B-12---:R-:W-:Y:S01]  /*ae90*/  FMUL.FTZ R57, R31, R16 ;  /* 0x000000101f397220 */ /* 0x006fe20000410000 */
[----:B------:R-:W-:-:S03]  /*aea0*/  FMUL.FTZ R3, R16, 0.5 ;  /* 0x3f00000010037820 */ /* 0x000fc60000410000 */
[----:B------:R-:W-:-:S04]  /*aeb0*/  FFMA R16, -R57, R57, R31 ;  /* 0x0000003939107223 */ /* 0x000fc8000000011f */
[----:B------:R-:W-:-:S07]  /*aec0*/  FFMA R57, R16, R3, R57 ;  /* 0x0000000310397223 */ /* 0x000fce0000000039 */
.L_x_270:
[----:B------:R-:W-:-:S05]  /*aed0*/  FMUL R16, R57, R2 ;  /* 0x0000000239107220 */ /* 0x000fca0000400000 */
[----:B------:R0:W-:Y:S02]  /*aee0*/  STL [R1+0x1c], R16 ;  /* 0x00001c1001007387 */ /* 0x0001e40000100800 */
.L_x_259:
[----:B------:R-:W5:Y:S01]  /*aef0*/  LDC R3, c[0x0][0x380] ;  /* 0x0000e000ff037b82 */ /* 0x000f620000000800 */
[----:B------:R-:W-:Y:S01]  /*af00*/  HFMA2 R2, -RZ, RZ, 0, 5.9604644775390625e-08 ;  /* 0x00000001ff027431 */ /* 0x000fe200000001ff */
[----:B------:R0:W-:Y:S01]  /*af10*/  STL [R1+0x10], R16 ;  /* 0x0000101001007387 */ /* 0x0001e20000100800 */
[----:B------:R-:W-:Y:S01]  /*af20*/  HFMA2 R25, -RZ, RZ, 0, 0 ;  /* 0x00000000ff197431 */ /* 0x000fe200000001ff */
[----:B------:R-:W-:Y:S01]  /*af30*/  MOV R27, RZ ;  /* 0x000000ff001b7202 */ /* 0x000fe20000000f00 */
[----:B------:R-:W-:Y:S01]  /*af40*/  HFMA2 R21, -RZ, RZ, 0, 0 ;  /* 0x00000000ff157431 */ /* 0x000fe200000001ff */
[----:B------:R0:W-:Y:S01]  /*af50*/  STL [R1+0x28], R16 ;  /* 0x0000281001007387 */ /* 0x0001e20000100800 */
[----:B------:R-:W-:Y:S01]  /*af60*/  HFMA2 R17, -RZ, RZ, 0, 0 ;  /* 0x00000000ff117431 */ /* 0x000fe200000001ff */
[----:B------:R-:W-:Y:S02]  /*af70*/  MOV R19, RZ ;  /* 0x000000ff00137202 */ /* 0x000fe40000000f00 */
[----:B------:R0:W-:Y:S01]  /*af80*/  STL [R1+0x34], R2 ;  /* 0x0000340201007387 */ /* 0x0001e20000100800 */
[----:B-----5:R-:W-:-:S02]  /*af90*/  ISETP.NE.AND P0, PT, R3, 0x3, PT ;  /* 0x000000030300780c */ /* 0x020fc40003f05270 */
[----:B------:R-:W-:-:S11]  /*afa0*/  MOV R3, RZ ;  /* 0x000000ff00037202 */ /* 0x000fd60000000f00 */
[----:B0-----:R-:W-:Y:S05]  /*afb0*/  @!P0 BRA `(.L_x_271) ;  /* 0x0000001000ac8947 */ /* 0x001fea0003800000 */
[----:B------:R-:W-:Y:S02]  /*afc0*/  MOV R23, RZ ;  /* 0x000000ff00177202 */ /* 0x000fe40000000f00 */
[----:B------:R-:W-:-:S07]  /*afd0*/  MOV R25, RZ ;  /* 0x000000ff00197202 */ /* 0x000fce0000000f00 */
.L_x_308:
        /* <DEDUP_REMOVED lines=25> */
.L_x_276:
[----:B------:R-:W-:Y:S01]  /*b170*/  FFMA R21, R20, R20, R21 ;  /* 0x0000001414157223 */ /* 0x000fe20000000015 */
[----:B------:R-:W-:Y:S06]  /*b180*/  BRA `(.L_x_275) ;  /* 0x0000000000c47947 */ /* 0x000fec0003800000 */
.L_x_274:
        /* <DEDUP_REMOVED lines=12> */
.L_x_277:
[----:B------:R-:W-:Y:S01]  /*b250*/  FMUL R21, R21, R20 ;  /* 0x0000001415157220 */ /* 0x000fe20000400000 */
[----:B------:R-:W-:-:S03]  /*b260*/  FADD R25, |R2|, -RZ ;  /* 0x800000ff02197221 */ /* 0x000fc60000000200 */
[----:B------:R-:W-:Y:S01]  /*b270*/  FFMA R21, R21, R20, 1 ;  /* 0x3f80000015157423 */ /* 0x000fe20000000014 */
[----:B------:R-:W-:Y:S06]  /*b280*/  BRA `(.L_x_275) ;  /* 0x0000000000847947 */ /* 0x000fec0003800000 */
.L_x_273:
        /* <DEDUP_REMOVED lines=14> */
.L_x_279:
[----:B------:R-:W-:Y:S01]  /*b370*/  FFMA R19, R20, R20, R19 ;  /* 0x0000001414137223 */ /* 0x000fe20000000013 */
[----:B------:R-:W-:Y:S06]  /*b380*/  BRA `(.L_x_275) ;  /* 0x0000000000447947 */ /* 0x000fec0003800000 */
.L_x_278:
        /* <DEDUP_REMOVED lines=12> */
.L_x_280:
[----:B------:R-:W-:Y:S01]  /*b450*/  FMUL R19, R19, R20 ;  /* 0x0000001413137220 */ /* 0x000fe20000400000 */
[----:B------:R-:W-:-:S03]  /*b460*/  FADD R3, |R2|, -RZ ;  /* 0x800000ff02037221 */ /* 0x000fc60000000200 */
[----:B------:R-:W-:Y:S01]  /*b470*/  FFMA R19, R19, R20, 1 ;  /* 0x3f80000013137423 */ /* 0x000fe20000000014 */
[----:B------:R-:W-:Y:S06]  /*b480*/  BRA `(.L_x_275) ;  /* 0x0000000000047947 */ /* 0x000fec0003800000 */
.L_x_272:
[----:B------:R-:W-:-:S07]  /*b490*/  FFMA R17, |R2|, |R2|, R17 ;  /* 0x4000000202117223 */ /* 0x000fce0000000211 */
.L_x_275:
        /* <DEDUP_REMOVED lines=22> */
.L_x_285:
[----:B------:R-:W-:Y:S01]  /*b600*/  FFMA R21, R20, R20, R21 ;  /* 0x0000001414157223 */ /* 0x000fe20000000015 */
[----:B------:R-:W-:Y:S06]  /*b610*/  BRA `(.L_x_284) ;  /* 0x0000000000c47947 */ /* 0x000fec0003800000 */
.L_x_283:
        /* <DEDUP_REMOVED lines=12> */
.L_x_286:
[----:B------:R-:W-:Y:S01]  /*b6e0*/  FMUL R21, R21, R20 ;  /* 0x0000001415157220 */ /* 0x000fe20000400000 */
[----:B------:R-:W-:-:S03]  /*b6f0*/  FADD R25, |R2|, -RZ ;  /* 0x800000ff02197221 */ /* 0x000fc60000000200 */
[----:B------:R-:W-:Y:S01]  /*b700*/  FFMA R21, R21, R20, 1 ;  /* 0x3f80000015157423 */ /* 0x000fe20000000014 */
[----:B------:R-:W-:Y:S06]  /*b710*/  BRA `(.L_x_284) ;  /* 0x0000000000847947 */ /* 0x000fec0003800000 */
.L_x_282:
        /* <DEDUP_REMOVED lines=14> */
.L_x_288:
[----:B------:R-:W-:Y:S01]  /*b800*/  FFMA R19, R20, R20, R19 ;  /* 0x0000001414137223 */ /* 0x000fe20000000013 */
[----:B------:R-:W-:Y:S06]  /*b810*/  BRA `(.L_x_284) ;  /* 0x0000000000447947 */ /* 0x000fec0003800000 */
.L_x_287:
        /* <DEDUP_REMOVED lines=12> */
.L_x_289:
[----:B------:R-:W-:Y:S01]  /*b8e0*/  FMUL R19, R19, R20 ;  /* 0x0000001413137220 */ /* 0x000fe20000400000 */
[----:B------:R-:W-:-:S03]  /*b8f0*/  FADD R3, |R2|, -RZ ;  /* 0x800000ff02037221 */ /* 0x000fc60000000200 */
[----:B------:R-:W-:Y:S01]  /*b900*/  FFMA R19, R19, R20, 1 ;  /* 0x3f80000013137423 */ /* 0x000fe20000000014 */
[----:B------:R-:W-:Y:S06]  /*b910*/  BRA `(.L_x_284) ;  /* 0x0000000000047947 */ /* 0x000fec0003800000 */
.L_x_281:
[----:B------:R-:W-:-:S07]  /*b920*/  FFMA R17, |R2|, |R2|, R17 ;  /* 0x4000000202117223 */ /* 0x000fce0000000211 */
.L_x_284:
        /* <DEDUP_REMOVED lines=22> */
.L_x_294:
[----:B------:R-:W-:Y:S01]  /*ba90*/  FFMA R21, R20, R20, R21 ;  /* 0x0000001414157223 */ /* 0x000fe20000000015 */
[----:B------:R-:W-:Y:S06]  /*baa0*/  BRA `(.L_x_293) ;  /* 0x0000000000c47947 */ /* 0x000fec0003800000 */
.L_x_292:
        /* <DEDUP_REMOVED lines=12> */
.L_x_295:
[----:B------:R-:W-:Y:S01]  /*bb70*/  FMUL R21, R21, R20 ;  /* 0x0000001415157220 */ /* 0x000fe20000400000 */
[----:B------:R-:W-:-:S03]  /*bb80*/  FADD R25, |R2|, -RZ ;  /* 0x800000ff02197221 */ /* 0x000fc60000000200 */
[----:B------:R-:W-:Y:S01]  /*bb90*/  FFMA R21, R21, R20, 1 ;  /* 0x3f80000015157423 */ /* 0x000fe20000000014 */
[----:B------:R-:W-:Y:S06]  /*bba0*/  BRA `(.L_x_293) ;  /* 0x0000000000847947 */ /* 0x000fec0003800000 */
.L_x_291:
        /* <DEDUP_REMOVED lines=14> */
.L_x_297:
[----:B------:R-:W-:Y:S01]  /*bc90*/  FFMA R19, R20, R20, R19 ;  /* 0x0000001414137223 */ /* 0x000fe20000000013 */
[----:B------:R-:W-:Y:S06]  /*bca0*/  BRA `(.L_x_293) ;  /* 0x0000000000447947 */ /* 0x000fec0003800000 */
.L_x_296:
        /* <DEDUP_REMOVED lines=12> */
.L_x_298:
[----:B------:R-:W-:Y:S01]  /*bd70*/  FMUL R19, R19, R20 ;  /* 0x0000001413137220 */ /* 0x000fe20000400000 */
[----:B------:R-:W-:-:S03]  /*bd80*/  FADD R3, |R2|, -RZ ;  /* 0x800000ff02037221 */ /* 0x000fc60000000200 */
[----:B------:R-:W-:Y:S01]  /*bd90*/  FFMA R19, R19, R20, 1 ;  /* 0x3f80000013137423 */ /* 0x000fe20000000014 */
[----:B------:R-:W-:Y:S06]  /*bda0*/  BRA `(.L_x_293) ;  /* 0x0000000000047947 */ /* 0x000fec0003800000 */
.L_x_290:
[----:B------:R-:W-:-:S07]  /*bdb0*/  FFMA R17, |R2|, |R2|, R17 ;  /* 0x4000000202117223 */ /* 0x000fce0000000211 */
.L_x_293:
        /* <DEDUP_REMOVED lines=22> */
.L_x_303:
[----:B------:R-:W-:Y:S01]  /*bf20*/  FFMA R21, R20, R20, R21 ;  /* 0x0000001414157223 */ /* 0x000fe20000000015 */
[----:B------:R-:W-:Y:S06]  /*bf30*/  BRA `(.L_x_302) ;  /* 0x0000000000c47947 */ /* 0x000fec0003800000 */
.L_x_301:
        /* <DEDUP_REMOVED lines=12> */
.L_x_304:
[----:B------:R-:W-:Y:S01]  /*c000*/  FMUL R21, R21, R20 ;  /* 0x0000001415157220 */ /* 0x000fe20000400000 */
[----:B------:R-:W-:-:S03]  /*c010*/  FADD R25, |R22|, -RZ ;  /* 0x800000ff16197221 */ /* 0x000fc60000000200 */
[----:B------:R-:W-:Y:S01]  /*c020*/  FFMA R21, R21, R20, 1 ;  /* 0x3f80000015157423 */ /* 0x000fe20000000014 */
[----:B------:R-:W-:Y:S06]  /*c030*/  BRA `(.L_x_302) ;  /* 0x0000000000847947 */ /* 0x000fec0003800000 */
.L_x_300:
        /* <DEDUP_REMOVED lines=14> */
.L_x_306:
[----:B------:R-:W-:Y:S01]  /*c120*/  FFMA R19, R20, R20, R19 ;  /* 0x0000001414137223 */ /* 0x000fe20000000013 */
[----:B------:R-:W-:Y:S06]  /*c130*/  BRA `(.L_x_302) ;  /* 0x0000000000447947 */ /* 0x000fec0003800000 */
.L_x_305:
        /* <DEDUP_REMOVED lines=12> */
.L_x_307:
[----:B------:R-:W-:Y:S01]  /*c200*/  FMUL R19, R19, R20 ;  /* 0x0000001413137220 */ /* 0x000fe20000400000 */
[----:B------:R-:W-:-:S03]  /*c210*/  FADD R3, |R22|, -RZ ;  /* 0x800000ff16037221 */ /* 0x000fc60000000200 */
[----:B------:R-:W-:Y:S01]  /*c220*/  FFMA R19, R19, R20, 1 ;  /* 0x3f80000013137423 */ /* 0x000fe20000000014 */
[----:B------:R-:W-:Y:S06]  /*c230*/  BRA `(.L_x_302) ;  /* 0x0000000000047947 */ /* 0x000fec0003800000 */
.L_x_299:
[----:B------:R-:W-:-:S07]  /*c240*/  FFMA R17, |R22|, |R22|, R17 ;  /* 0x4000001616117223 */ /* 0x000fce0000000211 */
.L_x_302:
[----:B------:R-:W-:Y:S05]  /*c250*/  @P4 BRA `(.L_x_308) ;  /* 0xffffffec00604947 */ /* 0x000fea000383ffff */
[----:B------:R-:W-:-:S07]  /*c260*/  MOV R27, R41 ;  /* 0x00000029001b7202 */ /* 0x000fce0000000f00 */
.L_x_271:
        /* <DEDUP_REMOVED lines=27> */
.L_x_314:
[----:B------:R-:W-:Y:S01]  /*c420*/  FFMA R21, R20, R20, R21 ;  /* 0x0000001414157223 */ /* 0x000fe20000000015 */
[----:B------:R-:W-:Y:S06]  /*c430*/  BRA `(.L_x_313) ;  /* 0x0000000000c47947 */ /* 0x000fec0003800000 */
.L_x_312:
        /* <DEDUP_REMOVED lines=12> */
.L_x_315:
[----:B------:R-:W-:Y:S01]  /*c500*/  FMUL R21, R20, R21 ;  /* 0x0000001514157220 */ /* 0x000fe20000400000 */
[----:B------:R-:W-:-:S03]  /*c510*/  FADD R2, |R22|, -RZ ;  /* 0x800000ff16027221 */ /* 0x000fc60000000200 */
[----:B------:R-:W-:Y:S01]  /*c520*/  FFMA R21, R21, R20, 1 ;  /* 0x3f80000015157423 */ /* 0x000fe20000000014 */
[----:B------:R-:W-:Y:S06]  /*c530*/  BRA `(.L_x_313) ;  /* 0x0000000000847947 */ /* 0x000fec0003800000 */
.L_x_311:
        /* <DEDUP_REMOVED lines=14> */
.L_x_317:
[----:B------:R-:W-:Y:S01]  /*c620*/  FFMA R19, R20, R20, R19 ;  /* 0x0000001414137223 */ /* 0x000fe20000000013 */
[----:B------:R-:W-:Y:S06]  /*c630*/  BRA `(.L_x_313) ;  /* 0x0000000000447947 */ /* 0x000fec0003800000 */
.L_x_316:
        /* <DEDUP_REMOVED lines=12> */
.L_x_318:
[----:B------:R-:W-:Y:S01]  /*c700*/  FMUL R19, R20, R19 ;  /* 0x0000001314137220 */ /* 0x000fe20000400000 */
[----:B------:R-:W-:-:S03]  /*c710*/  FADD R3, |R22|, -RZ ;  /* 0x800000ff16037221 */ /* 0x000fc60000000200 */
[----:B------:R-:W-:Y:S01]  /*c720*/  FFMA R19, R19, R20, 1 ;  /* 0x3f80000013137423 */ /* 0x000fe20000000014 */
[----:B------:R-:W-:Y:S06]  /*c730*/  BRA `(.L_x_313) ;  /* 0x0000000000047947 */ /* 0x000fec0003800000 */
.L_x_310:
[----:B------:R-:W-:-:S07]  /*c740*/  FFMA R23, |R22|, |R22|, R23 ;  /* 0x4000001616177223 */ /* 0x000fce0000000217 */
.L_x_313:
        /* <DEDUP_REMOVED lines=24> */
.L_x_323:
[----:B------:R-:W-:Y:S01]  /*c8d0*/  FFMA R21, R20, R20, R21 ;  /* 0x0000001414157223 */ /* 0x000fe20000000015 */
[----:B------:R-:W-:Y:S06]  /*c8e0*/  BRA `(.L_x_322) ;  /* 0x0000000000c47947 */ /* 0x000fec0003800000 */
.L_x_321:
        /* <DEDUP_REMOVED lines=12> */
.L_x_324:
[----:B------:R-:W-:Y:S01]  /*c9b0*/  FMUL R21, R20, R21 ;  /* 0x0000001514157220 */ /* 0x000fe20000400000 */
[----:B------:R-:W-:-:S03]  /*c9c0*/  FADD R2, |R22|, -RZ ;  /* 0x800000ff16027221 */ /* 0x000fc60000000200 */
[----:B------:R-:W-:Y:S01]  /*c9d0*/  FFMA R21, R21, R20, 1 ;  /* 0x3f80000015157423 */ /* 0x000fe20000000014 */
[----:B------:R-:W-:Y:S06]  /*c9e0*/  BRA `(.L_x_322) ;  /* 0x0000000000847947 */ /* 0x000fec0003800000 */
.L_x_320:
        /* <DEDUP_REMOVED lines=14> */
.L_x_326:
[----:B------:R-:W-:Y:S01]  /*cad0*/  FFMA R19, R20, R20, R19 ;  /* 0x0000001414137223 */ /* 0x000fe20000000013 */
[----:B------:R-:W-:Y:S06]  /*cae0*/  BRA `(.L_x_322) ;  /* 0x0000000000447947 */ /* 0x000fec0003800000 */
.L_x_325:
        /* <DEDUP_REMOVED lines=12> */
.L_x_327:
[----:B------:R-:W-:Y:S01]  /*cbb0*/  FMUL R19, R20, R19 ;  /* 0x0000001314137220 */ /* 0x000fe20000400000 */
[----:B------:R-:W-:-:S03]  /*cbc0*/  FADD R3, |R22|, -RZ ;  /* 0x800000ff16037221 */ /* 0x000fc60000000200 */
[----:B------:R-:W-:Y:S01]  /*cbd0*/  FFMA R19, R19, R20, 1 ;  /* 0x3f80000013137423 */ /* 0x000fe20000000014 */
[----:B------:R-:W-:Y:S06]  /*cbe0*/  BRA `(.L_x_322) ;  /* 0x0000000000047947 */ /* 0x000fec0003800000 */
.L_x_319:
[----:B------:R-:W-:-:S07]  /*cbf0*/  FFMA R23, |R22|, |R22|, R23 ;  /* 0x4000001616177223 */ /* 0x000fce0000000217 */
.L_x_322:
        /* <DEDUP_REMOVED lines=24> */
.L_x_331:
[----:B------:R-:W-:Y:S01]  /*cd80*/  FFMA R21, R20, R20, R21 ;  /* 0x0000001414157223 */ /* 0x000fe20000000015 */
[----:B------:R-:W-:Y:S06]  /*cd90*/  BRA `(.L_x_309) ;  /* 0x0000000000c47947 */ /* 0x000fec0003800000 */
.L_x_330:
        /* <DEDUP_REMOVED lines=12> */
.L_x_332:
[----:B------:R-:W-:Y:S01]  /*ce60*/  FMUL R21, R20, R21 ;  /* 0x0000001514157220 */ /* 0x000fe20000400000 */
[----:B------:R-:W-:-:S03]  /*ce70*/  FADD R2, |R22|, -RZ ;  /* 0x800000ff16027221 */ /* 0x000fc60000000200 */
[----:B------:R-:W-:Y:S01]  /*ce80*/  FFMA R21, R21, R20, 1 ;  /* 0x3f80000015157423 */ /* 0x000fe20000000014 */
[----:B------:R-:W-:Y:S06]  /*ce90*/  BRA `(.L_x_309) ;  /* 0x0000000000847947 */ /* 0x000fec0003800000 */
.L_x_329:
        /* <DEDUP_REMOVED lines=14> */
.L_x_334:
[----:B------:R-:W-:Y:S01]  /*cf80*/  FFMA R19, R20, R20, R19 ;  /* 0x0000001414137223 */ /* 0x000fe20000000013 */
[----:B------:R-:W-:Y:S06]  /*cf90*/  BRA `(.L_x_309) ;  /* 0x0000000000447947 */ /* 0x000fec0003800000 */
.L_x_333:
        /* <DEDUP_REMOVED lines=12> */
.L_x_335:
[----:B------:R-:W-:Y:S01]  /*d060*/  FMUL R19, R20, R19 ;  /* 0x0000001314137220 */ /* 0x000fe20000400000 */
[----:B------:R-:W-:-:S03]  /*d070*/  FADD R3, |R22|, -RZ ;  /* 0x800000ff16037221 */ /* 0x000fc60000000200 */
[----:B------:R-:W-:Y:S01]  /*d080*/  FFMA R19, R19, R20, 1 ;  /* 0x3f80000013137423 */ /* 0x000fe20000000014 */
[----:B------:R-:W-:Y:S06]  /*d090*/  BRA `(.L_x_309) ;  /* 0x0000000000047947 */ /* 0x000fec0003800000 */
.L_x_328:
[----:B------:R-:W-:-:S07]  /*d0a0*/  FFMA R23, |R22|, |R22|, R23 ;  /* 0x4000001616177223 */ /* 0x000fce0000000217 */
.L_x_309:
        /* <DEDUP_REMOVED lines=9> */
[----:B------:R-:W-:-:S07]  /*d140*/  MOV R20, 0xd160 ;  /* 0x0000d16000147802 */ /* 0x000fce0000000f00 */
[----:B01234-:R-:W-:Y:S05]  /*d150*/  CALL.REL.NOINC `($__internal_2_$__cuda_sm20_sqrt_rn_f32_slowpath) ;  /* 0x0000030000c87944 */ /* 0x01ffea0003c00000 */
[----:B------:R-:W-:Y:S05]  /*d160*/  BRA `(.L_x_339) ;  /* 0x0000000000107947 */ /* 0x000fea0003800000 */
.L_x_338:
[C---:B0-----:R-:W-:Y:S01]  /*d170*/  FMUL.FTZ R20, R22.reuse, R21 ;  /* 0x0000001516147220 */ /* 0x041fe20000410000 */
[----:B-12---:R-:W-:-:S03]  /*d180*/  FMUL.FTZ R57, R22, 0.5 ;  /* 0x3f00000016397820 */ /* 0x006fc60000410000 */
[----:B------:R-:W-:-:S04]  /*d190*/  FFMA R21, -R20, R20, R21 ;  /* 0x0000001414157223 */ /* 0x000fc80000000115 */
[----:B------:R-:W-:-:S07]  /*d1a0*/  FFMA R57, R21, R57, R20 ;  /* 0x0000003915397223 */ /* 0x000fce0000000014 */
.L_x_339:
[----:B------:R-:W-:-:S05]  /*d1b0*/  FMUL R20, R57, R2 ;  /* 0x0000000239147220 */ /* 0x000fca0000400000 */
[----:B------:R2:W-:Y:S01]  /*d1c0*/  STL [R1+0x20], R20 ;  /* 0x0000201401007387 */ /* 0x0005e20000100800 */
[----:B------:R-:W-:Y:S05]  /*d1d0*/  BRA `(.L_x_340) ;  /* 0x0000000400847947 */ /* 0x000fea0003800000 */
.L_x_337:
        /* <DEDUP_REMOVED lines=14> */
.L_x_342:
        /* <DEDUP_REMOVED lines=10> */
.L_x_343:
[----:B-12---:R-:W-:Y:S01]  /*d360*/  FMUL.FTZ R57, R31, R2 ;  /* 0x000000021f397220 */ /* 0x006fe20000410000 */
[----:B------:R-:W-:-:S03]  /*d370*/  FMUL.FTZ R3, R2, 0.5 ;  /* 0x3f00000002037820 */ /* 0x000fc60000410000 */
[----:B------:R-:W-:-:S04]  /*d380*/  FFMA R2, -R57, R57, R31 ;  /* 0x0000003939027223 */ /* 0x000fc8000000011f */
[----:B------:R-:W-:-:S07]  /*d390*/  FFMA R57, R2, R3, R57 ;  /* 0x0000000302397223 */ /* 0x000fce0000000039 */
.L_x_344:
[----:B------:R0:W-:Y:S01]  /*d3a0*/  STL [R1+0x20], R57 ;  /* 0x0000203901007387 */ /* 0x0001e20000100800 */
[----:B------:R-:W-:Y:S01]  /*d3b0*/  MOV R20, R57 ;  /* 0x0000003900147202 */ /* 0x000fe20000000f00 */
[----:B------:R-:W-:Y:S06]  /*d3c0*/  BRA `(.L_x_340) ;  /* 0x0000000400087947 */ /* 0x000fec0003800000 */
.L_x_341:
        /* <DEDUP_REMOVED lines=12> */
.L_x_345:
        /* <DEDUP_REMOVED lines=9> */
.L_x_346:
[----:B-12---:R-:W-:Y:S01]  /*d520*/  FMUL.FTZ R57, R31, R2 ;  /* 0x000000021f397220 */ /* 0x006fe20000410000 */
[----:B------:R-:W-:-:S03]  /*d530*/  FMUL.FTZ R3, R2, 0.5 ;  /* 0x3f00000002037820 */ /* 0x000fc60000410000 */
[----:B------:R-:W-:-:S04]  /*d540*/  FFMA R2, -R57, R57, R31 ;  /* 0x0000003939027223 */ /* 0x000fc8000000011f */
[----:B------:R-:W-:-:S07]  /*d550*/  FFMA R57, R2, R3, R57 ;  /* 0x0000000302397223 */ /* 0x000fce0000000039 */
.L_x_347:
[----:B------:R1:W-:Y:S01]  /*d560*/  STL [R1+0x20], R57 ;  /* 0x0000203901007387 */ /* 0x0003e20000100800 */
[----:B------:R-:W-:Y:S01]  /*d570*/  MOV R20, R57 ;  /* 0x0000003900147202 */ /* 0x000fe20000000f00 */
[----:B------:R-:W-:Y:S06]  /*d580*/  BRA `(.L_x_340) ;  /* 0x0000000000987947 */ /* 0x000fec0003800000 */
.L_x_336:
        /* <DEDUP_REMOVED lines=12> */
.L_x_348:
        /* <DEDUP_REMOVED lines=12> */
.L_x_349:
        /* <DEDUP_REMOVED lines=8> */
.L_x_350:
[----:B-12---:R-:W-:Y:S01]  /*d790*/  FMUL.FTZ R57, R31, R2 ;  /* 0x000000021f397220 */ /* 0x006fe20000410000 */
[----:B------:R-:W-:-:S03]  /*d7a0*/  FMUL.FTZ R17, R2, 0.5 ;  /* 0x3f00000002117820 */ /* 0x000fc60000410000 */
[----:B------:R-:W-:-:S04]  /*d7b0*/  FFMA R2, -R57, R57, R31 ;  /* 0x0000003939027223 */ /* 0x000fc8000000011f */
[----:B------:R-:W-:-:S07]  /*d7c0*/  FFMA R57, R2, R17, R57 ;  /* 0x0000001102397223 */ /* 0x000fce0000000039 */
.L_x_351:
[----:B------:R-:W-:-:S05]  /*d7d0*/  FMUL R20, R57, R3 ;  /* 0x0000000339147220 */ /* 0x000fca0000400000 */
[----:B------:R0:W-:Y:S02]  /*d7e0*/  STL [R1+0x20], R20 ;  /* 0x0000201401007387 */ /* 0x0001e40000100800 */
.L_x_340:
[----:B------:R-:W-:Y:S01]  /*d7f0*/  FSETP.GT.AND P0, PT, R16, R18, PT ;  /* 0x000000121000720b */ /* 0x000fe20003f04000 */
[----:B------:R-:W-:Y:S01]  /*d800*/  HFMA2 R16, -RZ, RZ, 0, 1.1920928955078125e-07 ;  /* 0x00000002ff107431 */ /* 0x000fe200000001ff */
[----:B------:R0:W-:Y:S02]  /*d810*/  STL [R1+0x14], R20 ;  /* 0x0000141401007387 */ /* 0x0001e40000100800 */
[----:B------:R-:W-:Y:S02]  /*d820*/  SEL R2, RZ, 0x1, !P0 ;  /* 0x00000001ff027807 */ /* 0x000fe40004000000 */
[----:B------:R0:W-:Y:S02]  /*d830*/  STL [R1+0x2c], R20 ;  /* 0x00002c1401007387 */ /* 0x0001e40000100800 */
[----:B------:R-:W-:Y:S02]  /*d840*/  LEA R3, R2, R33, 0x2 ;  /* 0x0000002102037211 */ /* 0x000fe400078e10ff */
[----:B------:R0:W-:Y:S04]  /*d850*/  STL [R1+0x38], R16 ;  /* 0x0000381001007387 */ /* 0x0001e80000100800 */
[----:B------:R-:W5:Y:S02]  /*d860*/  LDL R3, [R3] ;  /* 0x0000000003037983 */ /* 0x000f640000100800 */
[----:B-----5:R-:W-:-:S04]  /*d870*/  FSETP.GT.AND P0, PT, R20, R3, PT ;  /* 0x000000031400720b */ /* 0x020fc80003f04000 */
[----:B------:R-:W-:-:S04]  /*d880*/  SEL R2, R2, 0x2, !P0 ;  /* 0x0000000202027807 */ /* 0x000fc80004000000 */
[----:B------:R-:W-:-:S13]  /*d890*/  ISETP.NE.AND P0, PT, R2, RZ, PT ;  /* 0x000000ff0200720c */ /* 0x000fda0003f05270 */
[----:B0-----:R-:W-:Y:S05]  /*d8a0*/  @!P0 BRA `(.L_x_352) ;  /* 0x0000000c00248947 */ /* 0x001fea0003800000 */
[----:B------:R-:W0:Y:S01]  /*d8b0*/  LDC R3, c[0x0][0x380] ;  /* 0x0000e000ff037b82 */ /* 0x000e220000000800 */
[----:B------:R-:W-:Y:S02]  /*d8c0*/  MOV R17, RZ ;  /* 0x000000ff00117202 */ /* 0x000fe40000000f00 */
[----:B0-----:R-:W-:Y:S01]  /*d8d0*/  ISETP.NE.AND P0, PT, R3, 0x3, PT ;  /* 0x000000030300780c */ /* 0x001fe20003f05270 */
[----:B------:R-:W-:-:S12]  /*d8e0*/  IMAD R3, R2, R3, RZ ;  /* 0x0000000302037224 */ /* 0x000fd800078e02ff */
[----:B------:R-:W-:Y:S05]  /*d8f0*/  @!P0 BRA `(.L_x_353) ;  /* 0x00000008009c8947 */ /* 0x000fea0003800000 */
[----:B------:R-:W-:Y:S02]  /*d900*/  ISETP.GT.AND P0, PT, R41, RZ, PT ;  /* 0x000000ff2900720c */ /* 0x000fe40003f04270 */
[----:B------:R-:W-:-:S11]  /*d910*/  MOV R16, RZ ;  /* 0x000000ff00107202 */ /* 0x000fd60000000f00 */
[----:B------:R-:W-:Y:S05]  /*d920*/  @!P0 BRA `(.L_x_354) ;  /* 0x0000000800288947 */ /* 0x000fea0003800000 */
[----:B------:R-:W-:Y:S02]  /*d930*/  IADD3 R19, PT, PT, -R16, R41, RZ ;  /* 0x0000002910137210 */ /* 0x000fe40007ffe1ff */
[----:B------:R-:W-:Y:S02]  /*d940*/  PLOP3.LUT P0, PT, PT, PT, PT, 0x80, 0x8 ;  /* 0x000000000008781c */ /* 0x000fe40003f0f070 */
[----:B------:R-:W-:-:S13]  /*d950*/  ISETP.GT.AND P1, PT, R19, 0xc, PT ;  /* 0x0000000c1300780c */ /* 0x000fda0003f24270 */
[----:B------:R-:W-:Y:S05]  /*d960*/  @!P1 BRA `(.L_x_355) ;  /* 0x0000000400549947 */ /* 0x000fea0003800000 */
[----:B--2---:R-:W0:Y:S01]  /*d970*/  S2R R20, SR_CgaCtaId ;  /* 0x0000000000147919 */ /* 0x004e220000008800 */
[----:B------:R-:W-:Y:S02]  /*d980*/  MOV R17, 0x400 ;  /* 0x0000040000117802 */ /* 0x000fe40000000f00 */
[----:B------:R-:W-:Y:S02]  /*d990*/  PLOP3.LUT P0, PT, PT, PT, PT, 0x8, 0x80 ;  /* 0x000000000080781c */ /* 0x000fe40003f0e170 */
[----:B------:R-:W-:Y:S02]  /*d9a0*/  IADD3 R17, PT, PT, R17, 0xc80, RZ ;  /* 0x00000c8011117810 */ /* 0x000fe40007ffe0ff */
[----:B------:R-:W-:Y:S02]  /*d9b0*/  IADD3 R19, PT, PT, R41, -0xc, RZ ;  /* 0xfffffff429137810 */ /* 0x000fe40007ffe0ff */
[----:B0-----:R-:W-:-:S07]  /*d9c0*/  LEA R17, R20, R17, 0x18 ;  /* 0x0000001114117211 */ /* 0x001fce00078ec0ff */
.L_x_356:
[CC--:B0-----:R-:W-:Y:S02]  /*d9d0*/  LEA R20, R16.reuse, R17.reuse, 0x2 ;  /* 0x0000001110147211 */ /* 0x0c1fe400078e10ff */
[----:B------:R-:W-:Y:S02]  /*d9e0*/  IADD3 R24, PT, PT, R16, 0x4, RZ ;  /* 0x0000000410187810 */ /* 0x000fe40007ffe0ff */
[----:B------:R-:W-:Y:S01]  /*d9f0*/  LEA R22, R3, R20, 0x2 ;  /* 0x0000001403167211 */ /* 0x000fe200078e10ff */
[----:B------:R-:W-:Y:S01]  /*da00*/  LDS R21, [R20] ;  /* 0x0000000014157984 */ /* 0x000fe20000000800 */
[----:B------:R-:W-:-:S03]  /*da10*/  LEA R24, R24, R17, 0x2 ;  /* 0x0000001118187211 */ /* 0x000fc600078e10ff */
[----:B------:R-:W0:Y:S01]  /*da20*/  LDS R23, [R22] ;  /* 0x0000000016177984 */ /* 0x000e220000000800 */
[----:B------:R-:W-:-:S03]  /*da30*/  LEA R24, R3, R24, 0x2 ;  /* 0x0000001803187211 */ /* 0x000fc600078e10ff */
[----:B0-----:R-:W-:Y:S04]  /*da40*/  STS [R20], R23 ;  /* 0x0000001714007388 */ /* 0x001fe80000000800 */
[----:B------:R-:W-:Y:S04]  /*da50*/  STS [R22], R21 ;  /* 0x0000001516007388 */ /* 0x000fe80000000800 */
[----:B------:R-:W0:Y:S04]  /*da60*/  LDS R27, [R22+0x4] ;  /* 0x00000400161b7984 */ /* 0x000e280000000800 */
[----:B------:R-:W2:Y:S04]  /*da70*/  LDS R25, [R20+0x4] ;  /* 0x0000040014197984 */ /* 0x000ea80000000800 */
[----:B0-----:R-:W-:Y:S04]  /*da80*/  STS [R20+0x4], R27 ;  /* 0x0000041b14007388 */ /* 0x001fe80000000800 */
[----:B--2---:R-:W-:Y:S04]  /*da90*/  STS [R22+0x4], R25 ;  /* 0x0000041916007388 */ /* 0x004fe80000000800 */
[----:B------:R-:W0:Y:S04]  /*daa0*/  LDS R31, [R22+0x8] ;  /* 0x00000800161f7984 */ /* 0x000e280000000800 */
[----:B------:R-:W2:Y:S04]  /*dab0*/  LDS R29, [R20+0x8] ;  /* 0x00000800141d7984 */ /* 0x000ea80000000800 */
[----:B0-----:R-:W-:Y:S04]  /*dac0*/  STS [R20+0x8], R31 ;  /* 0x0000081f14007388 */ /* 0x001fe80000000800 */
[----:B--2---:R-:W-:Y:S04]  /*dad0*/  STS [R22+0x8], R29 ;  /* 0x0000081d16007388 */ /* 0x004fe80000000800 */
[----:B------:R-:W0:Y:S04]  /*dae0*/  LDS R49, [R22+0xc] ;  /* 0x00000c0016317984 */ /* 0x000e280000000800 */
[----:B------:R-:W2:Y:S04]  /*daf0*/  LDS R23, [R20+0xc] ;  /* 0x00000c0014177984 */ /* 0x000ea80000000800 */
[----:B0-----:R-:W-:Y:S04]  /*db00*/  STS [R20+0xc], R49 ;  /* 0x00000c3114007388 */ /* 0x001fe80000000800 */
[----:B--2---:R0:W-:Y:S04]  /*db10*/  STS [R22+0xc], R23 ;  /* 0x00000c1716007388 */ /* 0x0041e80000000800 */
[----:B------:R-:W2:Y:S04]  /*db20*/  LDS R25, [R24] ;  /* 0x0000000018197984 */ /* 0x000ea80000000800 */
[----:B------:R-:W5:Y:S01]  /*db30*/  LDS R21, [R20+0x10] ;  /* 0x0000100014157984 */ /* 0x000f620000000800 */
[----:B0-----:R-:W-:-:S04]  /*db40*/  IADD3 R22, PT, PT, R16, 0x8, RZ ;  /* 0x0000000810167810 */ /* 0x001fc80007ffe0ff */
[----:B------:R-:W-:-:S04]  /*db50*/  LEA R22, R22, R17, 0x2 ;  /* 0x0000001116167211 */ /* 0x000fc800078e10ff */
[----:B------:R-:W-:Y:S01]  /*db60*/  LEA R22, R3, R22, 0x2 ;  /* 0x0000001603167211 */ /* 0x000fe200078e10ff */
[----:B--2---:R-:W-:Y:S04]  /*db70*/  STS [R20+0x10], R25 ;  /* 0x0000101914007388 */ /* 0x004fe80000000800 */
[----:B-----5:R-:W-:Y:S04]  /*db80*/  STS [R24], R21 ;  /* 0x0000001518007388 */ /* 0x020fe80000000800 */
        /* <DEDUP_REMOVED lines=14> */
[----:B0-----:R-:W-:-:S02]  /*dc70*/  IADD3 R24, PT, PT, R16, 0xc, RZ ;  /* 0x0000000c10187810 */ /* 0x001fc40007ffe0ff */
[----:B------:R-:W-:Y:S02]  /*dc80*/  IADD3 R16, PT, PT, R16, 0x10, RZ ;  /* 0x0000001010107810 */ /* 0x000fe40007ffe0ff */
[----:B------:R-:W-:Y:S02]  /*dc90*/  LEA R24, R24, R17, 0x2 ;  /* 0x0000001118187211 */ /* 0x000fe400078e10ff */
[----:B------:R-:W-:Y:S02]  /*dca0*/  ISETP.GE.AND P1, PT, R16, R19, PT ;  /* 0x000000131000720c */ /* 0x000fe40003f26270 */
        /* <DEDUP_REMOVED lines=15> */
[----:B------:R-:W0:Y:S04]  /*dda0*/  LDS R25, [R24] ;  /* 0x0000000018197984 */ /* 0x000e280000000800 */
[----:B------:R-:W2:Y:S04]  /*ddb0*/  LDS R21, [R20+0x30] ;  /* 0x0000300014157984 */ /* 0x000ea80000000800 */
[----:B0-----:R-:W-:Y:S04]  /*ddc0*/  STS [R20+0x30], R25 ;  /* 0x0000301914007388 */ /* 0x001fe80000000800 */
[----:B--2---:R-:W-:Y:S04]  /*ddd0*/  STS [R24], R21 ;  /* 0x0000001518007388 */ /* 0x004fe80000000800 */
        /* <DEDUP_REMOVED lines=10> */
[----:B0-----:R0:W-:Y:S04]  /*de80*/  STS [R20+0x3c], R49 ;  /* 0x00003c3114007388 */ /* 0x0011e80000000800 */
[----:B--2---:R0:W-:Y:S01]  /*de90*/  STS [R24+0xc], R23 ;  /* 0x00000c1718007388 */ /* 0x0041e20000000800 */
[----:B------:R-:W-:Y:S05]  /*dea0*/  @!P1 BRA `(.L_x_356) ;  /* 0xfffffff800c89947 */ /* 0x000fea000383ffff */
[----:B------:R-:W-:-:S07]  /*deb0*/  MOV R17, R41 ;  /* 0x0000002900117202 */ /* 0x000fce0000000f00 */
.L_x_355:
[----:B------:R-:W-:-:S04]  /*dec0*/  IADD3 R19, PT, PT, -R16, R41, RZ ;  /* 0x0000002910137210 */ /* 0x000fc80007ffe1ff */
[----:B------:R-:W-:-:S13]  /*ded0*/  ISETP.GT.AND P1, PT, R19, 0x4, PT ;  /* 0x000000041300780c */ /* 0x000fda0003f24270 */
[----:B------:R-:W-:Y:S05]  /*dee0*/  @!P1 BRA `(.L_x_357) ;  /* 0x0000000000b09947 */ /* 0x000fea0003800000 */
[----:B0-2---:R-:W0:Y:S01]  /*def0*/  S2R R20, SR_CgaCtaId ;  /* 0x0000000000147919 */ /* 0x005e220000008800 */
[----:B------:R-:W-:Y:S02]  /*df00*/  MOV R17, 0x400 ;  /* 0x0000040000117802 */ /* 0x000fe40000000f00 */
[----:B------:R-:W-:Y:S02]  /*df10*/  PLOP3.LUT P0, PT, PT, PT, PT, 0x8, 0x80 ;  /* 0x000000000080781c */ /* 0x000fe40003f0e170 */
[----:B------:R-:W-:-:S04]  /*df20*/  IADD3 R17, PT, PT, R17, 0xc80, RZ ;  /* 0x00000c8011117810 */ /* 0x000fc80007ffe0ff */
[----:B0-----:R-:W-:-:S04]  /*df30*/  LEA R24, R20, R17, 0x18 ;  /* 0x0000001114187211 */ /* 0x001fc800078ec0ff */
[----:B------:R-:W-:-:S04]  /*df40*/  LEA R20, R16, R24, 0x2 ;  /* 0x0000001810147211 */ /* 0x000fc800078e10ff */
[----:B------:R-:W-:Y:S01]  /*df50*/  LEA R22, R3, R20, 0x2 ;  /* 0x0000001403167211 */ /* 0x000fe200078e10ff */
[----:B------:R-:W-:Y:S04]  /*df60*/  LDS R17, [R20] ;  /* 0x0000000014117984 */ /* 0x000fe80000000800 */
[----:B------:R-:W0:Y:S04]  /*df70*/  LDS R19, [R22] ;  /* 0x0000000016137984 */ /* 0x000e280000000800 */
[----:B0-----:R-:W-:Y:S04]  /*df80*/  STS [R20], R19 ;  /* 0x0000001314007388 */ /* 0x001fe80000000800 */
[----:B------:R0:W-:Y:S04]  /*df90*/  STS [R22], R17 ;  /* 0x0000001116007388 */ /* 0x0001e80000000800 */
[----:B------:R-:W2:Y:S04]  /*dfa0*/  LDS R23, [R22+0x4] ;  /* 0x0000040016177984 */ /* 0x000ea80000000800 */
[----:B------:R-:W5:Y:S01]  /*dfb0*/  LDS R21, [R20+0x4] ;  /* 0x0000040014157984 */ /* 0x000f620000000800 */
[----:B0-----:R-:W-:-:S02]  /*dfc0*/  IADD3 R17, PT, PT, R16, 0x4, RZ ;  /* 0x0000000410117810 */ /* 0x001fc40007ffe0ff */
[----:B------:R-:W-:Y:S02]  /*dfd0*/  IADD3 R16, PT, PT, R16, 0x8, RZ ;  /* 0x0000000810107810 */ /* 0x000fe40007ffe0ff */
[----:B------:R-:W-:-:S04]  /*dfe0*/  LEA R24, R17, R24, 0x2 ;  /* 0x0000001811187211 */ /* 0x000fc800078e10ff */
[----:B------:R-:W-:Y:S01]  /*dff0*/  LEA R24, R3, R24, 0x2 ;  /* 0x0000001803187211 */ /* 0x000fe200078e10ff */
[----:B--2---:R-:W-:Y:S04]  /*e000*/  STS [R20+0x4], R23 ;  /* 0x0000041714007388 */ /* 0x004fe80000000800 */
[----:B-----5:R-:W-:Y:S04]  /*e010*/  STS [R22+0x4], R21 ;  /* 0x0000041516007388 */ /* 0x020fe80000000800 */
        /* <DEDUP_REMOVED lines=11> */
[----:B--2---:R0:W-:Y:S04]  /*e0d0*/  STS [R24], R17 ;  /* 0x0000001118007388 */ /* 0x0041e80000000800 */
[----:B------:R-:W2:Y:S04]  /*e0e0*/  LDS R25, [R24+0x4] ;  /* 0x0000040018197984 */ /* 0x000ea80000000800 */
[----:B------:R-:W5:Y:S01]  /*e0f0*/  LDS R23, [R20+0x14] ;  /* 0x0000140014177984 */ /* 0x000f620000000800 */
[----:B0-----:R-:W-:-:S03]  /*e100*/  MOV R17, R41 ;  /* 0x0000002900117202 */ /* 0x001fc60000000f00 */
        /* <DEDUP_REMOVED lines=8> */
[----:B0-----:R0:W-:Y:S04]  /*e190*/  STS [R20+0x1c], R29 ;  /* 0x00001c1d14007388 */ /* 0x0011e80000000800 */
[----:B--2---:R0:W-:Y:S02]  /*e1a0*/  STS [R24+0xc], R19 ;  /* 0x00000c1318007388 */ /* 0x0041e40000000800 */
.L_x_357:
[----:B------:R-:W-:-:S13]  /*e1b0*/  ISETP.NE.OR P0, PT, R16, R41, P0 ;  /* 0x000000291000720c */ /* 0x000fda0000705670 */
[----:B------:R-:W-:Y:S05]  /*e1c0*/  @!P0 BRA `(.L_x_353) ;  /* 0x0000000000688947 */ /* 0x000fea0003800000 */
.L_x_354:
[----:B0-2---:R-:W0:Y:S01]  /*e1d0*/  S2R R20, SR_CgaCtaId ;  /* 0x0000000000147919 */ /* 0x005e220000008800 */
[----:B------:R-:W-:-:S04]  /*e1e0*/  MOV R17, 0x400 ;  /* 0x0000040000117802 */ /* 0x000fc80000000f00 */
[----:B------:R-:W-:-:S04]  /*e1f0*/  IADD3 R17, PT, PT, R17, 0xc80, RZ ;  /* 0x00000c8011117810 */ /* 0x000fc80007ffe0ff */
[----:B0-----:R-:W-:-:S07]  /*e200*/  LEA R25, R20, R17, 0x18 ;  /* 0x0000001114197211 */ /* 0x001fce00078ec0ff */
.L_x_358:
[C---:B0-----:R-:W-:Y:S02]  /*e210*/  LEA R26, R16.reuse, R25, 0x2 ;  /* 0x00000019101a7211 */ /* 0x041fe400078e10ff */
[----:B------:R-:W-:Y:S02]  /*e220*/  IADD3 R16, PT, PT, R16, 0x4, RZ ;  /* 0x0000000410107810 */ /* 0x000fe40007ffe0ff */
[----:B------:R-:W-:Y:S01]  /*e230*/  LEA R27, R3, R26, 0x2 ;  /* 0x0000001a031b7211 */ /* 0x000fe200078e10ff */
[----:B------:R-:W-:Y:S01]  /*e240*/  LDS R17, [R26] ;  /* 0x000000001a117984 */ /* 0x000fe20000000800 */
[----:B------:R-:W-:-:S03]  /*e250*/  ISETP.NE.AND P0, PT, R16, R41, PT ;  /* 0x000000291000720c */ /* 0x000fc60003f05270 */
[----:B------:R-:W0:Y:S04]  /*e260*/  LDS R19, [R27] ;  /* 0x000000001b137984 */ /* 0x000e280000000800 */
        /* <DEDUP_REMOVED lines=14> */
[----:B------:R-:W-:Y:S05]  /*e350*/  @P0 BRA `(.L_x_358) ;  /* 0xfffffffc00ac0947 */ /* 0x000fea000383ffff */
[----:B------:R-:W-:-:S07]  /*e360*/  MOV R17, R41 ;  /* 0x0000002900117202 */ /* 0x000fce0000000f00 */
.L_x_353:
[----:B0-----:R-:W-:-:S05]  /*e370*/  LEA R19, R2, R1, 0x2 ;  /* 0x0000000102137211 */ /* 0x001fca00078e10ff */
[----:B------:R-:W5:Y:S01]  /*e380*/  LDL R2, [R19+0x30] ;  /* 0x0000300013027983 */ /* 0x000f620000100800 */
[----:B------:R-:W-:-:S03]  /*e390*/  ISETP.NE.AND P0, PT, R40, RZ, PT ;  /* 0x000000ff2800720c */ /* 0x000fc60003f05270 */
[----:B------:R0:W-:Y:S04]  /*e3a0*/  STL [R19+0xc], R18 ;  /* 0x00000c1213007387 */ /* 0x0001e80000100800 */
[----:B------:R0:W-:Y:S04]  /*e3b0*/  STL [R19+0x24], R18 ;  /* 0x0000241213007387 */ /* 0x0001e80000100800 */
[----:B-----5:R0:W-:Y:S04]  /*e3c0*/  STL [R1+0x30], R2 ;  /* 0x0000300201007387 */ /* 0x0201e80000100800 */
[----:B------:R0:W-:Y:S01]  /*e3d0*/  STL [R19+0x30], RZ ;  /* 0x000030ff13007387 */ /* 0x0001e20000100800 */
[----:B------:R-:W-:Y:S05]  /*e3e0*/  @!P0 BRA `(.L_x_352) ;  /* 0x0000000000548947 */ /* 0x000fea0003800000 */
[----:B0-----:R-:W0:Y:S01]  /*e3f0*/  S2R R19, SR_CgaCtaId ;  /* 0x0000000000137919 */ /* 0x001e220000008800 */
[----:B------:R-:W-:Y:S02]  /*e400*/  MOV R2, 0x400 ;  /* 0x0000040000027802 */ /* 0x000fe40000000f00 */
[----:B------:R-:W-:Y:S02]  /*e410*/  ISETP.NE.AND P0, PT, R40, 0x1, PT ;  /* 0x000000012800780c */ /* 0x000fe40003f05270 */
[----:B------:R-:W-:-:S04]  /*e420*/  IADD3 R2, PT, PT, R2, 0xc80, RZ ;  /* 0x00000c8002027810 */ /* 0x000fc80007ffe0ff */
[----:B0-----:R-:W-:-:S04]  /*e430*/  LEA R2, R19, R2, 0x18 ;  /* 0x0000000213027211 */ /* 0x001fc800078ec0ff */
[----:B---34-:R-:W-:-:S04]  /*e440*/  LEA R18, R17, R2, 0x2 ;  /* 0x0000000211127211 */ /* 0x018fc800078e10ff */
[----:B------:R-:W-:Y:S01]  /*e450*/  LEA R19, R3, R18, 0x2 ;  /* 0x0000001203137211 */ /* 0x000fe200078e10ff */
[----:B------:R-:W-:Y:S04]  /*e460*/  LDS R2, [R18] ;  /* 0x0000000012027984 */ /* 0x000fe80000000800 */
[----:B------:R-:W0:Y:S04]  /*e470*/  LDS R3, [R19] ;  /* 0x0000000013037984 */ /* 0x000e280000000800 */
[----:B0-----:R0:W-:Y:S04]  /*e480*/  STS [R18], R3 ;  /* 0x0000000312007388 */ /* 0x0011e80000000800 */
[----:B------:R0:W-:Y:S01]  /*e490*/  STS [R19], R2 ;  /* 0x0000000213007388 */ /* 0x0001e20000000800 */
[----:B------:R-:W-:Y:S05]  /*e4a0*/  @!P0 BRA `(.L_x_352) ;  /* 0x0000000000248947 */ /* 0x000fea0003800000 */
[----:B0-----:R-:W0:Y:S01]  /*e4b0*/  LDS R3, [R19+0x4] ;  /* 0x0000040013037984 */ /* 0x001e220000000800 */
[----:B------:R-:W-:-:S03]  /*e4c0*/  ISETP.NE.AND P0, PT, R40, 0x2, PT ;  /* 0x000000022800780c */ /* 0x000fc60003f05270 */
[----:B------:R-:W3:Y:S04]  /*e4d0*/  LDS R2, [R18+0x4] ;  /* 0x0000040012027984 */ /* 0x000ee80000000800 */
[----:B0-----:R-:W-:Y:S04]  /*e4e0*/  STS [R18+0x4], R3 ;  /* 0x0000040312007388 */ /* 0x001fe80000000800 */
[----:B---3--:R-:W-:Y:S04]  /*e4f0*/  STS [R19+0x4], R2 ;  /* 0x0000040213007388 */ /* 0x008fe80000000800 */
[----:B------:R-:W0:Y:S04]  /*e500*/  @P0 LDS R17, [R19+0x8] ;  /* 0x0000080013110984 */ /* 0x000e280000000800 */
[----:B------:R-:W3:Y:S04]  /*e510*/  @P0 LDS R16, [R18+0x8] ;  /* 0x0000080012100984 */ /* 0x000ee80000000800 */
[----:B0-----:R0:W-:Y:S04]  /*e520*/  @P0 STS [R18+0x8], R17 ;  /* 0x0000081112000388 */ /* 0x0011e80000000800 */
[----:B---3--:R0:W-:Y:S02]  /*e530*/  @P0 STS [R19+0x8], R16 ;  /* 0x0000081013000388 */ /* 0x0081e40000000800 */
.L_x_352:
[----:B------:R-:W-:Y:S01]  /*e540*/  UISETP.GE.U32.AND UP0, UPT, UR8, 0x3, UPT ;  /* 0x000000030800788c */ /* 0x000fe2000bf06070 */
[----:B0--34-:R-:W-:Y:S02]  /*e550*/  CS2R R18, SRZ ;  /* 0x0000000000127805 */ /* 0x019fe4000001ff00 */
[----:B------:R-:W-:Y:S02]  /*e560*/  MOV R23, RZ ;  /* 0x000000ff00177202 */ /* 0x000fe40000000f00 */
[----:B------:R-:W-:Y:S02]  /*e570*/  CS2R R16, SRZ ;  /* 0x0000000000107805 */ /* 0x000fe4000001ff00 */
[----:B------:R-:W-:Y:S02]  /*e580*/  MOV R3, RZ ;  /* 0x000000ff00037202 */ /* 0x000fe40000000f00 */
[----:B------:R-:W-:Y:S05]  /*e590*/  BRA.U !UP0, `(.L_x_359) ;  /* 0x0000001108bc7547 */ /* 0x000fea000b800000 */
[----:B------:R-:W-:Y:S01]  /*e5a0*/  HFMA2 R21, -RZ, RZ, 0, 0 ;  /* 0x00000000ff157431 */ /* 0x000fe200000001ff */
[----:B------:R-:W-:-:S07]  /*e5b0*/  MOV R23, RZ ;  /* 0x000000ff00177202 */ /* 0x000fce0000000f00 */
.L_x_395:
[----:B------:R-:W0:Y:S01]  /*e5c0*/  S2R R19, SR_CgaCtaId ;  /* 0x0000000000137919 */ /* 0x000e220000008800 */
[----:B------:R-:W-:-:S04]  /*e5d0*/  MOV R2, 0x400 ;  /* 0x0000040000027802 */ /* 0x000fc80000000f00 */
[----:B------:R-:W-:-:S04]  /*e5e0*/  IADD3 R2, PT, PT, R2, 0xc80, RZ ;  /* 0x00000c8002027810 */ /* 0x000fc80007ffe0ff */
[----:B0-----:R-:W-:-:S04]  /*e5f0*/  LEA R2, R19, R2, 0x18 ;  /* 0x0000000213027211 */ /* 0x001fc800078ec0ff */
[----:B------:R-:W-:-:S05]  /*e600*/  LEA R19, R21, R2, 0x2 ;  /* 0x0000000215137211 */ /* 0x000fca00078e10ff */
[----:B------:R-:W0:Y:S02]  /*e610*/  LDS R2, [R19] ;  /* 0x0000000013027984 */ /* 0x000e240000000800 */
[----:B0-----:R-:W-:-:S04]  /*e620*/  FSETP.GEU.AND P0, PT, |R2|, R7, PT ;  /* 0x000000070200720b */ /* 0x001fc80003f0e200 */
[----:B------:R-:W-:-:S13]  /*e630*/  FSETP.LEU.OR P0, PT, |R2|, 1.084202172485504434e-19, P0 ;  /* 0x200000000200780b */ /* 0x000fda000070b600 */
[----:B------:R-:W-:Y:S01]  /*e640*/  @!P0 FFMA R16, |R2|, |R2|, R16 ;  /* 0x4000000202108223 */ /* 0x000fe20000000210 */
[----:B------:R-:W-:Y:S06]  /*e650*/  @!P0 BRA `(.L_x_360) ;  /* 0x00000004000c8947 */ /* 0x000fec0003800000 */
[----:B------:R-:W-:-:S13]  /*e660*/  FSETP.GT.AND P0, PT, |R2|, 1.084202172485504434e-19, PT ;  /* 0x200000000200780b */ /* 0x000fda0003f04200 */
[----:B------:R-:W-:Y:S05]  /*e670*/  @!P0 BRA `(.L_x_361) ;  /* 0x0000000000808947 */ /* 0x000fea0003800000 */
[----:B------:R-:W-:-:S13]  /*e680*/  FSETP.GT.AND P0, PT, |R2|, R3, PT ;  /* 0x000000030200720b */ /* 0x000fda0003f04200 */
[----:B------:R-:W-:Y:S05]  /*e690*/  @!P0 BRA `(.L_x_362) ;  /* 0x0000000000408947 */ /* 0x000fea0003800000 */
[----:B------:R-:W2:Y:S08]  /*e6a0*/  MUFU.RCP R25, |R2| ;  /* 0x4000000200197308 */ /* 0x000eb00000001000 */
[----:B------:R-:W0:Y:S01]  /*e6b0*/  FCHK P0, R3, |R2| ;  /* 0x4000000203007302 */ /* 0x000e220000000000 */
[----:B--2---:R-:W-:-:S04]  /*e6c0*/  FFMA R20, -|R2|, R25, 1 ;  /* 0x3f80000002147423 */ /* 0x004fc80000000319 */
[----:B------:R-:W-:-:S04]  /*e6d0*/  FFMA R20, R25, R20, R25 ;  /* 0x0000001419147223 */ /* 0x000fc80000000019 */
[----:B------:R-:W-:-:S04]  /*e6e0*/  FFMA R25, R3, R20, RZ ;  /* 0x0000001403197223 */ /* 0x000fc800000000ff */
[----:B------:R-:W-:-:S04]  /*e6f0*/  FFMA R22, -|R2|, R25, R3 ;  /* 0x0000001902167223 */ /* 0x000fc80000000303 */
[----:B------:R-:W-:Y:S01]  /*e700*/  FFMA R20, R20, R22, R25 ;  /* 0x0000001614147223 */ /* 0x000fe20000000019 */
[----:B0-----:R-:W-:Y:S06]  /*e710*/  @!P0 BRA `(.L_x_363) ;  /* 0x0000000000108947 */ /* 0x001fec0003800000 */
[----:B------:R-:W-:Y:S01]  /*e720*/  MOV R20, R3 ;  /* 0x0000000300147202 */ /* 0x000fe20000000f00 */
[----:B------:R-:W-:Y:S01]  /*e730*/  FADD R31, |R2|, -RZ ;  /* 0x800000ff021f7221 */ /* 0x000fe20000000200 */
[----:B------:R-:W-:-:S07]  /*e740*/  MOV R58, 0xe760 ;  /* 0x0000e760003a7802 */ /* 0x000fce0000000f00 */
[----:B-1----:R-:W-:Y:S05]  /*e750*/  CALL.REL.NOINC `($__internal_3_$__cuda_sm3x_div_rn_noftz_f32_slowpath) ;  /* 0x000002ec00a47944 */ /* 0x002fea0003c00000 */
.L_x_363:
[----:B------:R-:W-:Y:S01]  /*e760*/  FMUL R17, R17, R20 ;  /* 0x0000001411117220 */ /* 0x000fe20000400000 */
[----:B------:R-:W-:-:S03]  /*e770*/  FADD R3, |R2|, -RZ ;  /* 0x800000ff02037221 */ /* 0x000fc60000000200 */
[----:B------:R-:W-:Y:S01]  /*e780*/  FFMA R17, R17, R20, 1 ;  /* 0x3f80000011117423 */ /* 0x000fe20000000014 */
[----:B------:R-:W-:Y:S06]  /*e790*/  BRA `(.L_x_360) ;  /* 0x0000000000bc7947 */ /* 0x000fec0003800000 */
.L_x_362:
[----:B--2---:R-:W0:Y:S08]  /*e7a0*/  MUFU.RCP R20, R3 ;  /* 0x0000000300147308 */ /* 0x004e300000001000 */
[----:B------:R-:W2:Y:S01]  /*e7b0*/  FCHK P0, |R2|, R3 ;  /* 0x0000000302007302 */ /* 0x000ea20000000200 */
[----:B0-----:R-:W-:-:S04]  /*e7c0*/  FFMA R25, -R3, R20, 1 ;  /* 0x3f80000003197423 */ /* 0x001fc80000000114 */
        /* <DEDUP_REMOVED lines=8> */
[----:B-1----:R-:W-:Y:S05]  /*e850*/  CALL.REL.NOINC `($__internal_3_$__cuda_sm3x_div_rn_noftz_f32_slowpath) ;  /* 0x000002ec00647944 */ /* 0x002fea0003c00000 */
.L_x_364:
[----:B------:R-:W-:Y:S01]  /*e860*/  FFMA R17, R20, R20, R17 ;  /* 0x0000001414117223 */ /* 0x000fe20000000011 */
[----:B------:R-:W-:Y:S06]  /*e870*/  BRA `(.L_x_360) ;  /* 0x0000000000847947 */ /* 0x000fec0003800000 */
.L_x_361:
        /* <DEDUP_REMOVED lines=14> */
.L_x_366:
[----:B------:R-:W-:Y:S01]  /*e960*/  FMUL R25, R18, R20 ;  /* 0x0000001412197220 */ /* 0x000fe20000400000 */
[----:B------:R-:W-:-:S03]  /*e970*/  FADD R23, |R2|, -RZ ;  /* 0x800000ff02177221 */ /* 0x000fc60000000200 */
[----:B------:R-:W-:Y:S01]  /*e980*/  FFMA R18, R25, R20, 1 ;  /* 0x3f80000019127423 */ /* 0x000fe20000000014 */
[----:B------:R-:W-:Y:S06]  /*e990*/  BRA `(.L_x_360) ;  /* 0x00000000003c7947 */ /* 0x000fec0003800000 */
.L_x_365:
[----:B------:R-:W-:-:S13]  /*e9a0*/  FSETP.NEU.AND P0, PT, |R2|, RZ, PT ;  /* 0x000000ff0200720b */ /* 0x000fda0003f0d200 */
[----:B------:R-:W-:Y:S05]  /*e9b0*/  @!P0 BRA `(.L_x_360) ;  /* 0x0000000000348947 */ /* 0x000fea0003800000 */
        /* <DEDUP_REMOVED lines=12> */
.L_x_367:
[----:B------:R-:W-:-:S07]  /*ea80*/  FFMA R18, R20, R20, R18 ;  /* 0x0000001414127223 */ /* 0x000fce0000000012 */
.L_x_360:
        /* <DEDUP_REMOVED lines=10> */
[----:B--2---:R-:W0:Y:S08]  /*eb30*/  MUFU.RCP R20, R23 ;  /* 0x0000001700147308 */ /* 0x004e300000001000 */
[----:B------:R-:W2:Y:S01]  /*eb40*/  FCHK P0, |R2|, R23 ;  /* 0x0000001702007302 */ /* 0x000ea20000000200 */
[----:B0-----:R-:W-:-:S04]  /*eb50*/  FFMA R25, -R23, R20, 1 ;  /* 0x3f80000017197423 */ /* 0x001fc80000000114 */
        /* <DEDUP_REMOVED lines=8> */
[----:B-1----:R-:W-:Y:S05]  /*ebe0*/  CALL.REL.NOINC `($__internal_3_$__cuda_sm3x_div_rn_noftz_f32_slowpath) ;  /* 0x000002e800807944 */ /* 0x002fea0003c00000 */
.L_x_372:
[----:B------:R-:W-:Y:S01]  /*ebf0*/  FFMA R18, R20, R20, R18 ;  /* 0x0000001414127223 */ /* 0x000fe20000000012 */
[----:B------:R-:W-:Y:S06]  /*ec00*/  BRA `(.L_x_371) ;  /* 0x0000000000c47947 */ /* 0x000fec0003800000 */
.L_x_370:
        /* <DEDUP_REMOVED lines=12> */
.L_x_373:
[----:B------:R-:W-:Y:S01]  /*ecd0*/  FMUL R25, R18, R20 ;  /* 0x0000001412197220 */ /* 0x000fe20000400000 */
[----:B------:R-:W-:-:S03]  /*ece0*/  FADD R23, |R2|, -RZ ;  /* 0x800000ff02177221 */ /* 0x000fc60000000200 */
[----:B------:R-:W-:Y:S01]  /*ecf0*/  FFMA R18, R25, R20, 1 ;  /* 0x3f80000019127423 */ /* 0x000fe20000000014 */
[----:B------:R-:W-:Y:S06]  /*ed00*/  BRA `(.L_x_371) ;  /* 0x0000000000847947 */ /* 0x000fec0003800000 */
.L_x_369:
[----:B------:R-:W-:-:S13]  /*ed10*/  FSETP.GT.AND P0, PT, |R2|, R3, PT ;  /* 0x000000030200720b */ /* 0x000fda0003f04200 */
[----:B------:R-:W-:Y:S05]  /*ed20*/  @P0 BRA `(.L_x_374) ;  /* 0x0000000000380947 */ /* 0x000fea0003800000 */
        /* <DEDUP_REMOVED lines=12> */
.L_x_375:
[----:B------:R-:W-:Y:S01]  /*edf0*/  FFMA R17, R20, R20, R17 ;  /* 0x0000001414117223 */ /* 0x000fe20000000011 */
[----:B------:R-:W-:Y:S06]  /*ee00*/  BRA `(.L_x_371) ;  /* 0x0000000000447947 */ /* 0x000fec0003800000 */
.L_x_374:
        /* <DEDUP_REMOVED lines=12> */
.L_x_376:
[----:B------:R-:W-:Y:S01]  /*eed0*/  FMUL R17, R17, R20 ;  /* 0x0000001411117220 */ /* 0x000fe20000400000 */
[----:B------:R-:W-:-:S03]  /*eee0*/  FADD R3, |R2|, -RZ ;  /* 0x800000ff02037221 */ /* 0x000fc60000000200 */
[----:B------:R-:W-:Y:S01]  /*eef0*/  FFMA R17, R17, R20, 1 ;  /* 0x3f80000011117423 */ /* 0x000fe20000000014 */
[----:B------:R-:W-:Y:S06]  /*ef00*/  BRA `(.L_x_371) ;  /* 0x0000000000047947 */ /* 0x000fec0003800000 */
.L_x_368:
[----:B------:R-:W-:-:S07]  /*ef10*/  FFMA R16, |R2|, |R2|, R16 ;  /* 0x4000000202107223 */ /* 0x000fce0000000210 */
.L_x_371:
        /* <DEDUP_REMOVED lines=22> */
.L_x_381:
[----:B------:R-:W-:Y:S01]  /*f080*/  FFMA R18, R20, R20, R18 ;  /* 0x0000001414127223 */ /* 0x000fe20000000012 */
[----:B------:R-:W-:Y:S06]  /*f090*/  BRA `(.L_x_380) ;  /* 0x0000000000c47947 */ /* 0x000fec0003800000 */
.L_x_379:
        /* <DEDUP_REMOVED lines=12> */
.L_x_382:
[----:B------:R-:W-:Y:S01]  /*f160*/  FMUL R25, R18, R20 ;  /* 0x0000001412197220 */ /* 0x000fe20000400000 */
[----:B------:R-:W-:-:S03]  /*f170*/  FADD R23, |R2|, -RZ ;  /* 0x800000ff02177221 */ /* 0x000fc60000000200 */
[----:B------:R-:W-:Y:S01]  /*f180*/  FFMA R18, R25, R20, 1 ;  /* 0x3f80000019127423 */ /* 0x000fe20000000014 */
[----:B------:R-:W-:Y:S06]  /*f190*/  BRA `(.L_x_380) ;  /* 0x0000000000847947 */ /* 0x000fec0003800000 */
.L_x_378:
        /* <DEDUP_REMOVED lines=14> */
.L_x_384:
[----:B------:R-:W-:Y:S01]  /*f280*/  FFMA R17, R20, R20, R17 ;  /* 0x0000001414117223 */ /* 0x000fe20000000011 */
[----:B------:R-:W-:Y:S06]  /*f290*/  BRA `(.L_x_380) ;  /* 0x0000000000447947 */ /* 0x000fec0003800000 */
.L_x_383:
        /* <DEDUP_REMOVED lines=12> */
.L_x_385:
[----:B------:R-:W-:Y:S01]  /*f360*/  FMUL R17, R17, R20 ;  /* 0x0000001411117220 */ /* 0x000fe20000400000 */
[----:B------:R-:W-:-:S03]  /*f370*/  FADD R3, |R2|, -RZ ;  /* 0x800000ff02037221 */ /* 0x000fc60000000200 */
[----:B------:R-:W-:Y:S01]  /*f380*/  FFMA R17, R17, R20, 1 ;  /* 0x3f80000011117423 */ /* 0x000fe20000000014 */
[----:B------:R-:W-:Y:S06]  /*f390*/  BRA `(.L_x_380) ;  /* 0x0000000000047947 */ /* 0x000fec0003800000 */
.L_x_377:
[----:B------:R-:W-:-:S07]  /*f3a0*/  FFMA R16, |R2|, |R2|, R16 ;  /* 0x4000000202107223 */ /* 0x000fce0000000210 */
.L_x_380:
        /* <DEDUP_REMOVED lines=22> */
.L_x_390:
[----:B------:R-:W-:Y:S01]  /*f510*/  FFMA R18, R20, R20, R18 ;  /* 0x0000001414127223 */ /* 0x000fe20000000012 */
[----:B------:R-:W-:Y:S06]  /*f520*/  BRA `(.L_x_389) ;  /* 0x0000000000c47947 */ /* 0x000fec0003800000 */
.L_x_388:
        /* <DEDUP_REMOVED lines=12> */
.L_x_391:
[----:B------:R-:W-:Y:S01]  /*f5f0*/  FMUL R19, R18, R20 ;  /* 0x0000001412137220 */ /* 0x000fe20000400000 */
[----:B------:R-:W-:-:S03]  /*f600*/  FADD R23, |R2|, -RZ ;  /* 0x800000ff02177221 */ /* 0x000fc60000000200 */
[----:B------:R-:W-:Y:S01]  /*f610*/  FFMA R18, R19, R20, 1 ;  /* 0x3f80000013127423 */ /* 0x000fe20000000014 */
[----:B------:R-:W-:Y:S06]  /*f620*/  BRA `(.L_x_389) ;  /* 0x0000000000847947 */ /* 0x000fec0003800000 */
.L_x_387:
        /* <DEDUP_REMOVED lines=14> */
.L_x_393:
[----:B------:R-:W-:Y:S01]  /*f710*/  FFMA R17, R20, R20, R17 ;  /* 0x0000001414117223 */ /* 0x000fe20000000011 */
[----:B------:R-:W-:Y:S06]  /*f720*/  BRA `(.L_x_389) ;  /* 0x0000000000447947 */ /* 0x000fec0003800000 */
.L_x_392:
        /* <DEDUP_REMOVED lines=12> */
.L_x_394:
[----:B------:R-:W-:Y:S01]  /*f7f0*/  FMUL R17, R17, R20 ;  /* 0x0000001411117220 */ /* 0x000fe20000400000 */
[----:B------:R-:W-:-:S03]  /*f800*/  FADD R3, |R2|, -RZ ;  /* 0x800000ff02037221 */ /* 0x000fc60000000200 */
[----:B------:R-:W-:Y:S01]  /*f810*/  FFMA R17, R17, R20, 1 ;  /* 0x3f80000011117423 */ /* 0x000fe20000000014 */
[----:B------:R-:W-:Y:S06]  /*f820*/  BRA `(.L_x_389) ;  /* 0x0000000000047947 */ /* 0x000fec0003800000 */
.L_x_386:
[----:B------:R-:W-:-:S07]  /*f830*/  FFMA R16, |R2|, |R2|, R16 ;  /* 0x4000000202107223 */ /* 0x000fce0000000210 */
.L_x_389:
[----:B------:R-:W0:Y:S01]  /*f840*/  LDC R2, c[0x0][0x380] ;  /* 0x0000e000ff027b82 */ /* 0x000e220000000800 */
[----:B------:R-:W-:Y:S02]  /*f850*/  IADD3 R21, PT, PT, R21, 0x4, RZ ;  /* 0x0000000415157810 */ /* 0x000fe40007ffe0ff */
[----:B0-----:R-:W-:-:S04]  /*f860*/  LOP3.LUT R19, R2, 0x7ffffffc, RZ, 0xc0, !PT ;  /* 0x7ffffffc02137812 */ /* 0x001fc800078ec0ff */
[----:B------:R-:W-:-:S13]  /*f870*/  ISETP.NE.AND P0, PT, R21, R19, PT ;  /* 0x000000131500720c */ /* 0x000fda0003f05270 */
[----:B------:R-:W-:Y:S05]  /*f880*/  @P0 BRA `(.L_x_395) ;  /* 0xffffffec004c0947 */ /* 0x000fea000383ffff */
.L_x_359:
[----:B------:R-:W-:Y:S02]  /*f890*/  ISETP.NE.AND P0, PT, RZ, UR12, PT ;  /* 0x0000000cff007c0c */ /* 0x000fe4000bf05270 */
[----:B------:R-:W-:Y:S02]  /*f8a0*/  MOV R2, R23 ;  /* 0x0000001700027202 */ /* 0x000fe40000000f00 */
[----:B------:R-:W-:-:S09]  /*f8b0*/  MOV R21, R16 ;  /* 0x0000001000157202 */ /* 0x000fd20000000f00 */
[----:B------:R-:W-:Y:S05]  /*f8c0*/  @!P0 BRA `(.L_x_396) ;  /* 0x0000000c00908947 */ /* 0x000fea0003800000 */
[----:B------:R-:W0:Y:S01]  /*f8d0*/  S2R R23, SR_CgaCtaId ;  /* 0x0000000000177919 */ /* 0x000e220000008800 */
[----:B------:R-:W-:-:S04]  /*f8e0*/  MOV R16, 0x400 ;  /* 0x0000040000107802 */ /* 0x000fc80000000f00 */
[----:B------:R-:W-:-:S04]  /*f8f0*/  IADD3 R16, PT, PT, R16, 0xc80, RZ ;  /* 0x00000c8010107810 */ /* 0x000fc80007ffe0ff */
[----:B0-----:R-:W-:-:S04]  /*f900*/  LEA R16, R23, R16, 0x18 ;  /* 0x0000001017107211 */ /* 0x001fc800078ec0ff */
        /* <DEDUP_REMOVED lines=11> */
[----:B------:R-:W2:Y:S08]  /*f9c0*/  MUFU.RCP R23, R2 ;  /* 0x0000000200177308 */ /* 0x000eb00000001000 */
[----:B------:R-:W0:Y:S01]  /*f9d0*/  FCHK P0, |R16|, R2 ;  /* 0x0000000210007302 */ /* 0x000e220000000200 */
[----:B--2---:R-:W-:-:S04]  /*f9e0*/  FFMA R20, R23, -R2, 1 ;  /* 0x3f80000017147423 */ /* 0x004fc80000000802 */
[----:B------:R-:W-:-:S04]  /*f9f0*/  FFMA R23, R23, R20, R23 ;  /* 0x0000001417177223 */ /* 0x000fc80000000017 */
[----:B------:R-:W-:-:S04]  /*fa00*/  FFMA R25, |R16|, R23, RZ ;  /* 0x0000001710197223 */ /* 0x000fc800000002ff */
[----:B------:R-:W-:-:S04]  /*fa10*/  FFMA R20, R25, -R2, |R16| ;  /* 0x8000000219147223 */ /* 0x000fc80000000410 */
[----:B------:R-:W-:Y:S01]  /*fa20*/  FFMA R20, R23, R20, R25 ;  /* 0x0000001417147223 */ /* 0x000fe20000000019 */
[----:B0-----:R-:W-:Y:S06]  /*fa30*/  @!P0 BRA `(.L_x_401) ;  /* 0x0000000000108947 */ /* 0x001fec0003800000 */
[----:B------:R-:W-:Y:S01]  /*fa40*/  FADD R20, |R16|, -RZ ;  /* 0x800000ff10147221 */ /* 0x000fe20000000200 */
[----:B------:R-:W-:Y:S02]  /*fa50*/  MOV R31, R2 ;  /* 0x00000002001f7202 */ /* 0x000fe40000000f00 */
[----:B------:R-:W-:-:S07]  /*fa60*/  MOV R58, 0xfa80 ;  /* 0x0000fa80003a7802 */ /* 0x000fce0000000f00 */
[----:B-1----:R-:W-:Y:S05]  /*fa70*/  CALL.REL.NOINC `($__internal_3_$__cuda_sm3x_div_rn_noftz_f32_slowpath) ;  /* 0x000002d800dc7944 */ /* 0x002fea0003c00000 */
.L_x_401:
[----:B------:R-:W-:Y:S01]  /*fa80*/  FFMA R18, R20, R20, R18 ;  /* 0x0000001414127223 */ /* 0x000fe20000000012 */
[----:B------:R-:W-:Y:S06]  /*fa90*/  BRA `(.L_x_400) ;  /* 0x0000000000c47947 */ /* 0x000fec0003800000 */
.L_x_399:
        /* <DEDUP_REMOVED lines=12> */
.L_x_402:
[----:B------:R-:W-:Y:S01]  /*fb60*/  FMUL R23, R20, R18 ;  /* 0x0000001214177220 */ /* 0x000fe20000400000 */
[----:B------:R-:W-:-:S03]  /*fb70*/  FADD R2, |R16|, -RZ ;  /* 0x800000ff10027221 */ /* 0x000fc60000000200 */
[----:B------:R-:W-:Y:S01]  /*fb80*/  FFMA R18, R23, R20, 1 ;  /* 0x3f80000017127423 */ /* 0x000fe20000000014 */
[----:B------:R-:W-:Y:S06]  /*fb90*/  BRA `(.L_x_400) ;  /* 0x0000000000847947 */ /* 0x000fec0003800000 */
.L_x_398:
[----:B------:R-:W-:-:S13]  /*fba0*/  FSETP.GT.AND P0, PT, |R16|, R3, PT ;  /* 0x000000031000720b */ /* 0x000fda0003f04200 */
[----:B------:R-:W-:Y:S05]  /*fbb0*/  @P0 BRA `(.L_x_403) ;  /* 0x0000000000380947 */ /* 0x000fea0003800000 */
[----:B--2---:R-:W0:Y:S08]  /*fbc0*/  MUFU.RCP R20, R3 ;  /* 0x0000000300147308 */ /* 0x004e300000001000 */
[----:B------:R-:W2:Y:S01]  /*fbd0*/  FCHK P0, |R16|, R3 ;  /* 0x0000000310007302 */ /* 0x000ea20000000200 */
[----:B0-----:R-:W-:-:S04]  /*fbe0*/  FFMA R23, R20, -R3, 1 ;  /* 0x3f80000014177423 */ /* 0x001fc80000000803 */
        /* <DEDUP_REMOVED lines=8> */
[----:B-1----:R-:W-:Y:S05]  /*fc70*/  CALL.REL.NOINC `($__internal_3_$__cuda_sm3x_div_rn_noftz_f32_slowpath) ;  /* 0x000002d8005c7944 */ /* 0x002fea0003c00000 */
.L_x_404:
[----:B------:R-:W-:Y:S01]  /*fc80*/  FFMA R17, R20, R20, R17 ;  /* 0x0000001414117223 */ /* 0x000fe20000000011 */
[----:B------:R-:W-:Y:S06]  /*fc90*/  BRA `(.L_x_400) ;  /* 0x0000000000447947 */ /* 0x000fec0003800000 */
.L_x_403:
        /* <DEDUP_REMOVED lines=12> */
.L_x_405:
[----:B------:R-:W-:Y:S01]  /*fd60*/  FMUL R17, R20, R17 ;  /* 0x0000001114117220 */ /* 0x000fe20000400000 */
[----:B------:R-:W-:-:S03]  /*fd70*/  FADD R3, |R16|, -RZ ;  /* 0x800000ff10037221 */ /* 0x000fc60000000200 */
[----:B------:R-:W-:Y:S01]  /*fd80*/  FFMA R17, R17, R20, 1 ;  /* 0x3f80000011117423 */ /* 0x000fe20000000014 */
[----:B------:R-:W-:Y:S06]  /*fd90*/  BRA `(.L_x_400) ;  /* 0x0000000000047947 */ /* 0x000fec0003800000 */
.L_x_397:
[----:B------:R-:W-:-:S07]  /*fda0*/  FFMA R21, |R16|, |R16|, R21 ;  /* 0x4000001010157223 */ /* 0x000fce0000000215 */
.L_x_400:
[----:B------:R-:W-:-:S09]  /*fdb0*/  UISETP.NE.AND UP0, UPT, UR12, 0x1, UPT ;  /* 0x000000010c00788c */ /* 0x000fd2000bf05270 */
[----:B------:R-:W-:Y:S05]  /*fdc0*/  BRA.U !UP0, `(.L_x_396) ;  /* 0x0000000908507547 */ /* 0x000fea000b800000 */
        /* <DEDUP_REMOVED lines=14> */
[----:B------:R-:W-:-:S04]  /*feb0*/  FFMA R25, R23, |R16|, RZ ;  /* 0x4000001017197223 */ /* 0x000fc800000000ff */
[----:B------:R-:W-:-:S04]  /*fec0*/  FFMA R20, R25, -R2, |R16| ;  /* 0x8000000219147223 */ /* 0x000fc80000000410 */
[----:B------:R-:W-:Y:S01]  /*fed0*/  FFMA R20, R23, R20, R25 ;  /* 0x0000001417147223 */ /* 0x000fe20000000019 */
[----:B0-----:R-:W-:Y:S06]  /*fee0*/  @!P0 BRA `(.L_x_410) ;  /* 0x0000000000108947 */ /* 0x001fec0003800000 */
[----:B------:R-:W-:Y:S01]  /*fef0*/  FADD R20, |R16|, -RZ ;  /* 0x800000ff10147221 */ /* 0x000fe20000000200 */
[----:B------:R-:W-:Y:S02]  /*ff00*/  MOV R31, R2 ;  /* 0x00000002001f7202 */ /* 0x000fe40000000f00 */
[----:B------:R-:W-:-:S07]  /*ff10*/  MOV R58, 0xff30 ;  /* 0x0000ff30003a7802 */ /* 0x000fce0000000f00 */
[----:B-1----:R-:W-:Y:S05]  /*ff20*/  CALL.REL.NOINC `($__internal_3_$__cuda_sm3x_div_rn_noftz_f32_slowpath) ;  /* 0x000002d400b07944 */ /* 0x002fea0003c00000 */
.L_x_410:
[----:B------:R-:W-:Y:S01]  /*ff30*/  FFMA R18, R20, R20, R18 ;  /* 0x0000001414127223 */ /* 0x000fe20000000012 */
[----:B------:R-:W-:Y:S06]  /*ff40*/  BRA `(.L_x_409) ;  /* 0x0000000000c47947 */ /* 0x000fec0003800000 */
.L_x_408:
        /* <DEDUP_REMOVED lines=12> */
.L_x_411:
[----:B------:R-:W-:Y:S01]  /*10010*/  FMUL R23, R20, R18 ;  /* 0x0000001214177220 */ /* 0x000fe20000400000 */
[----:B------:R-:W-:-:S03]  /*10020*/  FADD R2, |R16|, -RZ ;  /* 0x800000ff10027221 */ /* 0x000fc60000000200 */
[----:B------:R-:W-:Y:S01]  /*10030*/  FFMA R18, R23, R20, 1 ;  /* 0x3f80000017127423 */ /* 0x000fe20000000014 */
[----:B------:R-:W-:Y:S06]  /*10040*/  BRA `(.L_x_409) ;  /* 0x0000000000847947 */ /* 0x000fec0003800000 */
.L_x_407:
[----:B------:R-:W-:-:S13]  /*10050*/  FSETP.GT.AND P0, PT, |R16|, R3, PT ;  /* 0x000000031000720b */ /* 0x000fda0003f04200 */
[----:B------:R-:W-:Y:S05]  /*10060*/  @P0 BRA `(.L_x_412) ;  /* 0x0000000000380947 */ /* 0x000fea0003800000 */
[----:B--2---:R-:W0:Y:S08]  /*10070*/  MUFU.RCP R20, R3 ;  /* 0x0000000300147308 */ /* 0x004e300000001000 */
[----:B------:R-:W2:Y:S01]  /*10080*/  FCHK P0, |R16|, R3 ;  /* 0x0000000310007302 */ /* 0x000ea20000000200 */
[----:B0-----:R-:W-:-:S04]  /*10090*/  FFMA R23, R20, -R3, 1 ;  /* 0x3f80000014177423 */ /* 0x001fc80000000803 */
        /* <DEDUP_REMOVED lines=8> */
[----:B-1----:R-:W-:Y:S05]  /*10120*/  CALL.REL.NOINC `($__internal_3_$__cuda_sm3x_div_rn_noftz_f32_slowpath) ;  /* 0x000002d400307944 */ /* 0x002fea0003c00000 */
.L_x_413:
[----:B------:R-:W-:Y:S01]  /*10130*/  FFMA R17, R20, R20, R17 ;  /* 0x0000001414117223 */ /* 0x000fe20000000011 */
[----:B------:R-:W-:Y:S06]  /*10140*/  BRA `(.L_x_409) ;  /* 0x0000000000447947 */ /* 0x000fec0003800000 */
.L_x_412:
        /* <DEDUP_REMOVED lines=12> */
.L_x_414:
[----:B------:R-:W-:Y:S01]  /*10210*/  FMUL R17, R20, R17 ;  /* 0x0000001114117220 */ /* 0x000fe20000400000 */
[----:B------:R-:W-:-:S03]  /*10220*/  FADD R3, |R16|, -RZ ;  /* 0x800000ff10037221 */ /* 0x000fc60000000200 */
[----:B------:R-:W-:Y:S01]  /*10230*/  FFMA R17, R17, R20, 1 ;  /* 0x3f80000011117423 */ /* 0x000fe20000000014 */
[----:B------:R-:W-:Y:S06]  /*10240*/  BRA `(.L_x_409) ;  /* 0x0000000000047947 */ /* 0x000fec0003800000 */
.L_x_406:
[----:B------:R-:W-:-:S07]  /*10250*/  FFMA R21, |R16|, |R16|, R21 ;  /* 0x4000001010157223 */ /* 0x000fce0000000215 */
.L_x_409:
        /* <DEDUP_REMOVED lines=24> */
.L_x_418:
[----:B------:R-:W-:Y:S01]  /*103e0*/  FFMA R18, R20, R20, R18 ;  /* 0x0000001414127223 */ /* 0x000fe20000000012 */
[----:B------:R-:W-:Y:S06]  /*103f0*/  BRA `(.L_x_396) ;  /* 0x0000000000c47947 */ /* 0x000fec0003800000 */
.L_x_417:
        /* <DEDUP_REMOVED lines=12> */
.L_x_419:
[----:B------:R-:W-:Y:S01]  /*104c0*/  FMUL R19, R20, R18 ;  /* 0x0000001214137220 */ /* 0x000fe20000400000 */
[----:B------:R-:W-:-:S03]  /*104d0*/  FADD R2, |R16|, -RZ ;  /* 0x800000ff10027221 */ /* 0x000fc60000000200 */
[----:B------:R-:W-:Y:S01]  /*104e0*/  FFMA R18, R19, R20, 1 ;  /* 0x3f80000013127423 */ /* 0x000fe20000000014 */
[----:B------:R-:W-:Y:S06]  /*104f0*/  BRA `(.L_x_396) ;  /* 0x0000000000847947 */ /* 0x000fec0003800000 */
.L_x_416:
        /* <DEDUP_REMOVED lines=14> */
.L_x_421:
[----:B------:R-:W-:Y:S01]  /*105e0*/  FFMA R17, R20, R20, R17 ;  /* 0x0000001414117223 */ /* 0x000fe20000000011 */
[----:B------:R-:W-:Y:S06]  /*105f0*/  BRA `(.L_x_396) ;  /* 0x0000000000447947 */ /* 0x000fec0003800000 */
.L_x_420:
        /* <DEDUP_REMOVED lines=12> */
.L_x_422:
[----:B------:R-:W-:Y:S01]  /*106c0*/  FMUL R17, R20, R17 ;  /* 0x0000001114117220 */ /* 0x000fe20000400000 */
[----:B------:R-:W-:-:S03]  /*106d0*/  FADD R3, |R16|, -RZ ;  /* 0x800000ff10037221 */ /* 0x000fc60000000200 */
[----:B------:R-:W-:Y:S01]  /*106e0*/  FFMA R17, R17, R20, 1 ;  /* 0x3f80000011117423 */ /* 0x000fe20000000014 */
[----:B------:R-:W-:Y:S06]  /*106f0*/  BRA `(.L_x_396) ;  /* 0x0000000000047947 */ /* 0x000fec0003800000 */
.L_x_415:
[----:B------:R-:W-:-:S07]  /*10700*/  FFMA R21, |R16|, |R16|, R21 ;  /* 0x4000001010157223 */ /* 0x000fce0000000215 */
.L_x_396:
[----:B------:R-:W-:-:S13]  /*10710*/  FSETP.NEU.AND P0, PT, R17, RZ, PT ;  /* 0x000000ff1100720b */ /* 0x000fda0003f0d000 */
[----:B------:R-:W-:Y:S05]  /*10720*/  @!P0 BRA `(.L_x_423) ;  /* 0x0000000000988947 */ /* 0x000fea0003800000 */
[----:B------:R-:W0:Y:S08]  /*10730*/  MUFU.RCP R2, R3 ;  /* 0x0000000300027308 */ /* 0x000e300000001000 */
[----:B------:R-:W3:Y:S01]  /*10740*/  FCHK P0, R21, R3 ;  /* 0x0000000315007302 */ /* 0x000ee20000000000 */
[----:B0-----:R-:W-:-:S04]  /*10750*/  FFMA R19, R2, -R3, 1 ;  /* 0x3f80000002137423 */ /* 0x001fc80000000803 */
[----:B------:R-:W-:-:S04]  /*10760*/  FFMA R2, R2, R19, R2 ;  /* 0x0000001302027223 */ /* 0x000fc80000000002 */
[----:B------:R-:W-:-:S04]  /*10770*/  FFMA R16, R2, R21, RZ ;  /* 0x0000001502107223 */ /* 0x000fc800000000ff */
[----:B------:R-:W-:-:S04]  /*10780*/  FFMA R19, R16, -R3, R21 ;  /* 0x8000000310137223 */ /* 0x000fc80000000015 */
[----:B--2---:R-:W-:Y:S01]  /*10790*/  FFMA R20, R2, R19, R16 ;  /* 0x0000001302147223 */ /* 0x004fe20000000010 */
[----:B---3--:R-:W-:Y:S06]  /*107a0*/  @!P0 BRA `(.L_x_424) ;  /* 0x0000000000108947 */ /* 0x008fec0003800000 */
[----:B------:R-:W-:Y:S02]  /*107b0*/  MOV R20, R21 ;  /* 0x0000001500147202 */ /* 0x000fe40000000f00 */
[----:B------:R-:W-:Y:S02]  /*107c0*/  MOV R31, R3 ;  /* 0x00000003001f7202 */ /* 0x000fe40000000f00 */
[----:B------:R-:W-:-:S07]  /*107d0*/  MOV R58, 0x107f0 ;  /* 0x000107f0003a7802 */ /* 0x000fce0000000f00 */
[----:B-1----:R-:W-:Y:S05]  /*107e0*/  CALL.REL.NOINC `($__internal_3_$__cuda_sm3x_div_rn_noftz_f32_slowpath) ;  /* 0x000002cc00807944 */ /* 0x002fea0003c00000 */
.L_x_424:
[----:B------:R-:W0:Y:S08]  /*107f0*/  MUFU.RCP R2, R3 ;  /* 0x0000000300027308 */ /* 0x000e300000001000 */
[----:B------:R-:W2:Y:S01]  /*10800*/  FCHK P0, R20, R3 ;  /* 0x0000000314007302 */ /* 0x000ea20000000000 */
[----:B0-----:R-:W-:-:S04]  /*10810*/  FFMA R19, R2, -R3, 1 ;  /* 0x3f80000002137423 */ /* 0x001fc80000000803 */
[----:B------:R-:W-:-:S04]  /*10820*/  FFMA R2, R2, R19, R2 ;  /* 0x0000001302027223 */ /* 0x000fc80000000002 */
[----:B------:R-:W-:-:S04]  /*10830*/  FFMA R19, R2, R20, RZ ;  /* 0x0000001402137223 */ /* 0x000fc800000000ff */
[----:B------:R-:W-:-:S04]  /*10840*/  FFMA R16, R19, -R3, R20 ;  /* 0x8000000313107223 */ /* 0x000fc80000000014 */
[----:B------:R-:W-:Y:S01]  /*10850*/  FFMA R2, R2, R16, R19 ;  /* 0x0000001002027223 */ /* 0x000fe20000000013 */
[----:B--2---:R-:W-:Y:S06]  /*10860*/  @!P0 BRA `(.L_x_425) ;  /* 0x0000000000108947 */ /* 0x004fec0003800000 */
[----:B------:R-:W-:Y:S02]  /*10870*/  MOV R31, R3 ;  /* 0x00000003001f7202 */ /* 0x000fe40000000f00 */
[----:B------:R-:W-:-:S07]  /*10880*/  MOV R58, 0x108a0 ;  /* 0x000108a0003a7802 */ /* 0x000fce0000000f00 */
[----:B-1----:R-:W-:Y:S05]  /*10890*/  CALL.REL.NOINC `($__internal_3_$__cuda_sm3x_div_rn_noftz_f32_slowpath) ;  /* 0x000002cc00547944 */ /* 0x002fea0003c00000 */
[----:B------:R-:W-:-:S07]  /*108a0*/  MOV R2, R20 ;  /* 0x0000001400027202 */ /* 0x000fce0000000f00 */
.L_x_425:
[----:B------:R-:W-:-:S04]  /*108b0*/  FADD R31, R2, R17 ;  /* 0x00000011021f7221 */ /* 0x000fc80000000000 */
[----:B------:R0:W2:Y:S01]  /*108c0*/  MUFU.RSQ R16, R31 ;  /* 0x0000001f00107308 */ /* 0x0000a20000001400 */
[----:B------:R-:W-:-:S04]  /*108d0*/  IADD3 R2, PT, PT, R31, -0xd000000, RZ ;  /* 0xf30000001f027810 */ /* 0x000fc80007ffe0ff */
[----:B------:R-:W-:-:S13]  /*108e0*/  ISETP.GT.U32.AND P0, PT, R2, 0x727fffff, PT ;  /* 0x727fffff0200780c */ /* 0x000fda0003f04070 */
[----:B0-2---:R-:W-:Y:S05]  /*108f0*/  @!P0 BRA `(.L_x_426) ;  /* 0x00000000000c8947 */ /* 0x005fea0003800000 */
[----:B------:R-:W-:-:S07]  /*10900*/  MOV R20, 0x10920 ;  /* 0x0001092000147802 */ /* 0x000fce0000000f00 */
[----:B-1----:R-:W-:Y:S05]  /*10910*/  CALL.REL.NOINC `($__internal_2_$__cuda_sm20_sqrt_rn_f32_slowpath) ;  /* 0x000002c800d87944 */ /* 0x002fea0003c00000 */
[----:B------:R-:W-:Y:S05]  /*10920*/  BRA `(.L_x_427) ;  /* 0x0000000000107947 */ /* 0x000fea0003800000 */
.L_x_426:
[----:B-1----:R-:W-:Y:S01]  /*10930*/  FMUL.FTZ R57, R31, R16 ;  /* 0x000000101f397220 */ /* 0x002fe20000410000 */
[----:B------:R-:W-:-:S03]  /*10940*/  FMUL.FTZ R16, R16, 0.5 ;  /* 0x3f00000010107820 */ /* 0x000fc60000410000 */
[----:B------:R-:W-:-:S04]  /*10950*/  FFMA R2, -R57, R57, R31 ;  /* 0x0000003939027223 */ /* 0x000fc8000000011f */
[----:B------:R-:W-:-:S07]  /*10960*/  FFMA R57, R2, R16, R57 ;  /* 0x0000001002397223 */ /* 0x000fce0000000039 */
.L_x_427:
[----:B------:R-:W-:Y:S01]  /*10970*/  FMUL R2, R57, R3 ;  /* 0x0000000339027220 */ /* 0x000fe20000400000 */
[----:B------:R-:W-:Y:S06]  /*10980*/  BRA `(.L_x_428) ;  /* 0x0000000400207947 */ /* 0x000fec0003800000 */
.L_x_423:
[----:B------:R-:W-:-:S13]  /*10990*/  FSETP.NEU.AND P0, PT, R21, RZ, PT ;  /* 0x000000ff1500720b */ /* 0x000fda0003f0d000 */
[----:B------:R-:W-:Y:S05]  /*109a0*/  @!P0 BRA `(.L_x_429) ;  /* 0x0000000000e48947 */ /* 0x000fea0003800000 */
[----:B------:R-:W-:-:S13]  /*109b0*/  FSETP.GE.AND P0, PT, R21, R2, PT ;  /* 0x000000021500720b */ /* 0x000fda0003f06000 */
        /* <DEDUP_REMOVED lines=13> */
.L_x_431:
[----:B------:R-:W-:-:S04]  /*10a90*/  FMUL R3, R18, R2 ;  /* 0x0000000212037220 */ /* 0x000fc80000400000 */
[----:B------:R-:W-:-:S04]  /*10aa0*/  FFMA R20, R3, R20, 1 ;  /* 0x3f80000003147423 */ /* 0x000fc80000000014 */
[----:B------:R-:W-:-:S04]  /*10ab0*/  FMUL R31, R20, R21 ;  /* 0x00000015141f7220 */ /* 0x000fc80000400000 */
[----:B------:R0:W2:Y:S01]  /*10ac0*/  MUFU.RSQ R16, R31 ;  /* 0x0000001f00107308 */ /* 0x0000a20000001400 */
[----:B------:R-:W-:-:S04]  /*10ad0*/  IADD3 R2, PT, PT, R31, -0xd000000, RZ ;  /* 0xf30000001f027810 */ /* 0x000fc80007ffe0ff */
[----:B------:R-:W-:-:S13]  /*10ae0*/  ISETP.GT.U32.AND P0, PT, R2, 0x727fffff, PT ;  /* 0x727fffff0200780c */ /* 0x000fda0003f04070 */
[----:B0-2---:R-:W-:Y:S05]  /*10af0*/  @!P0 BRA `(.L_x_432) ;  /* 0x0000000000108947 */ /* 0x005fea0003800000 */
[----:B------:R-:W-:-:S07]  /*10b00*/  MOV R20, 0x10b20 ;  /* 0x00010b2000147802 */ /* 0x000fce0000000f00 */
[----:B-1----:R-:W-:Y:S05]  /*10b10*/  CALL.REL.NOINC `($__internal_2_$__cuda_sm20_sqrt_rn_f32_slowpath) ;  /* 0x000002c800587944 */ /* 0x002fea0003c00000 */
[----:B------:R-:W-:Y:S01]  /*10b20*/  MOV R2, R57 ;  /* 0x0000003900027202 */ /* 0x000fe20000000f00 */
[----:B------:R-:W-:Y:S06]  /*10b30*/  BRA `(.L_x_428) ;  /* 0x0000000000b47947 */ /* 0x000fec0003800000 */
.L_x_432:
[----:B------:R-:W-:Y:S01]  /*10b40*/  FMUL.FTZ R2, R31, R16 ;  /* 0x000000101f027220 */ /* 0x000fe20000410000 */
[----:B------:R-:W-:-:S03]  /*10b50*/  FMUL.FTZ R16, R16, 0.5 ;  /* 0x3f00000010107820 */ /* 0x000fc60000410000 */
[----:B------:R-:W-:-:S04]  /*10b60*/  FFMA R3, -R2, R2, R31 ;  /* 0x0000000202037223 */ /* 0x000fc8000000011f */
[----:B------:R-:W-:Y:S01]  /*10b70*/  FFMA R2, R3, R16, R2 ;  /* 0x0000001003027223 */ /* 0x000fe20000000002 */
[----:B------:R-:W-:Y:S06]  /*10b80*/  BRA `(.L_x_428) ;  /* 0x0000000000a07947 */ /* 0x000fec0003800000 */
.L_x_430:
[----:B------:R-:W0:Y:S08]  /*10b90*/  MUFU.RCP R3, R2 ;  /* 0x0000000200037308 */ /* 0x000e300000001000 */
[----:B------:R-:W3:Y:S01]  /*10ba0*/  FCHK P0, R21, R2 ;  /* 0x0000000215007302 */ /* 0x000ee20000000000 */
[----:B0-----:R-:W-:-:S04]  /*10bb0*/  FFMA R16, R3, -R2, 1 ;  /* 0x3f80000003107423 */ /* 0x001fc80000000802 */
[----:B------:R-:W-:-:S04]  /*10bc0*/  FFMA R16, R3, R16, R3 ;  /* 0x0000001003107223 */ /* 0x000fc80000000003 */
[----:B--2---:R-:W-:-:S04]  /*10bd0*/  FFMA R20, R16, R21, RZ ;  /* 0x0000001510147223 */ /* 0x004fc800000000ff */
[----:B------:R-:W-:-:S04]  /*10be0*/  FFMA R3, R20, -R2, R21 ;  /* 0x8000000214037223 */ /* 0x000fc80000000015 */
[----:B------:R-:W-:Y:S01]  /*10bf0*/  FFMA R20, R16, R3, R20 ;  /* 0x0000000310147223 */ /* 0x000fe20000000014 */
[----:B---3--:R-:W-:Y:S06]  /*10c00*/  @!P0 BRA `(.L_x_433) ;  /* 0x0000000000108947 */ /* 0x008fec0003800000 */
[----:B------:R-:W-:Y:S02]  /*10c10*/  MOV R20, R21 ;  /* 0x0000001500147202 */ /* 0x000fe40000000f00 */
[----:B------:R-:W-:Y:S02]  /*10c20*/  MOV R31, R2 ;  /* 0x00000002001f7202 */ /* 0x000fe40000000f00 */
[----:B------:R-:W-:-:S07]  /*10c30*/  MOV R58, 0x10c50 ;  /* 0x00010c50003a7802 */ /* 0x000fce0000000f00 */
[----:B-1----:R-:W-:Y:S05]  /*10c40*/  CALL.REL.NOINC `($__internal_3_$__cuda_sm3x_div_rn_noftz_f32_slowpath) ;  /* 0x000002c800687944 */ /* 0x002fea0003c00000 */
.L_x_433:
[----:B------:R-:W-:-:S04]  /*10c50*/  FFMA R3, R18, R2, R20 ;  /* 0x0000000212037223 */ /* 0x000fc80000000014 */
        /* <DEDUP_REMOVED lines=9> */
.L_x_434:
[----:B------:R-:W-:Y:S01]  /*10cf0*/  FMUL.FTZ R2, R31, R16 ;  /* 0x000000101f027220 */ /* 0x000fe20000410000 */
[----:B------:R-:W-:-:S03]  /*10d00*/  FMUL.FTZ R16, R16, 0.5 ;  /* 0x3f00000010107820 */ /* 0x000fc60000410000 */
[----:B------:R-:W-:-:S04]  /*10d10*/  FFMA R3, -R2, R2, R31 ;  /* 0x0000000202037223 */ /* 0x000fc8000000011f */
[----:B------:R-:W-:Y:S01]  /*10d20*/  FFMA R2, R3, R16, R2 ;  /* 0x0000001003027223 */ /* 0x000fe20000000002 */
[----:B------:R-:W-:Y:S06]  /*10d30*/  BRA `(.L_x_428) ;  /* 0x0000000000347947 */ /* 0x000fec0003800000 */
.L_x_429:
[----:B------:R-:W-:Y:S01]  /*10d40*/  IADD3 R16, PT, PT, R18, -0xd000000, RZ ;  /* 0xf300000012107810 */ /* 0x000fe20007ffe0ff */
[----:B------:R0:W3:Y:S03]  /*10d50*/  MUFU.RSQ R3, R18 ;  /* 0x0000001200037308 */ /* 0x0000e60000001400 */
[----:B------:R-:W-:-:S13]  /*10d60*/  ISETP.GT.U32.AND P0, PT, R16, 0x727fffff, PT ;  /* 0x727fffff1000780c */ /* 0x000fda0003f04070 */
[----:B0-----:R-:W-:Y:S05]  /*10d70*/  @!P0 BRA `(.L_x_435) ;  /* 0x0000000000108947 */ /* 0x001fea0003800000 */
[----:B------:R-:W-:Y:S02]  /*10d80*/  MOV R31, R18 ;  /* 0x00000012001f7202 */ /* 0x000fe40000000f00 */
[----:B--2---:R-:W-:-:S07]  /*10d90*/  MOV R20, 0x10db0 ;  /* 0x00010db000147802 */ /* 0x004fce0000000f00 */
[----:B-1-3--:R-:W-:Y:S05]  /*10da0*/  CALL.REL.NOINC `($__internal_2_$__cuda_sm20_sqrt_rn_f32_slowpath) ;  /* 0x000002c400b47944 */ /* 0x00afea0003c00000 */
[----:B------:R-:W-:Y:S05]  /*10db0*/  BRA `(.L_x_436) ;  /* 0x0000000000107947 */ /* 0x000fea0003800000 */
.L_x_435:
[C---:B-1-3--:R-:W-:Y:S01]  /*10dc0*/  FMUL.FTZ R57, R3.reuse, R18 ;  /* 0x0000001203397220 */ /* 0x04afe20000410000 */
[----:B------:R-:W-:-:S03]  /*10dd0*/  FMUL.FTZ R3, R3, 0.5 ;  /* 0x3f00000003037820 */ /* 0x000fc60000410000 */
[----:B------:R-:W-:-:S04]  /*10de0*/  FFMA R18, -R57, R57, R18 ;  /* 0x0000003939127223 */ /* 0x000fc80000000112 */
[----:B------:R-:W-:-:S07]  /*10df0*/  FFMA R57, R18, R3, R57 ;  /* 0x0000000312397223 */ /* 0x000fce0000000039 */
.L_x_436:
[----:B------:R-:W-:-:S07]  /*10e00*/  FMUL R2, R57, R2 ;  /* 0x0000000239027220 */ /* 0x000fce0000400000 */
.L_x_428:
[----:B------:R-:W-:Y:S01]  /*10e10*/  FSETP.NEU.AND P0, PT, R2, RZ, PT ;  /* 0x000000ff0200720b */ /* 0x000fe20003f0d000 */
[----:B------:R-:W-:Y:S02]  /*10e20*/  ULOP3.LUT UR4, UR8, 0x3, URZ, 0xc0, !UPT ;  /* 0x0000000308047892 */ /* 0x000fe4000f8ec0ff */
[----:B------:R-:W-:Y:S02]  /*10e30*/  UIADD3 UR5, UPT, UPT, UR9, -0x1, URZ ;  /* 0xffffffff09057890 */ /* 0x000fe4000fffe0ff */
[----:B------:R-:W-:-:S08]  /*10e40*/  ULOP3.LUT UR6, UR8, 0xfffffffc, URZ, 0xc0, !UPT ;  /* 0xfffffffc08067892 */ /* 0x000fd0000f8ec0ff */
[----:B------:R-:W-:Y:S05]  /*10e50*/  @P0 BRA `(.L_x_437) ;  /* 0x00000000000c0947 */ /* 0x000fea0003800000 */
[----:B------:R0:W5:Y:S01]  /*10e60*/  LDL.64 R2, [R1+0x10] ;  /* 0x0000100001027983 */ /* 0x0001620000100a00 */
[----:B------:R-:W-:Y:S01]  /*10e70*/  HFMA2 R48, -RZ, RZ, 0, 0 ;  /* 0x00000000ff307431 */ /* 0x000fe200000001ff */
[----:B------:R-:W-:Y:S06]  /*10e80*/  BRA `(.L_x_438) ;  /* 0x0000008000587947 */ /* 0x000fec0003800000 */
.L_x_437:
[----:B------:R-:W0:Y:S01]  /*10e90*/  S2R R16, SR_CgaCtaId ;  /* 0x0000000000107919 */ /* 0x000e220000008800 */
[----:B------:R-:W-:Y:S01]  /*10ea0*/  MOV R3, 0x400 ;  /* 0x0000040000037802 */ /* 0x000fe20000000f00 */
[----:B------:R-:W-:-:S03]  /*10eb0*/  UISETP.GE.U32.AND UP0, UPT, UR8, 0x7, UPT ;  /* 0x000000070800788c */ /* 0x000fc6000bf06070 */
[----:B0-----:R-:W-:-:S05]  /*10ec0*/  LEA R16, R16, R3, 0x18 ;  /* 0x0000000310107211 */ /* 0x001fca00078ec0ff */
[----:B------:R-:W0:Y:S02]  /*10ed0*/  LDS R3, [R16+0xc80] ;  /* 0x000c800010037984 */ /* 0x000e240000000800 */
[----:B0-----:R-:W-:Y:S02]  /*10ee0*/  FSETP.GEU.AND P0, PT, R3, RZ, PT ;  /* 0x000000ff0300720b */ /* 0x001fe40003f0e000 */
[----:B------:R-:W-:Y:S02]  /*10ef0*/  MOV R3, RZ ;  /* 0x000000ff00037202 */ /* 0x000fe40000000f00 */
[----:B------:R-:W-:Y:S01]  /*10f00*/  FSEL R48, -R2, R2, !P0 ;  /* 0x0000000202307208 */ /* 0x000fe20004000100 */
[----:B------:R-:W-:Y:S08]  /*10f10*/  BRA.U !UP0, `(.L_x_439) ;  /* 0x0000000508f47547 */ /* 0x000ff0000b800000 */
[----:B------:R-:W-:-:S07]  /*10f20*/  HFMA2 R3, -RZ, RZ, 0, 0 ;  /* 0x00000000ff037431 */ /* 0x000fce00000001ff */
.L_x_448:
[----:B0-----:R-:W0:Y:S01]  /*10f30*/  S2R R17, SR_CgaCtaId ;  /* 0x0000000000117919 */ /* 0x001e220000008800 */
[----:B------:R-:W-:-:S04]  /*10f40*/  MOV R2, 0x400 ;  /* 0x0000040000027802 */ /* 0x000fc80000000f00 */
[----:B------:R-:W-:-:S04]  /*10f50*/  IADD3 R2, PT, PT, R2, 0xc80, RZ ;  /* 0x00000c8002027810 */ /* 0x000fc80007ffe0ff */
[----:B0-----:R-:W-:Y:S02]  /*10f60*/  LEA R2, R17, R2, 0x18 ;  /* 0x0000000211027211 */ /* 0x001fe400078ec0ff */
[----:B------:R-:W0:Y:S02]  /*10f70*/  MUFU.RCP R17, R48 ;  /* 0x0000003000117308 */ /* 0x000e240000001000 */
[C---:B------:R-:W-:Y:S02]  /*10f80*/  LEA R2, R3.reuse, R2, 0x2 ;  /* 0x0000000203027211 */ /* 0x040fe400078e10ff */
[----:B------:R-:W-:-:S03]  /*10f90*/  IADD3 R3, PT, PT, R3, 0x8, RZ ;  /* 0x0000000803037810 */ /* 0x000fc60007ffe0ff */
[----:B--2---:R-:W2:Y:S01]  /*10fa0*/  LDS R20, [R2] ;  /* 0x0000000002147984 */ /* 0x004ea20000000800 */
[----:B------:R-:W-:Y:S01]  /*10fb0*/  ISETP.NE.AND P4, PT, R3, R36, PT ;  /* 0x000000240300720c */ /* 0x000fe20003f85270 */
[----:B0-----:R-:W-:-:S04]  /*10fc0*/  FFMA R16, -R48, R17, 1 ;  /* 0x3f80000030107423 */ /* 0x001fc80000000111 */
[----:B------:R-:W-:Y:S01]  /*10fd0*/  FFMA R17, R17, R16, R17 ;  /* 0x0000001011117223 */ /* 0x000fe20000000011 */
[----:B--2---:R-:W0:Y:S03]  /*10fe0*/  FCHK P0, R20, R48 ;  /* 0x0000003014007302 */ /* 0x004e260000000000 */
[----:B------:R-:W-:-:S04]  /*10ff0*/  FFMA R16, R20, R17, RZ ;  /* 0x0000001114107223 */ /* 0x000fc800000000ff */
[----:B------:R-:W-:-:S04]  /*11000*/  FFMA R18, -R48, R16, R20 ;  /* 0x0000001030127223 */ /* 0x000fc80000000114 */
[----:B------:R-:W-:Y:S01]  /*11010*/  FFMA R17, R17, R18, R16 ;  /* 0x0000001211117223 */ /* 0x000fe20000000010 */
[----:B0-----:R-:W-:Y:S06]  /*11020*/  @!P0 BRA `(.L_x_440) ;  /* 0x0000000000108947 */ /* 0x001fec0003800000 */
[----:B------:R-:W-:Y:S02]  /*11030*/  MOV R31, R48 ;  /* 0x00000030001f7202 */ /* 0x000fe40000000f00 */
[----:B------:R-:W-:-:S07]  /*11040*/  MOV R58, 0x11060 ;  /* 0x00011060003a7802 */ /* 0x000fce0000000f00 */
[----:B-1----:R-:W-:Y:S05]  /*11050*/  CALL.REL.NOINC `($__internal_3_$__cuda_sm3x_div_rn_noftz_f32_slowpath) ;  /* 0x000002c400647944 */ /* 0x002fea0003c00000 */
[----:B------:R-:W-:-:S07]  /*11060*/  MOV R17, R20 ;  /* 0x0000001400117202 */ /* 0x000fce0000000f00 */
.L_x_440:
[----:B------:R-:W0:Y:S01]  /*11070*/  LDS R21, [R2+0x4] ;  /* 0x0000040002157984 */ /* 0x000e220000000800 */
[----:B------:R-:W2:Y:S03]  /*11080*/  MUFU.RCP R19, R48 ;  /* 0x0000003000137308 */ /* 0x000ea60000001000 */
[----:B------:R3:W-:Y:S01]  /*11090*/  STS [R2], R17 ;  /* 0x0000001102007388 */ /* 0x0007e20000000800 */
[----:B--2---:R-:W-:-:S04]  /*110a0*/  FFMA R16, -R48, R19, 1 ;  /* 0x3f80000030107423 */ /* 0x004fc80000000113 */
[----:B------:R-:W-:Y:S01]  /*110b0*/  FFMA R16, R19, R16, R19 ;  /* 0x0000001013107223 */ /* 0x000fe20000000013 */
[----:B0-----:R-:W0:Y:S03]  /*110c0*/  FCHK P0, R21, R48 ;  /* 0x0000003015007302 */ /* 0x001e260000000000 */
[----:B------:R-:W-:-:S04]  /*110d0*/  FFMA R19, R16, R21, RZ ;  /* 0x0000001510137223 */ /* 0x000fc800000000ff */
[----:B------:R-:W-:-:S04]  /*110e0*/  FFMA R18, -R48, R19, R21 ;  /* 0x0000001330127223 */ /* 0x000fc80000000115 */
[----:B------:R-:W-:Y:S01]  /*110f0*/  FFMA R20, R16, R18, R19 ;  /* 0x0000001210147223 */ /* 0x000fe20000000013 */
[----:B0--3--:R-:W-:Y:S06]  /*11100*/  @!P0 BRA `(.L_x_441) ;  /* 0x0000000000108947 */ /* 0x009fec0003800000 */
[----:B------:R-:W-:Y:S02]  /*11110*/  MOV R20, R21 ;  /* 0x0000001500147202 */ /* 0x000fe40000000f00 */
[----:B------:R-:W-:Y:S02]  /*11120*/  MOV R31, R48 ;  /* 0x00000030001f7202 */ /* 0x000fe40000000f00 */
[----:B------:R-:W-:-:S07]  /*11130*/  MOV R58, 0x11150 ;  /* 0x00011150003a7802 */ /* 0x000fce0000000f00 */
[----:B-1----:R-:W-:Y:S05]  /*11140*/  CALL.REL.NOINC `($__internal_3_$__cuda_sm3x_div_rn_noftz_f32_slowpath) ;  /* 0x000002c400287944 */ /* 0x002fea0003c00000 */
.L_x_441:
[----:B------:R-:W0:Y:S01]  /*11150*/  LDS R19, [R2+0x8] ;  /* 0x0000080002137984 */ /* 0x000e220000000800 */
[----:B------:R-:W2:Y:S03]  /*11160*/  MUFU.RCP R17, R48 ;  /* 0x0000003000117308 */ /* 0x000ea60000001000 */
[----:B------:R3:W-:Y:S01]  /*11170*/  STS [R2+0x4], R20 ;  /* 0x0000041402007388 */ /* 0x0007e20000000800 */
        /* <DEDUP_REMOVED lines=11> */
[----:B------:R-:W-:-:S07]  /*11230*/  MOV R17, R20 ;  /* 0x0000001400117202 */ /* 0x000fce0000000f00 */
.L_x_442:
        /* <DEDUP_REMOVED lines=14> */
.L_x_443:
        /* <DEDUP_REMOVED lines=15> */
.L_x_444:
        /* <DEDUP_REMOVED lines=14> */
.L_x_445:
        /* <DEDUP_REMOVED lines=15> */
.L_x_446:
        /* <DEDUP_REMOVED lines=14> */
.L_x_447:
[----:B------:R0:W-:Y:S01]  /*116c0*/  STS [R2+0x1c], R20 ;  /* 0x00001c1402007388 */ /* 0x0001e20000000800 */
[----:B------:R-:W-:Y:S05]  /*116d0*/  @P4 BRA `(.L_x_448) ;  /* 0xfffffff800144947 */ /* 0x000fea000383ffff */
[----:B------:R-:W-:-:S07]  /*116e0*/  MOV R3, R36 ;  /* 0x0000002400037202 */ /* 0x000fce0000000f00 */
.L_x_439:
[----:B------:R-:W-:-:S13]  /*116f0*/  ISETP.NE.AND P0, PT, RZ, UR9, PT ;  /* 0x00000009ff007c0c */ /* 0x000fda000bf05270 */
[----:B------:R-:W-:Y:S05]  /*11700*/  @!P0 BRA `(.L_x_449) ;  /* 0x0000000400f88947 */ /* 0x000fea0003800000 */
[----:B------:R-:W-:-:S09]  /*11710*/  UISETP.GE.U32.AND UP0, UPT, UR5, 0x3, UPT ;  /* 0x000000030500788c */ /* 0x000fd2000bf06070 */
[----:B------:R-:W-:Y:S05]  /*11720*/  BRA.U !UP0, `(.L_x_450) ;  /* 0x0000000508007547 */ /* 0x000fea000b800000 */
[----:B------:R-:W3:Y:S01]  /*11730*/  S2R R17, SR_CgaCtaId ;  /* 0x0000000000117919 */ /* 0x000ee20000008800 */
[----:B0-----:R-:W-:-:S04]  /*11740*/  MOV R2, 0x400 ;  /* 0x0000040000027802 */ /* 0x001fc80000000f00 */
[----:B------:R-:W-:-:S04]  /*11750*/  IADD3 R2, PT, PT, R2, 0xc80, RZ ;  /* 0x00000c8002027810 */ /* 0x000fc80007ffe0ff */
[----:B---3--:R-:W-:Y:S02]  /*11760*/  LEA R2, R17, R2, 0x18 ;  /* 0x0000000211027211 */ /* 0x008fe400078ec0ff */
[----:B------:R-:W0:Y:S02]  /*11770*/  MUFU.RCP R17, R48 ;  /* 0x0000003000117308 */ /* 0x000e240000001000 */
[----:B------:R-:W-:-:S05]  /*11780*/  LEA R2, R3, R2, 0x2 ;  /* 0x0000000203027211 */ /* 0x000fca00078e10ff */
[----:B------:R-:W3:Y:S01]  /*11790*/  LDS R19, [R2] ;  /* 0x0000000002137984 */ /* 0x000ee20000000800 */
[----:B0-----:R-:W-:-:S04]  /*117a0*/  FFMA R16, -R48, R17, 1 ;  /* 0x3f80000030107423 */ /* 0x001fc80000000111 */
[----:B------:R-:W-:Y:S01]  /*117b0*/  FFMA R16, R17, R16, R17 ;  /* 0x0000001011107223 */ /* 0x000fe20000000011 */
[----:B---3--:R-:W0:Y:S03]  /*117c0*/  FCHK P0, R19, R48 ;  /* 0x0000003013007302 */ /* 0x008e260000000000 */
[----:B------:R-:W-:-:S04]  /*117d0*/  FFMA R17, R16, R19, RZ ;  /* 0x0000001310117223 */ /* 0x000fc800000000ff */
[----:B------:R-:W-:-:S04]  /*117e0*/  FFMA R18, -R48, R17, R19 ;  /* 0x0000001130127223 */ /* 0x000fc80000000113 */
[----:B--2---:R-:W-:Y:S01]  /*117f0*/  FFMA R20, R16, R18, R17 ;  /* 0x0000001210147223 */ /* 0x004fe20000000011 */
[----:B0-----:R-:W-:Y:S06]  /*11800*/  @!P0 BRA `(.L_x_451) ;  /* 0x0000000000108947 */ /* 0x001fec0003800000 */
[----:B------:R-:W-:Y:S02]  /*11810*/  MOV R20, R19 ;  /* 0x0000001300147202 */ /* 0x000fe40000000f00 */
[----:B------:R-:W-:Y:S02]  /*11820*/  MOV R31, R48 ;  /* 0x00000030001f7202 */ /* 0x000fe40000000f00 */
[----:B------:R-:W-:-:S07]  /*11830*/  MOV R58, 0x11850 ;  /* 0x00011850003a7802 */ /* 0x000fce0000000f00 */
[----:B-1----:R-:W-:Y:S05]  /*11840*/  CALL.REL.NOINC `($__internal_3_$__cuda_sm3x_div_rn_noftz_f32_slowpath) ;  /* 0x000002bc00687944 */ /* 0x002fea0003c00000 */
.L_x_451:
        /* <DEDUP_REMOVED lines=15> */
.L_x_452:
        /* <DEDUP_REMOVED lines=14> */
.L_x_453:
        /* <DEDUP_REMOVED lines=15> */
.L_x_454:
[----:B------:R3:W-:Y:S01]  /*11b10*/  STS [R2+0xc], R17 ;  /* 0x00000c1102007388 */ /* 0x0007e20000000800 */
[----:B------:R-:W-:-:S07]  /*11b20*/  IADD3 R3, PT, PT, R3, 0x4, RZ ;  /* 0x0000000403037810 */ /* 0x000fce0007ffe0ff */
.L_x_450:
[----:B------:R-:W-:-:S13]  /*11b30*/  ISETP.NE.AND P0, PT, RZ, UR12, PT ;  /* 0x0000000cff007c0c */ /* 0x000fda000bf05270 */
[----:B------:R-:W-:Y:S05]  /*11b40*/  @!P0 BRA `(.L_x_449) ;  /* 0x0000000000e88947 */ /* 0x000fea0003800000 */
[----:B------:R-:W-:-:S09]  /*11b50*/  UISETP.NE.AND UP0, UPT, UR12, 0x1, UPT ;  /* 0x000000010c00788c */ /* 0x000fd2000bf05270 */
[----:B------:R-:W-:Y:S05]  /*11b60*/  BRA.U !UP0, `(.L_x_455) ;  /* 0x00000001088c7547 */ /* 0x000fea000b800000 */
[----:B---3--:R-:W3:Y:S01]  /*11b70*/  S2R R17, SR_CgaCtaId ;  /* 0x0000000000117919 */ /* 0x008ee20000008800 */
        /* <DEDUP_REMOVED lines=17> */
.L_x_456:
        /* <DEDUP_REMOVED lines=15> */
.L_x_457:
[----:B------:R4:W-:Y:S01]  /*11d80*/  STS [R2+0x4], R17 ;  /* 0x0000041102007388 */ /* 0x0009e20000000800 */
[----:B------:R-:W-:-:S07]  /*11d90*/  IADD3 R3, PT, PT, R3, 0x2, RZ ;  /* 0x0000000203037810 */ /* 0x000fce0007ffe0ff */
.L_x_455:
[----:B------:R-:W-:-:S13]  /*11da0*/  ISETP.NE.AND P0, PT, R37, RZ, PT ;  /* 0x000000ff2500720c */ /* 0x000fda0003f05270 */
[----:B------:R-:W-:Y:S05]  /*11db0*/  @!P0 BRA `(.L_x_449) ;  /* 0x00000000004c8947 */ /* 0x000fea0003800000 */
[----:B---34-:R-:W3:Y:S01]  /*11dc0*/  S2R R17, SR_CgaCtaId ;  /* 0x0000000000117919 */ /* 0x018ee20000008800 */
[----:B0-----:R-:W-:-:S04]  /*11dd0*/  MOV R2, 0x400 ;  /* 0x0000040000027802 */ /* 0x001fc80000000f00 */
[----:B------:R-:W-:-:S04]  /*11de0*/  IADD3 R2, PT, PT, R2, 0xc80, RZ ;  /* 0x00000c8002027810 */ /* 0x000fc80007ffe0ff */
[----:B---3--:R-:W-:-:S04]  /*11df0*/  LEA R2, R17, R2, 0x18 ;  /* 0x0000000211027211 */ /* 0x008fc800078ec0ff */
[----:B------:R-:W-:Y:S02]  /*11e00*/  LEA R2, R3, R2, 0x2 ;  /* 0x0000000203027211 */ /* 0x000fe400078e10ff */
[----:B------:R-:W0:Y:S03]  /*11e10*/  MUFU.RCP R3, R48 ;  /* 0x0000003000037308 */ /* 0x000e260000001000 */
        /* <DEDUP_REMOVED lines=12> */
.L_x_458:
[----:B------:R0:W-:Y:S02]  /*11ee0*/  STS [R2], R20 ;  /* 0x0000001402007388 */ /* 0x0001e40000000800 */
.L_x_449:
[----:B------:R-:W0:Y:S01]  /*11ef0*/  S2R R24, SR_CgaCtaId ;  /* 0x0000000000187919 */ /* 0x000e220000008800 */
[----:B------:R-:W-:Y:S01]  /*11f00*/  MOV R25, 0x400 ;  /* 0x0000040000197802 */ /* 0x000fe20000000f00 */
[----:B------:R-:W-:Y:S01]  /*11f10*/  UISETP.GE.U32.AND UP0, UPT, UR8, 0x7, UPT ;  /* 0x000000070800788c */ /* 0x000fe2000bf06070 */
[----:B------:R-:W-:Y:S01]  /*11f20*/  HFMA2 R18, -RZ, RZ, 0, 0 ;  /* 0x00000000ff127431 */ /* 0x000fe200000001ff */
[----:B------:R-:W-:Y:S02]  /*11f30*/  MOV R27, RZ ;  /* 0x000000ff001b7202 */ /* 0x000fe40000000f00 */
[----:B0--34-:R-:W-:-:S05]  /*11f40*/  LEA R2, R24, R25, 0x18 ;  /* 0x0000001918027211 */ /* 0x019fca00078ec0ff */
[----:B------:R-:W0:Y:S02]  /*11f50*/  LDS R31, [R2+0xc80] ;  /* 0x000c8000021f7984 */ /* 0x000e240000000800 */
[----:B0-----:R-:W-:-:S05]  /*11f60*/  FADD R31, R31, 1 ;  /* 0x3f8000001f1f7421 */ /* 0x001fca0000000000 */
[----:B------:R0:W-:Y:S01]  /*11f70*/  STS [R2+0xc80], R31 ;  /* 0x000c801f02007388 */ /* 0x0001e20000000800 */
[----:B------:R-:W-:Y:S05]  /*11f80*/  BRA.U !UP0, `(.L_x_459) ;  /* 0x0000000108747547 */ /* 0x000fea000b800000 */
[----:B------:R-:W3:Y:S01]  /*11f90*/  LDC R55, c[0x0][0x380] ;  /* 0x0000e000ff377b82 */ /* 0x000ee20000000800 */
[----:B------:R-:W-:Y:S02]  /*11fa0*/  IADD3 R17, PT, PT, R25, 0xc80, RZ ;  /* 0x00000c8019117810 */ /* 0x000fe40007ffe0ff */
[----:B------:R-:W-:Y:S02]  /*11fb0*/  MOV R3, RZ ;  /* 0x000000ff00037202 */ /* 0x000fe40000000f00 */
[----:B------:R-:W-:Y:S02]  /*11fc0*/  MOV R27, RZ ;  /* 0x000000ff001b7202 */ /* 0x000fe40000000f00 */
[----:B------:R-:W-:-:S07]  /*11fd0*/  LEA R54, R24, R17, 0x18 ;  /* 0x0000001118367211 */ /* 0x000fce00078ec0ff */
.L_x_460:
[C---:B0-----:R-:W-:Y:S02]  /*11fe0*/  LEA R2, R3.reuse, R54, 0x2 ;  /* 0x0000003603027211 */ /* 0x041fe400078e10ff */
[----:B------:R-:W-:Y:S02]  /*11ff0*/  IADD3 R3, PT, PT, R3, 0x8, RZ ;  /* 0x0000000803037810 */ /* 0x000fe40007ffe0ff */
[----:B---3--:R-:W-:Y:S01]  /*12000*/  LEA R26, R55, R2, 0x2 ;  /* 0x00000002371a7211 */ /* 0x008fe200078e10ff */
[----:B------:R-:W-:Y:S01]  /*12010*/  LDS.128 R16, [R2] ;  /* 0x0000000002107984 */ /* 0x000fe20000000c00 */
[----:B------:R-:W-:-:S03]  /*12020*/  ISETP.NE.AND P0, PT, R3, R36, PT ;  /* 0x000000240300720c */ /* 0x000fc60003f05270 */
[----:B------:R-:W0:Y:S04]  /*12030*/  LDS R28, [R26] ;  /* 0x000000001a1c7984 */ /* 0x000e280000000800 */
[----:B------:R-:W3:Y:S04]  /*12040*/  LDS R29, [R26+0x4] ;  /* 0x000004001a1d7984 */ /* 0x000ee80000000800 */
[----:B------:R-:W4:Y:S04]  /*12050*/  LDS R30, [R26+0x8] ;  /* 0x000008001a1e7984 */ /* 0x000f280000000800 */
[----:B------:R-:W5:Y:S04]  /*12060*/  LDS R49, [R26+0xc] ;  /* 0x00000c001a317984 */ /* 0x000f680000000800 */
[----:B--2---:R-:W-:Y:S04]  /*12070*/  LDS.128 R20, [R2+0x10] ;  /* 0x0000100002147984 */ /* 0x004fe80000000c00 */
[----:B------:R-:W2:Y:S04]  /*12080*/  LDS R50, [R26+0x10] ;  /* 0x000010001a327984 */ /* 0x000ea80000000800 */
[----:B------:R-:W1:Y:S04]  /*12090*/  LDS R51, [R26+0x14] ;  /* 0x000014001a337984 */ /* 0x000e680000000800 */
[----:B------:R-:W1:Y:S04]  /*120a0*/  LDS R52, [R26+0x18] ;  /* 0x000018001a347984 */ /* 0x000e680000000800 */
[----:B------:R-:W1:Y:S01]  /*120b0*/  LDS R53, [R26+0x1c] ;  /* 0x00001c001a357984 */ /* 0x000e620000000800 */
[----:B0-----:R-:W-:-:S04]  /*120c0*/  FFMA R16, R16, R28, R27 ;  /* 0x0000001c10107223 */ /* 0x001fc8000000001b */
[----:B---3--:R-:W-:-:S04]  /*120d0*/  FFMA R17, R29, R17, R16 ;  /* 0x000000111d117223 */ /* 0x008fc80000000010 */
[----:B----4-:R-:W-:-:S04]  /*120e0*/  FFMA R18, R30, R18, R17 ;  /* 0x000000121e127223 */ /* 0x010fc80000000011 */
[----:B-----5:R-:W-:-:S04]  /*120f0*/  FFMA R19, R49, R19, R18 ;  /* 0x0000001331137223 */ /* 0x020fc80000000012 */
[----:B--2---:R-:W-:-:S04]  /*12100*/  FFMA R20, R20, R50, R19 ;  /* 0x0000003214147223 */ /* 0x004fc80000000013 */
[----:B-1----:R-:W-:-:S04]  /*12110*/  FFMA R21, R51, R21, R20 ;  /* 0x0000001533157223 */ /* 0x002fc80000000014 */
[----:B------:R-:W-:-:S04]  /*12120*/  FFMA R22, R52, R22, R21 ;  /* 0x0000001634167223 */ /* 0x000fc80000000015 */
[----:B------:R-:W-:Y:S01]  /*12130*/  FFMA R27, R53, R23, R22 ;  /* 0x00000017351b7223 */ /* 0x000fe20000000016 */
[----:B------:R-:W-:Y:S06]  /*12140*/  @P0 BRA `(.L_x_460) ;  /* 0xfffffffc00a40947 */ /* 0x000fec000383ffff */
[----:B------:R-:W-:-:S07]  /*12150*/  MOV R18, R36 ;  /* 0x0000002400127202 */ /* 0x000fce0000000f00 */
.L_x_459:
[----:B------:R-:W-:-:S13]  /*12160*/  ISETP.NE.AND P0, PT, RZ, UR9, PT ;  /* 0x00000009ff007c0c */ /* 0x000fda000bf05270 */
[----:B------:R-:W-:Y:S05]  /*12170*/  @!P0 BRA `(.L_x_461) ;  /* 0x0000000000ac8947 */ /* 0x000fea0003800000 */
[----:B------:R-:W-:Y:S01]  /*12180*/  UISETP.GE.U32.AND UP1, UPT, UR5, 0x3, UPT ;  /* 0x000000030500788c */ /* 0x000fe2000bf26070 */
[----:B------:R-:W-:-:S08]  /*12190*/  ISETP.NE.AND P0, PT, RZ, UR12, PT ;  /* 0x0000000cff007c0c */ /* 0x000fd0000bf05270 */
[----:B------:R-:W-:Y:S05]  /*121a0*/  BRA.U !UP1, `(.L_x_462) ;  /* 0x0000000109407547 */ /* 0x000fea000b800000 */
[----:B--2---:R-:W2:Y:S01]  /*121b0*/  LDC R20, c[0x0][0x380] ;  /* 0x0000e000ff147b82 */ /* 0x004ea20000000800 */
[----:B------:R-:W-:-:S04]  /*121c0*/  IADD3 R3, PT, PT, R25, 0xc80, RZ ;  /* 0x00000c8019037810 */ /* 0x000fc80007ffe0ff */
[----:B------:R-:W-:-:S04]  /*121d0*/  LEA R3, R24, R3, 0x18 ;  /* 0x0000000318037211 */ /* 0x000fc800078ec0ff */
[C---:B------:R-:W-:Y:S02]  /*121e0*/  LEA R19, R18.reuse, R3, 0x2 ;  /* 0x0000000312137211 */ /* 0x040fe400078e10ff */
[----:B------:R-:W-:-:S03]  /*121f0*/  IADD3 R18, PT, PT, R18, 0x4, RZ ;  /* 0x0000000412127810 */ /* 0x000fc60007ffe0ff */
[----:B0-----:R-:W-:Y:S04]  /*12200*/  LDS.64 R2, [R19] ;  /* 0x0000000013027984 */ /* 0x001fe80000000a00 */
[----:B------:R-:W-:Y:S01]  /*12210*/  LDS.64 R16, [R19+0x8] ;  /* 0x0000080013107984 */ /* 0x000fe20000000a00 */
[----:B--2---:R-:W-:-:S05]  /*12220*/  LEA R20, R20, R19, 0x2 ;  /* 0x0000001314147211 */ /* 0x004fca00078e10ff */
[----:B------:R-:W0:Y:S04]  /*12230*/  LDS R21, [R20] ;  /* 0x0000000014157984 */ /* 0x000e280000000800 */
[----:B------:R-:W2:Y:S04]  /*12240*/  LDS R23, [R20+0x4] ;  /* 0x0000040014177984 */ /* 0x000ea80000000800 */
[----:B------:R-:W3:Y:S04]  /*12250*/  LDS R22, [R20+0x8] ;  /* 0x0000080014167984 */ /* 0x000ee80000000800 */
[----:B------:R-:W4:Y:S01]  /*12260*/  LDS R29, [R20+0xc] ;  /* 0x00000c00141d7984 */ /* 0x000f220000000800 */
[----:B0-----:R-:W-:-:S04]  /*12270*/  FFMA R2, R2, R21, R27 ;  /* 0x0000001502027223 */ /* 0x001fc8000000001b */
[----:B--2---:R-:W-:-:S04]  /*12280*/  FFMA R3, R23, R3, R2 ;  /* 0x0000000317037223 */ /* 0x004fc80000000002 */
[----:B---3--:R-:W-:-:S04]  /*12290*/  FFMA R16, R16, R22, R3 ;  /* 0x0000001610107223 */ /* 0x008fc80000000003 */
[----:B----4-:R-:W-:-:S07]  /*122a0*/  FFMA R27, R29, R17, R16 ;  /* 0x000000111d1b7223 */ /* 0x010fce0000000010 */
.L_x_462:
[----:B------:R-:W-:Y:S05]  /*122b0*/  @!P0 BRA `(.L_x_461) ;  /* 0x00000000005c8947 */ /* 0x000fea0003800000 */
[----:B------:R-:W-:Y:S01]  /*122c0*/  UISETP.NE.AND UP1, UPT, UR12, 0x1, UPT ;  /* 0x000000010c00788c */ /* 0x000fe2000bf25270 */
[----:B------:R-:W-:-:S08]  /*122d0*/  ISETP.NE.AND P0, PT, R37, RZ, PT ;  /* 0x000000ff2500720c */ /* 0x000fd00003f05270 */
[----:B------:R-:W-:Y:S05]  /*122e0*/  BRA.U !UP1, `(.L_x_463) ;  /* 0x00000001092c7547 */ /* 0x000fea000b800000 */
[----:B0-----:R-:W0:Y:S01]  /*122f0*/  LDC R2, c[0x0][0x380] ;  /* 0x0000e000ff027b82 */ /* 0x001e220000000800 */
[----:B------:R-:W-:-:S04]  /*12300*/  IADD3 R3, PT, PT, R25, 0xc80, RZ ;  /* 0x00000c8019037810 */ /* 0x000fc80007ffe0ff */
[----:B------:R-:W-:-:S04]  /*12310*/  LEA R3, R24, R3, 0x18 ;  /* 0x0000000318037211 */ /* 0x000fc800078ec0ff */
[C---:B------:R-:W-:Y:S02]  /*12320*/  LEA R3, R18.reuse, R3, 0x2 ;  /* 0x0000000312037211 */ /* 0x040fe400078e10ff */
[----:B------:R-:W-:Y:S02]  /*12330*/  IADD3 R18, PT, PT, R18, 0x2, RZ ;  /* 0x0000000212127810 */ /* 0x000fe40007ffe0ff */
[----:B0-----:R-:W-:Y:S02]  /*12340*/  LEA R16, R2, R3, 0x2 ;  /* 0x0000000302107211 */ /* 0x001fe400078e10ff */
[----:B------:R-:W-:Y:S04]  /*12350*/  LDS.64 R2, [R3] ;  /* 0x0000000003027984 */ /* 0x000fe80000000a00 */
[----:B------:R-:W0:Y:S04]  /*12360*/  LDS R17, [R16] ;  /* 0x0000000010117984 */ /* 0x000e280000000800 */
[----:B------:R-:W3:Y:S01]  /*12370*/  LDS R19, [R16+0x4] ;  /* 0x0000040010137984 */ /* 0x000ee20000000800 */
[----:B0-----:R-:W-:-:S04]  /*12380*/  FFMA R2, R2, R17, R27 ;  /* 0x0000001102027223 */ /* 0x001fc8000000001b */
[----:B---3--:R-:W-:-:S07]  /*12390*/  FFMA R27, R19, R3, R2 ;  /* 0x00000003131b7223 */ /* 0x008fce0000000002 */
.L_x_463:
[----:B------:R-:W-:Y:S05]  /*123a0*/  @!P0 BRA `(.L_x_461) ;  /* 0x0000000000208947 */ /* 0x000fea0003800000 */
[----:B------:R-:W3:Y:S01]  /*123b0*/  LDC R3, c[0x0][0x380] ;  /* 0x0000e000ff037b82 */ /* 0x000ee20000000800 */
[----:B------:R-:W-:-:S04]  /*123c0*/  IADD3 R25, PT, PT, R25, 0xc80, RZ ;  /* 0x00000c8019197810 */ /* 0x000fc80007ffe0ff */
[----:B------:R-:W-:-:S04]  /*123d0*/  LEA R25, R24, R25, 0x18 ;  /* 0x0000001918197211 */ /* 0x000fc800078ec0ff */
[----:B0-----:R-:W-:-:S04]  /*123e0*/  LEA R2, R18, R25, 0x2 ;  /* 0x0000001912027211 */ /* 0x001fc800078e10ff */
[----:B---3--:R-:W-:Y:S02]  /*123f0*/  LEA R3, R3, R2, 0x2 ;  /* 0x0000000203037211 */ /* 0x008fe400078e10ff */
[----:B------:R-:W-:Y:S04]  /*12400*/  LDS R2, [R2] ;  /* 0x0000000002027984 */ /* 0x000fe80000000800 */
[----:B------:R-:W0:Y:S02]  /*12410*/  LDS R3, [R3] ;  /* 0x0000000003037984 */ /* 0x000e240000000800 */
[----:B0-----:R-:W-:-:S07]  /*12420*/  FFMA R27, R2, R3, R27 ;  /* 0x00000003021b7223 */ /* 0x001fce000000001b */
.L_x_461:
[----:B0-----:R-:W0:Y:S08]  /*12430*/  MUFU.RCP R2, R31 ;  /* 0x0000001f00027308 */ /* 0x001e300000001000 */
[----:B------:R-:W3:Y:S01]  /*12440*/  FCHK P0, R27, R31 ;  /* 0x0000001f1b007302 */ /* 0x000ee20000000000 */
[----:B0-----:R-:W-:-:S04]  /*12450*/  FFMA R3, -R31, R2, 1 ;  /* 0x3f8000001f037423 */ /* 0x001fc80000000102 */
[----:B------:R-:W-:-:S04]  /*12460*/  FFMA R2, R2, R3, R2 ;  /* 0x0000000302027223 */ /* 0x000fc80000000002 */
[----:B--2---:R-:W-:-:S04]  /*12470*/  FFMA R20, R2, R27, RZ ;  /* 0x0000001b02147223 */ /* 0x004fc800000000ff */
[----:B------:R-:W-:-:S04]  /*12480*/  FFMA R3, -R31, R20, R27 ;  /* 0x000000141f037223 */ /* 0x000fc8000000011b */
[----:B------:R-:W-:Y:S01]  /*12490*/  FFMA R20, R2, R3, R20 ;  /* 0x0000000302147223 */ /* 0x000fe20000000014 */
[----:B---3--:R-:W-:Y:S06]  /*124a0*/  @!P0 BRA `(.L_x_464) ;  /* 0x00000000000c8947 */ /* 0x008fec0003800000 */
[----:B------:R-:W-:Y:S02]  /*124b0*/  MOV R20, R27 ;  /* 0x0000001b00147202 */ /* 0x000fe40000000f00 */
[----:B------:R-:W-:-:S07]  /*124c0*/  MOV R58, 0x124e0 ;  /* 0x000124e0003a7802 */ /* 0x000fce0000000f00 */
[----:B-1----:R-:W-:Y:S05]  /*124d0*/  CALL.REL.NOINC `($__internal_3_$__cuda_sm3x_div_rn_noftz_f32_slowpath) ;  /* 0x000002b000447944 */ /* 0x002fea0003c00000 */
.L_x_464:
[----:B------:R-:W-:Y:S01]  /*124e0*/  HFMA2 R2, -RZ, RZ, 0, 0 ;  /* 0x00000000ff027431 */ /* 0x000fe200000001ff */
[----:B------:R-:W-:Y:S06]  /*124f0*/  BRA.U !UP0, `(.L_x_465) ;  /* 0x0000000108b07547 */ /* 0x000fec000b800000 */
[----:B------:R-:W0:Y:S01]  /*12500*/  S2R R17, SR_CgaCtaId ;  /* 0x0000000000117919 */ /* 0x000e220000008800 */
[----:B------:R-:W-:Y:S02]  /*12510*/  MOV R2, 0x400 ;  /* 0x0000040000027802 */ /* 0x000fe40000000f00 */
[----:B------:R-:W-:Y:S02]  /*12520*/  MOV R3, RZ ;  /* 0x000000ff00037202 */ /* 0x000fe40000000f00 */
[----:B------:R-:W-:-:S04]  /*12530*/  IADD3 R2, PT, PT, R2, 0xc80, RZ ;  /* 0x00000c8002027810 */ /* 0x000fc80007ffe0ff */
[----:B0-----:R-:W-:-:S07]  /*12540*/  LEA R22, R17, R2, 0x18 ;  /* 0x0000000211167211 */ /* 0x001fce00078ec0ff */
.L_x_466:
[----:B0-----:R-:W0:Y:S01]  /*12550*/  LDC R17, c[0x0][0x380] ;  /* 0x0000e000ff117b82 */ /* 0x001e220000000800 */
[C---:B------:R-:W-:Y:S02]  /*12560*/  LEA R2, R3.reuse, R22, 0x2 ;  /* 0x0000001603027211 */ /* 0x040fe400078e10ff */
[----:B------:R-:W-:-:S04]  /*12570*/  IADD3 R3, PT, PT, R3, 0x8, RZ ;  /* 0x0000000803037810 */ /* 0x000fc80007ffe0ff */
[----:B------:R-:W-:Y:S02]  /*12580*/  ISETP.NE.AND P0, PT, R3, R36, PT ;  /* 0x000000240300720c */ /* 0x000fe40003f05270 */
[----:B0-----:R-:W-:Y:S02]  /*12590*/  LEA R16, R17, R2, 0x2 ;  /* 0x0000000211107211 */ /* 0x001fe400078e10ff */
[----:B------:R-:W-:Y:S04]  /*125a0*/  LDS R17, [R2] ;  /* 0x0000000002117984 */ /* 0x000fe80000000800 */
[----:B------:R-:W0:Y:S02]  /*125b0*/  LDS R18, [R16] ;  /* 0x0000000010127984 */ /* 0x000e240000000800 */
[----:B0-----:R-:W-:-:S02]  /*125c0*/  FFMA R17, R17, -R20, R18 ;  /* 0x8000001411117223 */ /* 0x001fc40000000012 */
[----:B------:R-:W-:Y:S04]  /*125d0*/  LDS R18, [R16+0x4] ;  /* 0x0000040010127984 */ /* 0x000fe80000000800 */
[----:B------:R-:W-:Y:S04]  /*125e0*/  STS [R16], R17 ;  /* 0x0000001110007388 */ /* 0x000fe80000000800 */
[----:B------:R-:W0:Y:S02]  /*125f0*/  LDS R19, [R2+0x4] ;  /* 0x0000040002137984 */ /* 0x000e240000000800 */
[----:B0-----:R-:W-:-:S02]  /*12600*/  FFMA R19, R19, -R20, R18 ;  /* 0x8000001413137223 */ /* 0x001fc40000000012 */
[----:B------:R-:W-:Y:S04]  /*12610*/  LDS R18, [R16+0x8] ;  /* 0x0000080010127984 */ /* 0x000fe80000000800 */
[----:B------:R-:W-:Y:S04]  /*12620*/  STS [R16+0x4], R19 ;  /* 0x0000041310007388 */ /* 0x000fe80000000800 */
        /* <DEDUP_REMOVED lines=21> */
[----:B0-----:R-:W-:-:S05]  /*12780*/  FFMA R23, R23, -R20, R18 ;  /* 0x8000001417177223 */ /* 0x001fca0000000012 */
[----:B------:R0:W-:Y:S01]  /*12790*/  STS [R16+0x1c], R23 ;  /* 0x00001c1710007388 */ /* 0x0001e20000000800 */
[----:B------:R-:W-:Y:S05]  /*127a0*/  @P0 BRA `(.L_x_466) ;  /* 0xfffffffc00680947 */ /* 0x000fea000383ffff */
[----:B------:R-:W-:-:S07]  /*127b0*/  MOV R2, R36 ;  /* 0x0000002400027202 */ /* 0x000fce0000000f00 */
.L_x_465:
[----:B------:R-:W-:-:S13]  /*127c0*/  ISETP.NE.AND P0, PT, RZ, UR9, PT ;  /* 0x00000009ff007c0c */ /* 0x000fda000bf05270 */
[----:B------:R-:W-:Y:S05]  /*127d0*/  @!P0 BRA `(.L_x_467) ;  /* 0x0000000000ec8947 */ /* 0x000fea0003800000 */
[----:B------:R-:W-:Y:S01]  /*127e0*/  UISETP.GE.U32.AND UP0, UPT, UR5, 0x3, UPT ;  /* 0x000000030500788c */ /* 0x000fe2000bf06070 */
[----:B------:R-:W-:-:S08]  /*127f0*/  ISETP.NE.AND P0, PT, RZ, UR12, PT ;  /* 0x0000000cff007c0c */ /* 0x000fd0000bf05270 */
[----:B------:R-:W-:Y:S05]  /*12800*/  BRA.U !UP0, `(.L_x_468) ;  /* 0x0000000108607547 */ /* 0x000fea000b800000 */
[----:B0-----:R-:W0:Y:S01]  /*12810*/  S2R R16, SR_CgaCtaId ;  /* 0x0000000000107919 */ /* 0x001e220000008800 */
[----:B------:R-:W2:Y:S01]  /*12820*/  LDC R18, c[0x0][0x380] ;  /* 0x0000e000ff127b82 */ /* 0x000ea20000000800 */
[----:B------:R-:W-:-:S04]  /*12830*/  MOV R3, 0x400 ;  /* 0x0000040000037802 */ /* 0x000fc80000000f00 */
[----:B------:R-:W-:-:S04]  /*12840*/  IADD3 R3, PT, PT, R3, 0xc80, RZ ;  /* 0x00000c8003037810 */ /* 0x000fc80007ffe0ff */
[----:B0-----:R-:W-:-:S04]  /*12850*/  LEA R3, R16, R3, 0x18 ;  /* 0x0000000310037211 */ /* 0x001fc800078ec0ff */
[C---:B------:R-:W-:Y:S02]  /*12860*/  LEA R3, R2.reuse, R3, 0x2 ;  /* 0x0000000302037211 */ /* 0x040fe400078e10ff */
[----:B------:R-:W-:Y:S02]  /*12870*/  IADD3 R2, PT, PT, R2, 0x4, RZ ;  /* 0x0000000402027810 */ /* 0x000fe40007ffe0ff */
[----:B--2---:R-:W-:Y:S01]  /*12880*/  LEA R16, R18, R3, 0x2 ;  /* 0x0000000312107211 */ /* 0x004fe200078e10ff */
        /* <DEDUP_REMOVED lines=15> */
[----:B------:R2:W-:Y:S02]  /*12980*/  STS [R16+0xc], R23 ;  /* 0x00000c1710007388 */ /* 0x0005e40000000800 */
.L_x_468:
[----:B------:R-:W-:Y:S05]  /*12990*/  @!P0 BRA `(.L_x_467) ;  /* 0x00000000007c8947 */ /* 0x000fea0003800000 */
[----:B------:R-:W-:Y:S01]  /*129a0*/  UISETP.NE.AND UP0, UPT, UR12, 0x1, UPT ;  /* 0x000000010c00788c */ /* 0x000fe2000bf05270 */
[----:B------:R-:W-:-:S08]  /*129b0*/  ISETP.NE.AND P0, PT, R37, RZ, PT ;  /* 0x000000ff2500720c */ /* 0x000fd00003f05270 */
[----:B------:R-:W-:Y:S05]  /*129c0*/  BRA.U !UP0, `(.L_x_469) ;  /* 0x0000000108407547 */ /* 0x000fea000b800000 */
[----:B0-2---:R-:W0:Y:S01]  /*129d0*/  S2R R16, SR_CgaCtaId ;  /* 0x0000000000107919 */ /* 0x005e220000008800 */
        /* <DEDUP_REMOVED lines=13> */
[----:B0-----:R-:W-:-:S05]  /*12ab0*/  FFMA R16, R17, -R20, R16 ;  /* 0x8000001411107223 */ /* 0x001fca0000000010 */
[----:B------:R3:W-:Y:S02]  /*12ac0*/  STS [R19+0x4], R16 ;  /* 0x0000041013007388 */ /* 0x0007e40000000800 */
.L_x_469:
[----:B------:R-:W-:Y:S05]  /*12ad0*/  @!P0 BRA `(.L_x_467) ;  /* 0x00000000002c8947 */ /* 0x000fea0003800000 */
[----:B0-23--:R-:W0:Y:S01]  /*12ae0*/  S2R R16, SR_CgaCtaId ;  /* 0x0000000000107919 */ /* 0x00de220000008800 */
[----:B------:R-:W2:Y:S01]  /*12af0*/  LDC R17, c[0x0][0x380] ;  /* 0x0000e000ff117b82 */ /* 0x000ea20000000800 */
[----:B------:R-:W-:-:S04]  /*12b00*/  MOV R3, 0x400 ;  /* 0x0000040000037802 */ /* 0x000fc80000000f00 */
[----:B------:R-:W-:-:S04]  /*12b10*/  IADD3 R3, PT, PT, R3, 0xc80, RZ ;  /* 0x00000c8003037810 */ /* 0x000fc80007ffe0ff */
[----:B0-----:R-:W-:-:S04]  /*12b20*/  LEA R3, R16, R3, 0x18 ;  /* 0x0000000310037211 */ /* 0x001fc800078ec0ff */
[----:B------:R-:W-:-:S04]  /*12b30*/  LEA R2, R2, R3, 0x2 ;  /* 0x0000000302027211 */ /* 0x000fc800078e10ff */
[----:B--2---:R-:W-:Y:S01]  /*12b40*/  LEA R16, R17, R2, 0x2 ;  /* 0x0000000211107211 */ /* 0x004fe200078e10ff */
[----:B------:R-:W-:Y:S04]  /*12b50*/  LDS R3, [R2] ;  /* 0x0000000002037984 */ /* 0x000fe80000000800 */
[----:B------:R-:W0:Y:S02]  /*12b60*/  LDS R18, [R16] ;  /* 0x0000000010127984 */ /* 0x000e240000000800 */
[----:B0-----:R-:W-:-:S05]  /*12b70*/  FFMA R3, R3, -R20, R18 ;  /* 0x8000001403037223 */ /* 0x001fca0000000012 */
[----:B------:R4:W-:Y:S02]  /*12b80*/  STS [R16], R3 ;  /* 0x0000000310007388 */ /* 0x0009e40000000800 */
.L_x_467:
[----:B------:R-:W5:Y:S02]  /*12b90*/  LDL R2, [R1+0x10] ;  /* 0x0000100001027983 */ /* 0x000f640000100800 */
[----:B-----5:R-:W-:-:S13]  /*12ba0*/  FSETP.NEU.AND P0, PT, R2, RZ, PT ;  /* 0x000000ff0200720b */ /* 0x020fda0003f0d000 */
[----:B------:R-:W-:Y:S05]  /*12bb0*/  @!P0 BRA `(.L_x_470) ;  /* 0x0000002800ec8947 */ /* 0x000fea0003800000 */
[----:B------:R-:W5:Y:S01]  /*12bc0*/  LDS R20, [R11] ;  /* 0x000000000b147984 */ /* 0x000f620000000800 */
[----:B----4-:R-:W0:Y:S02]  /*12bd0*/  MUFU.RCP R3, R2 ;  /* 0x0000000200037308 */ /* 0x010e240000001000 */
[----:B0-23--:R-:W-:-:S04]  /*12be0*/  FFMA R16, -R2, R3, 1 ;  /* 0x3f80000002107423 */ /* 0x00dfc80000000103 */
[----:B------:R-:W-:Y:S02]  /*12bf0*/  FFMA R3, R3, R16, R3 ;  /* 0x0000001003037223 */ /* 0x000fe40000000003 */
[----:B-----5:R-:W0:Y:S02]  /*12c00*/  FCHK P0, R20, R2 ;  /* 0x0000000214007302 */ /* 0x020e240000000000 */
        /* <DEDUP_REMOVED lines=8> */
.L_x_471:
[----:B------:R-:W-:-:S04]  /*12c90*/  FMUL R3, R3, R3 ;  /* 0x0000000303037220 */ /* 0x000fc80000400000 */
[C---:B------:R-:W-:Y:S01]  /*12ca0*/  FADD R16, -R3.reuse, 1 ;  /* 0x3f80000003107421 */ /* 0x040fe20000000100 */
[----:B------:R-:W-:-:S04]  /*12cb0*/  FSETP.GE.AND P0, PT, R3, 1, PT ;  /* 0x3f8000000300780b */ /* 0x000fc80003f06000 */
[----:B------:R-:W-:-:S04]  /*12cc0*/  FSEL R31, R16, RZ, !P0 ;  /* 0x000000ff101f7208 */ /* 0x000fc80004000000 */
[----:B------:R-:W-:Y:S01]  /*12cd0*/  IADD3 R3, PT, PT, R31, -0xd000000, RZ ;  /* 0xf30000001f037810 */ /* 0x000fe20007ffe0ff */
[----:B------:R0:W2:Y:S03]  /*12ce0*/  MUFU.RSQ R16, R31 ;  /* 0x0000001f00107308 */ /* 0x0000a60000001400 */
[----:B------:R-:W-:-:S13]  /*12cf0*/  ISETP.GT.U32.AND P0, PT, R3, 0x727fffff, PT ;  /* 0x727fffff0300780c */ /* 0x000fda0003f04070 */
[----:B0-----:R-:W-:Y:S05]  /*12d00*/  @!P0 BRA `(.L_x_472) ;  /* 0x00000000000c8947 */ /* 0x001fea0003800000 */
[----:B------:R-:W-:-:S07]  /*12d10*/  MOV R20, 0x12d30 ;  /* 0x00012d3000147802 */ /* 0x000fce0000000f00 */
[----:B-12---:R-:W-:Y:S05]  /*12d20*/  CALL.REL.NOINC `($__internal_2_$__cuda_sm20_sqrt_rn_f32_slowpath) ;  /* 0x000002a400d47944 */ /* 0x006fea0003c00000 */
[----:B------:R-:W-:Y:S05]  /*12d30*/  BRA `(.L_x_473) ;  /* 0x0000000000107947 */ /* 0x000fea0003800000 */
.L_x_472:
[----:B-12---:R-:W-:Y:S01]  /*12d40*/  FMUL.FTZ R57, R31, R16 ;  /* 0x000000101f397220 */ /* 0x006fe20000410000 */
[----:B------:R-:W-:-:S03]  /*12d50*/  FMUL.FTZ R3, R16, 0.5 ;  /* 0x3f00000010037820 */ /* 0x000fc60000410000 */
[----:B------:R-:W-:-:S04]  /*12d60*/  FFMA R16, -R57, R57, R31 ;  /* 0x0000003939107223 */ /* 0x000fc8000000011f */
[----:B------:R-:W-:-:S07]  /*12d70*/  FFMA R57, R16, R3, R57 ;  /* 0x0000000310397223 */ /* 0x000fce0000000039 */
.L_x_473:
[----:B------:R-:W2:Y:S01]  /*12d80*/  LDL R31, [R1+0x28] ;  /* 0x00002800011f7983 */ /* 0x000ea20000100800 */
[----:B------:R-:W-:-:S05]  /*12d90*/  FMUL R18, R2, R57 ;  /* 0x0000003902127220 */ /* 0x000fca0000400000 */
[----:B------:R0:W-:Y:S01]  /*12da0*/  STL [R1+0x10], R18 ;  /* 0x0000101201007387 */ /* 0x0001e20000100800 */
[----:B--2---:R-:W1:Y:S08]  /*12db0*/  MUFU.RCP R3, R31 ;  /* 0x0000001f00037308 */ /* 0x004e700000001000 */
[----:B------:R-:W2:Y:S01]  /*12dc0*/  FCHK P0, R18, R31 ;  /* 0x0000001f12007302 */ /* 0x000ea20000000000 */
[----:B-1----:R-:W-:-:S04]  /*12dd0*/  FFMA R2, -R31, R3, 1 ;  /* 0x3f8000001f027423 */ /* 0x002fc80000000103 */
[----:B------:R-:W-:-:S04]  /*12de0*/  FFMA R2, R3, R2, R3 ;  /* 0x0000000203027223 */ /* 0x000fc80000000003 */
[----:B------:R-:W-:-:S04]  /*12df0*/  FFMA R3, R18, R2, RZ ;  /* 0x0000000212037223 */ /* 0x000fc800000000ff */
[----:B------:R-:W-:-:S04]  /*12e00*/  FFMA R16, -R31, R3, R18 ;  /* 0x000000031f107223 */ /* 0x000fc80000000112 */
[----:B------:R-:W-:Y:S01]  /*12e10*/  FFMA R20, R2, R16, R3 ;  /* 0x0000001002147223 */ /* 0x000fe20000000003 */
[----:B------:R-:W-:Y:S01]  /*12e20*/  MOV R2, R18 ;  /* 0x0000001200027202 */ /* 0x000fe20000000f00 */
[----:B0-2---:R-:W-:Y:S06]  /*12e30*/  @!P0 BRA `(.L_x_474) ;  /* 0x00000000000c8947 */ /* 0x005fec0003800000 */
[----:B------:R-:W-:Y:S02]  /*12e40*/  MOV R20, R18 ;  /* 0x0000001200147202 */ /* 0x000fe40000000f00 */
[----:B------:R-:W-:-:S07]  /*12e50*/  MOV R58, 0x12e70 ;  /* 0x00012e70003a7802 */ /* 0x000fce0000000f00 */
[----:B------:R-:W-:Y:S05]  /*12e60*/  CALL.REL.NOINC `($__internal_3_$__cuda_sm3x_div_rn_noftz_f32_slowpath) ;  /* 0x000002a400e07944 */ /* 0x000fea0003c00000 */
.L_x_474:
[----:B------:R-:W0:Y:S01]  /*12e70*/  F2F.F64.F32 R20, R20 ;  /* 0x0000001400147310 */ /* 0x000e220000201800 */
[----:B------:R-:W-:Y:S01]  /*12e80*/  HFMA2 R16, -RZ, RZ, -0.0027332305908203125, -0.002735137939453125 ;  /* 0x9999999aff107431 */ /* 0x000fe200000001ff */
[----:B------:R-:W-:-:S06]  /*12e90*/  MOV R17, 0x3fa99999 ;  /* 0x3fa9999900117802 */ /* 0x000fcc0000000f00 */
[----:B0-----:R-:W-:-:S08]  /*12ea0*/  DMUL R16, R20, R16 ;  /* 0x0000001014107228 */ /* 0x001fd00000000000 */
[----:B------:R-:W-:-:S08]  /*12eb0*/  DMUL R16, R20, R16 ;  /* 0x0000001014107228 */ /* 0x000fd00000000000 */
[----:B------:R-:W-:-:S14]  /*12ec0*/  DSETP.GTU.AND P0, PT, R16, 1.1920928955078125e-07, PT ;  /* 0x3e8000001000742a */ /* 0x000fdc0003f0c000 */
[----:B------:R-:W-:Y:S05]  /*12ed0*/  @P0 BRA `(.L_x_470) ;  /* 0x0000002800240947 */ /* 0x000fea0003800000 */
[----:B------:R-:W-:Y:S02]  /*12ee0*/  ISETP.GE.U32.AND P0, PT, R9, 0x3, PT ;  /* 0x000000030900780c */ /* 0x000fe40003f06070 */
[----:B------:R-:W-:Y:S02]  /*12ef0*/  CS2R R20, SRZ ;  /* 0x0000000000147805 */ /* 0x000fe4000001ff00 */
[----:B------:R-:W-:Y:S02]  /*12f00*/  MOV R3, RZ ;  /* 0x000000ff00037202 */ /* 0x000fe40000000f00 */
[----:B------:R-:W-:Y:S02]  /*12f10*/  CS2R R16, SRZ ;  /* 0x0000000000107805 */ /* 0x000fe4000001ff00 */
[----:B------:R-:W-:-:S05]  /*12f20*/  MOV R18, RZ ;  /* 0x000000ff00127202 */ /* 0x000fca0000000f00 */
[----:B------:R-:W-:Y:S05]  /*12f30*/  @!P0 BRA `(.L_x_475) ;  /* 0x0000001000a88947 */ /* 0x000fea0003800000 */
[----:B------:R-:W-:Y:S01]  /*12f40*/  HFMA2 R21, -RZ, RZ, 0, 0 ;  /* 0x00000000ff157431 */ /* 0x000fe200000001ff */
[----:B------:R-:W-:-:S07]  /*12f50*/  MOV R22, RZ ;  /* 0x000000ff00167202 */ /* 0x000fce0000000f00 */
.L_x_511:
[C---:B------:R-:W-:Y:S02]  /*12f60*/  LEA R19, R22.reuse, R11, 0x2 ;  /* 0x0000000b16137211 */ /* 0x040fe400078e10ff */
[----:B------:R-:W-:-:S03]  /*12f70*/  IADD3 R22, PT, PT, R22, 0x4, RZ ;  /* 0x0000000416167810 */ /* 0x000fc60007ffe0ff */
[----:B------:R-:W0:Y:S01]  /*12f80*/  LDS R2, [R19+0x4] ;  /* 0x0000040013027984 */ /* 0x000e220000000800 */
[----:B------:R-:W-:Y:S02]  /*12f90*/  ISETP.NE.AND P4, PT, R22, UR6, PT ;  /* 0x0000000616007c0c */ /* 0x000fe4000bf85270 */
        /* <DEDUP_REMOVED lines=8> */
[----:B------:R-:W0:Y:S08]  /*13020*/  MUFU.RCP R23, |R2| ;  /* 0x4000000200177308 */ /* 0x000e300000001000 */
[----:B------:R-:W1:Y:S01]  /*13030*/  FCHK P0, R3, |R2| ;  /* 0x4000000203007302 */ /* 0x000e620000000000 */
[----:B0-----:R-:W-:-:S04]  /*13040*/  FFMA R20, -|R2|, R23, 1 ;  /* 0x3f80000002147423 */ /* 0x001fc80000000317 */
[----:B------:R-:W-:-:S04]  /*13050*/  FFMA R20, R23, R20, R23 ;  /* 0x0000001417147223 */ /* 0x000fc80000000017 */
[----:B------:R-:W-:-:S04]  /*13060*/  FFMA R23, R3, R20, RZ ;  /* 0x0000001403177223 */ /* 0x000fc800000000ff */
[----:B------:R-:W-:-:S04]  /*13070*/  FFMA R24, -|R2|, R23, R3 ;  /* 0x0000001702187223 */ /* 0x000fc80000000303 */
[----:B------:R-:W-:Y:S01]  /*13080*/  FFMA R20, R20, R24, R23 ;  /* 0x0000001814147223 */ /* 0x000fe20000000017 */
[----:B-1----:R-:W-:Y:S06]  /*13090*/  @!P0 BRA `(.L_x_479) ;  /* 0x0000000000108947 */ /* 0x002fec0003800000 */
[----:B------:R-:W-:Y:S01]  /*130a0*/  MOV R20, R3 ;  /* 0x0000000300147202 */ /* 0x000fe20000000f00 */
[----:B------:R-:W-:Y:S01]  /*130b0*/  FADD R31, |R2|, -RZ ;  /* 0x800000ff021f7221 */ /* 0x000fe20000000200 */
[----:B------:R-:W-:-:S07]  /*130c0*/  MOV R58, 0x130e0 ;  /* 0x000130e0003a7802 */ /* 0x000fce0000000f00 */
[----:B------:R-:W-:Y:S05]  /*130d0*/  CALL.REL.NOINC `($__internal_3_$__cuda_sm3x_div_rn_noftz_f32_slowpath) ;  /* 0x000002a400447944 */ /* 0x000fea0003c00000 */
.L_x_479:
[----:B------:R-:W-:Y:S01]  /*130e0*/  FMUL R17, R17, R20 ;  /* 0x0000001411117220 */ /* 0x000fe20000400000 */
[----:B------:R-:W-:-:S03]  /*130f0*/  FADD R3, |R2|, -RZ ;  /* 0x800000ff02037221 */ /* 0x000fc60000000200 */
[----:B------:R-:W-:Y:S01]  /*13100*/  FFMA R17, R17, R20, 1 ;  /* 0x3f80000011117423 */ /* 0x000fe20000000014 */
[----:B------:R-:W-:Y:S06]  /*13110*/  BRA `(.L_x_476) ;  /* 0x0000000000bc7947 */ /* 0x000fec0003800000 */
.L_x_478:
[----:B------:R-:W0:Y:S08]  /*13120*/  MUFU.RCP R20, R3 ;  /* 0x0000000300147308 */ /* 0x000e300000001000 */
[----:B------:R-:W1:Y:S01]  /*13130*/  FCHK P0, |R2|, R3 ;  /* 0x0000000302007302 */ /* 0x000e620000000200 */
[----:B0-----:R-:W-:-:S04]  /*13140*/  FFMA R23, -R3, R20, 1 ;  /* 0x3f80000003177423 */ /* 0x001fc80000000114 */
[----:B------:R-:W-:-:S04]  /*13150*/  FFMA R23, R20, R23, R20 ;  /* 0x0000001714177223 */ /* 0x000fc80000000014 */
[----:B------:R-:W-:-:S04]  /*13160*/  FFMA R20, |R2|, R23, RZ ;  /* 0x0000001702147223 */ /* 0x000fc800000002ff */
[----:B------:R-:W-:-:S04]  /*13170*/  FFMA R24, -R3, R20, |R2| ;  /* 0x0000001403187223 */ /* 0x000fc80000000502 */
[----:B------:R-:W-:Y:S01]  /*13180*/  FFMA R20, R23, R24, R20 ;  /* 0x0000001817147223 */ /* 0x000fe20000000014 */
[----:B-1----:R-:W-:Y:S06]  /*13190*/  @!P0 BRA `(.L_x_480) ;  /* 0x0000000000108947 */ /* 0x002fec0003800000 */
[----:B------:R-:W-:Y:S01]  /*131a0*/  FADD R20, |R2|, -RZ ;  /* 0x800000ff02147221 */ /* 0x000fe20000000200 */
[----:B------:R-:W-:Y:S02]  /*131b0*/  MOV R31, R3 ;  /* 0x00000003001f7202 */ /* 0x000fe40000000f00 */
[----:B------:R-:W-:-:S07]  /*131c0*/  MOV R58, 0x131e0 ;  /* 0x000131e0003a7802 */ /* 0x000fce0000000f00 */
[----:B------:R-:W-:Y:S05]  /*131d0*/  CALL.REL.NOINC `($__internal_3_$__cuda_sm3x_div_rn_noftz_f32_slowpath) ;  /* 0x000002a400047944 */ /* 0x000fea0003c00000 */
.L_x_480:
[----:B------:R-:W-:Y:S01]  /*131e0*/  FFMA R17, R20, R20, R17 ;  /* 0x0000001414117223 */ /* 0x000fe20000000011 */
[----:B------:R-:W-:Y:S06]  /*131f0*/  BRA `(.L_x_476) ;  /* 0x0000000000847947 */ /* 0x000fec0003800000 */
.L_x_477:
        /* <DEDUP_REMOVED lines=14> */
.L_x_482:
[----:B------:R-:W-:Y:S01]  /*132e0*/  FMUL R23, R18, R20 ;  /* 0x0000001412177220 */ /* 0x000fe20000400000 */
[----:B------:R-:W-:-:S03]  /*132f0*/  FADD R21, |R2|, -RZ ;  /* 0x800000ff02157221 */ /* 0x000fc60000000200 */
[----:B------:R-:W-:Y:S01]  /*13300*/  FFMA R18, R23, R20, 1 ;  /* 0x3f80000017127423 */ /* 0x000fe20000000014 */
[----:B------:R-:W-:Y:S06]  /*13310*/  BRA `(.L_x_476) ;  /* 0x00000000003c7947 */ /* 0x000fec0003800000 */
.L_x_481:
[----:B------:R-:W-:-:S13]  /*13320*/  FSETP.NEU.AND P0, PT, |R2|, RZ, PT ;  /* 0x000000ff0200720b */ /* 0x000fda0003f0d200 */
[----:B------:R-:W-:Y:S05]  /*13330*/  @!P0 BRA `(.L_x_476) ;  /* 0x0000000000348947 */ /* 0x000fea0003800000 */
        /* <DEDUP_REMOVED lines=12> */
.L_x_483:
[----:B------:R-:W-:-:S07]  /*13400*/  FFMA R18, R20, R20, R18 ;  /* 0x0000001414127223 */ /* 0x000fce0000000012 */
.L_x_476:
        /* <DEDUP_REMOVED lines=11> */
[----:B------:R-:W1:Y:S01]  /*134c0*/  FCHK P0, |R2|, R21 ;  /* 0x0000001502007302 */ /* 0x000e620000000200 */
[----:B0-----:R-:W-:-:S04]  /*134d0*/  FFMA R23, -R21, R20, 1 ;  /* 0x3f80000015177423 */ /* 0x001fc80000000114 */
[----:B------:R-:W-:-:S04]  /*134e0*/  FFMA R23, R20, R23, R20 ;  /* 0x0000001714177223 */ /* 0x000fc80000000014 */
[----:B------:R-:W-:-:S04]  /*134f0*/  FFMA R20, R23, |R2|, RZ ;  /* 0x4000000217147223 */ /* 0x000fc800000000ff */
[----:B------:R-:W-:-:S04]  /*13500*/  FFMA R25, -R21, R20, |R2| ;  /* 0x0000001415197223 */ /* 0x000fc80000000502 */
[----:B------:R-:W-:Y:S01]  /*13510*/  FFMA R20, R23, R25, R20 ;  /* 0x0000001917147223 */ /* 0x000fe20000000014 */
[----:B-1----:R-:W-:Y:S06]  /*13520*/  @!P0 BRA `(.L_x_488) ;  /* 0x0000000000108947 */ /* 0x002fec0003800000 */
[----:B------:R-:W-:Y:S01]  /*13530*/  FADD R20, |R2|, -RZ ;  /* 0x800000ff02147221 */ /* 0x000fe20000000200 */
[----:B------:R-:W-:Y:S02]  /*13540*/  MOV R31, R21 ;  /* 0x00000015001f7202 */ /* 0x000fe40000000f00 */
[----:B------:R-:W-:-:S07]  /*13550*/  MOV R58, 0x13570 ;  /* 0x00013570003a7802 */ /* 0x000fce0000000f00 */
[----:B------:R-:W-:Y:S05]  /*13560*/  CALL.REL.NOINC `($__internal_3_$__cuda_sm3x_div_rn_noftz_f32_slowpath) ;  /* 0x000002a000207944 */ /* 0x000fea0003c00000 */
.L_x_488:
[----:B------:R-:W-:Y:S01]  /*13570*/  FFMA R18, R20, R20, R18 ;  /* 0x0000001414127223 */ /* 0x000fe20000000012 */
[----:B------:R-:W-:Y:S06]  /*13580*/  BRA `(.L_x_487) ;  /* 0x0000000000c47947 */ /* 0x000fec0003800000 */
.L_x_486:
        /* <DEDUP_REMOVED lines=12> */
.L_x_489:
[----:B------:R-:W-:Y:S01]  /*13650*/  FMUL R23, R18, R20 ;  /* 0x0000001412177220 */ /* 0x000fe20000400000 */
[----:B------:R-:W-:-:S03]  /*13660*/  FADD R21, |R2|, -RZ ;  /* 0x800000ff02157221 */ /* 0x000fc60000000200 */
[----:B------:R-:W-:Y:S01]  /*13670*/  FFMA R18, R23, R20, 1 ;  /* 0x3f80000017127423 */ /* 0x000fe20000000014 */
[----:B------:R-:W-:Y:S06]  /*13680*/  BRA `(.L_x_487) ;  /* 0x0000000000847947 */ /* 0x000fec0003800000 */
.L_x_485:
[----:B------:R-:W-:-:S13]  /*13690*/  FSETP.GT.AND P0, PT, |R2|, R3, PT ;  /* 0x000000030200720b */ /* 0x000fda0003f04200 */
[----:B------:R-:W-:Y:S05]  /*136a0*/  @P0 BRA `(.L_x_490) ;  /* 0x0000000000380947 */ /* 0x000fea0003800000 */
        /* <DEDUP_REMOVED lines=12> */
.L_x_491:
[----:B------:R-:W-:Y:S01]  /*13770*/  FFMA R17, R20, R20, R17 ;  /* 0x0000001414117223 */ /* 0x000fe20000000011 */
[----:B------:R-:W-:Y:S06]  /*13780*/  BRA `(.L_x_487) ;  /* 0x0000000000447947 */ /* 0x000fec0003800000 */
.L_x_490:
        /* <DEDUP_REMOVED lines=12> */
.L_x_492:
[----:B------:R-:W-:Y:S01]  /*13850*/  FMUL R17, R17, R20 ;  /* 0x0000001411117220 */ /* 0x000fe20000400000 */
[----:B------:R-:W-:-:S03]  /*13860*/  FADD R3, |R2|, -RZ ;  /* 0x800000ff02037221 */ /* 0x000fc60000000200 */
[----:B------:R-:W-:Y:S01]  /*13870*/  FFMA R17, R17, R20, 1 ;  /* 0x3f80000011117423 */ /* 0x000fe20000000014 */
[----:B------:R-:W-:Y:S06]  /*13880*/  BRA `(.L_x_487) ;  /* 0x0000000000047947 */ /* 0x000fec0003800000 */
.L_x_484:
[----:B------:R-:W-:-:S07]  /*13890*/  FFMA R16, |R2|, |R2|, R16 ;  /* 0x4000000202107223 */ /* 0x000fce0000000210 */
.L_x_487:
        /* <DEDUP_REMOVED lines=22> */
.L_x_497:
[----:B------:R-:W-:Y:S01]  /*13a00*/  FFMA R18, R20, R20, R18 ;  /* 0x0000001414127223 */ /* 0x000fe20000000012 */
[----:B------:R-:W-:Y:S06]  /*13a10*/  BRA `(.L_x_496) ;  /* 0x0000000000c47947 */ /* 0x000fec0003800000 */
.L_x_495:
        /* <DEDUP_REMOVED lines=12> */
.L_x_498:
[----:B------:R-:W-:Y:S01]  /*13ae0*/  FMUL R23, R18, R20 ;  /* 0x0000001412177220 */ /* 0x000fe20000400000 */
[----:B------:R-:W-:-:S03]  /*13af0*/  FADD R21, |R2|, -RZ ;  /* 0x800000ff02157221 */ /* 0x000fc60000000200 */
[----:B------:R-:W-:Y:S01]  /*13b00*/  FFMA R18, R23, R20, 1 ;  /* 0x3f80000017127423 */ /* 0x000fe20000000014 */
[----:B------:R-:W-:Y:S06]  /*13b10*/  BRA `(.L_x_496) ;  /* 0x0000000000847947 */ /* 0x000fec0003800000 */
.L_x_494:
        /* <DEDUP_REMOVED lines=14> */
.L_x_500:
[----:B------:R-:W-:Y:S01]  /*13c00*/  FFMA R17, R20, R20, R17 ;  /* 0x0000001414117223 */ /* 0x000fe20000000011 */
[----:B------:R-:W-:Y:S06]  /*13c10*/  BRA `(.L_x_496) ;  /* 0x0000000000447947 */ /* 0x000fec0003800000 */
.L_x_499:
        /* <DEDUP_REMOVED lines=12> */
.L_x_501:
[----:B------:R-:W-:Y:S01]  /*13ce0*/  FMUL R17, R17, R20 ;  /* 0x0000001411117220 */ /* 0x000fe20000400000 */
[----:B------:R-:W-:-:S03]  /*13cf0*/  FADD R3, |R2|, -RZ ;  /* 0x800000ff02037221 */ /* 0x000fc60000000200 */
[----:B------:R-:W-:Y:S01]  /*13d00*/  FFMA R17, R17, R20, 1 ;  /* 0x3f80000011117423 */ /* 0x000fe20000000014 */
[----:B------:R-:W-:Y:S06]  /*13d10*/  BRA `(.L_x_496) ;  /* 0x0000000000047947 */ /* 0x000fec0003800000 */
.L_x_493:
[----:B------:R-:W-:-:S07]  /*13d20*/  FFMA R16, |R2|, |R2|, R16 ;  /* 0x4000000202107223 */ /* 0x000fce0000000210 */
.L_x_496:
        /* <DEDUP_REMOVED lines=22> */
.L_x_506:
[----:B------:R-:W-:Y:S01]  /*13e90*/  FFMA R18, R20, R20, R18 ;  /* 0x0000001414127223 */ /* 0x000fe20000000012 */
[----:B------:R-:W-:Y:S06]  /*13ea0*/  BRA `(.L_x_505) ;  /* 0x0000000000c47947 */ /* 0x000fec0003800000 */
.L_x_504:
        /* <DEDUP_REMOVED lines=12> */
.L_x_507:
[----:B------:R-:W-:Y:S01]  /*13f70*/  FMUL R19, R18, R20 ;  /* 0x0000001412137220 */ /* 0x000fe20000400000 */
[----:B------:R-:W-:-:S03]  /*13f80*/  FADD R21, |R2|, -RZ ;  /* 0x800000ff02157221 */ /* 0x000fc60000000200 */
[----:B------:R-:W-:Y:S01]  /*13f90*/  FFMA R18, R19, R20, 1 ;  /* 0x3f80000013127423 */ /* 0x000fe20000000014 */
[----:B------:R-:W-:Y:S06]  /*13fa0*/  BRA `(.L_x_505) ;  /* 0x0000000000847947 */ /* 0x000fec0003800000 */
.L_x_503:
        /* <DEDUP_REMOVED lines=14> */
.L_x_509:
[----:B------:R-:W-:Y:S01]  /*14090*/  FFMA R17, R20, R20, R17 ;  /* 0x0000001414117223 */ /* 0x000fe20000000011 */
[----:B------:R-:W-:Y:S06]  /*140a0*/  BRA `(.L_x_505) ;  /* 0x0000000000447947 */ /* 0x000fec0003800000 */
.L_x_508:
        /* <DEDUP_REMOVED lines=12> */
.L_x_510:
[----:B------:R-:W-:Y:S01]  /*14170*/  FMUL R17, R17, R20 ;  /* 0x0000001411117220 */ /* 0x000fe20000400000 */
[----:B------:R-:W-:-:S03]  /*14180*/  FADD R3, |R2|, -RZ ;  /* 0x800000ff02037221 */ /* 0x000fc60000000200 */
[----:B------:R-:W-:Y:S01]  /*14190*/  FFMA R17, R17, R20, 1 ;  /* 0x3f80000011117423 */ /* 0x000fe20000000014 */
[----:B------:R-:W-:Y:S06]  /*141a0*/  BRA `(.L_x_505) ;  /* 0x0000000000047947 */ /* 0x000fec0003800000 */
.L_x_502:
[----:B------:R-:W-:-:S07]  /*141b0*/  FFMA R16, |R2|, |R2|, R16 ;  /* 0x4000000202107223 */ /* 0x000fce0000000210 */
.L_x_505:
[----:B------:R-:W-:Y:S05]  /*141c0*/  @P4 BRA `(.L_x_511) ;  /* 0xffffffec00644947 */ /* 0x000fea000383ffff */
[----:B------:R-:W-:-:S07]  /*141d0*/  MOV R20, UR6 ;  /* 0x0000000600147c02 */ /* 0x000fce0008000f00 */
.L_x_475:
[----:B------:R-:W-:Y:S02]  /*141e0*/  ISETP.NE.AND P0, PT, RZ, UR4, PT ;  /* 0x00000004ff007c0c */ /* 0x000fe4000bf05270 */
[----:B------:R-:W-:Y:S02]  /*141f0*/  MOV R2, R21 ;  /* 0x0000001500027202 */ /* 0x000fe40000000f00 */
[----:B------:R-:W-:-:S09]  /*14200*/  MOV R21, R16 ;  /* 0x0000001000157202 */ /* 0x000fd20000000f00 */
[----:B------:R-:W-:Y:S05]  /*14210*/  @!P0 BRA `(.L_x_512) ;  /* 0x0000000c00808947 */ /* 0x000fea0003800000 */
[----:B------:R-:W-:-:S05]  /*14220*/  LEA R16, R20, R11, 0x2 ;  /* 0x0000000b14107211 */ /* 0x000fca00078e10ff */
        /* <DEDUP_REMOVED lines=12> */
[----:B0-----:R-:W-:-:S04]  /*142f0*/  FFMA R20, R19, -R2, 1 ;  /* 0x3f80000013147423 */ /* 0x001fc80000000802 */
[----:B------:R-:W-:-:S04]  /*14300*/  FFMA R19, R19, R20, R19 ;  /* 0x0000001413137223 */ /* 0x000fc80000000013 */
[----:B------:R-:W-:-:S04]  /*14310*/  FFMA R23, |R22|, R19, RZ ;  /* 0x0000001316177223 */ /* 0x000fc800000002ff */
[----:B------:R-:W-:-:S04]  /*14320*/  FFMA R20, R23, -R2, |R22| ;  /* 0x8000000217147223 */ /* 0x000fc80000000416 */
[----:B------:R-:W-:Y:S01]  /*14330*/  FFMA R20, R19, R20, R23 ;  /* 0x0000001413147223 */ /* 0x000fe20000000017 */
[----:B-1----:R-:W-:Y:S06]  /*14340*/  @!P0 BRA `(.L_x_517) ;  /* 0x0000000000108947 */ /* 0x002fec0003800000 */
[----:B------:R-:W-:Y:S01]  /*14350*/  FADD R20, |R22|, -RZ ;  /* 0x800000ff16147221 */ /* 0x000fe20000000200 */
[----:B------:R-:W-:Y:S02]  /*14360*/  MOV R31, R2 ;  /* 0x00000002001f7202 */ /* 0x000fe40000000f00 */
[----:B------:R-:W-:-:S07]  /*14370*/  MOV R58, 0x14390 ;  /* 0x00014390003a7802 */ /* 0x000fce0000000f00 */
[----:B------:R-:W-:Y:S05]  /*14380*/  CALL.REL.NOINC `($__internal_3_$__cuda_sm3x_div_rn_noftz_f32_slowpath) ;  /* 0x0000029000987944 */ /* 0x000fea0003c00000 */
.L_x_517:
[----:B------:R-:W-:Y:S01]  /*14390*/  FFMA R18, R20, R20, R18 ;  /* 0x0000001414127223 */ /* 0x000fe20000000012 */
[----:B------:R-:W-:Y:S06]  /*143a0*/  BRA `(.L_x_516) ;  /* 0x0000000000c47947 */ /* 0x000fec0003800000 */
.L_x_515:
        /* <DEDUP_REMOVED lines=12> */
.L_x_518:
[----:B------:R-:W-:Y:S01]  /*14470*/  FMUL R19, R20, R18 ;  /* 0x0000001214137220 */ /* 0x000fe20000400000 */
[----:B------:R-:W-:-:S03]  /*14480*/  FADD R2, |R22|, -RZ ;  /* 0x800000ff16027221 */ /* 0x000fc60000000200 */
[----:B------:R-:W-:Y:S01]  /*14490*/  FFMA R18, R19, R20, 1 ;  /* 0x3f80000013127423 */ /* 0x000fe20000000014 */
[----:B------:R-:W-:Y:S06]  /*144a0*/  BRA `(.L_x_516) ;  /* 0x0000000000847947 */ /* 0x000fec0003800000 */
.L_x_514:
[----:B------:R-:W-:-:S13]  /*144b0*/  FSETP.GT.AND P0, PT, |R22|, R3, PT ;  /* 0x000000031600720b */ /* 0x000fda0003f04200 */
[----:B------:R-:W-:Y:S05]  /*144c0*/  @P0 BRA `(.L_x_519) ;  /* 0x0000000000380947 */ /* 0x000fea0003800000 */
        /* <DEDUP_REMOVED lines=12> */
.L_x_520:
[----:B------:R-:W-:Y:S01]  /*14590*/  FFMA R17, R20, R20, R17 ;  /* 0x0000001414117223 */ /* 0x000fe20000000011 */
[----:B------:R-:W-:Y:S06]  /*145a0*/  BRA `(.L_x_516) ;  /* 0x0000000000447947 */ /* 0x000fec0003800000 */
.L_x_519:
        /* <DEDUP_REMOVED lines=12> */
.L_x_521:
[----:B------:R-:W-:Y:S01]  /*14670*/  FMUL R17, R20, R17 ;  /* 0x0000001114117220 */ /* 0x000fe20000400000 */
[----:B------:R-:W-:-:S03]  /*14680*/  FADD R3, |R22|, -RZ ;  /* 0x800000ff16037221 */ /* 0x000fc60000000200 */
[----:B------:R-:W-:Y:S01]  /*14690*/  FFMA R17, R17, R20, 1 ;  /* 0x3f80000011117423 */ /* 0x000fe20000000014 */
[----:B------:R-:W-:Y:S06]  /*146a0*/  BRA `(.L_x_516) ;  /* 0x0000000000047947 */ /* 0x000fec0003800000 */
.L_x_513:
[----:B------:R-:W-:-:S07]  /*146b0*/  FFMA R21, |R22|, |R22|, R21 ;  /* 0x4000001616157223 */ /* 0x000fce0000000215 */
.L_x_516:
        /* <DEDUP_REMOVED lines=16> */
[----:B------:R-:W-:-:S04]  /*147c0*/  FFMA R22, R20, |R19|, RZ ;  /* 0x4000001314167223 */ /* 0x000fc800000000ff */
[----:B------:R-:W-:-:S04]  /*147d0*/  FFMA R23, R22, -R2, |R19| ;  /* 0x8000000216177223 */ /* 0x000fc80000000413 */
[----:B------:R-:W-:Y:S01]  /*147e0*/  FFMA R20, R20, R23, R22 ;  /* 0x0000001714147223 */ /* 0x000fe20000000016 */
[----:B-1----:R-:W-:Y:S06]  /*147f0*/  @!P0 BRA `(.L_x_526) ;  /* 0x0000000000108947 */ /* 0x002fec0003800000 */
[----:B------:R-:W-:Y:S01]  /*14800*/  FADD R20, |R19|, -RZ ;  /* 0x800000ff13147221 */ /* 0x000fe20000000200 */
[----:B------:R-:W-:Y:S02]  /*14810*/  MOV R31, R2 ;  /* 0x00000002001f7202 */ /* 0x000fe40000000f00 */
[----:B------:R-:W-:-:S07]  /*14820*/  MOV R58, 0x14840 ;  /* 0x00014840003a7802 */ /* 0x000fce0000000f00 */
[----:B------:R-:W-:Y:S05]  /*14830*/  CALL.REL.NOINC `($__internal_3_$__cuda_sm3x_div_rn_noftz_f32_slowpath) ;  /* 0x0000028c006c7944 */ /* 0x000fea0003c00000 */
.L_x_526:
[----:B------:R-:W-:Y:S01]  /*14840*/  FFMA R18, R20, R20, R18 ;  /* 0x0000001414127223 */ /* 0x000fe20000000012 */
[----:B------:R-:W-:Y:S06]  /*14850*/  BRA `(.L_x_525) ;  /* 0x0000000000c47947 */ /* 0x000fec0003800000 */
.L_x_524:
        /* <DEDUP_REMOVED lines=12> */
.L_x_527:
[----:B------:R-:W-:Y:S01]  /*14920*/  FMUL R23, R20, R18 ;  /* 0x0000001214177220 */ /* 0x000fe20000400000 */
[----:B------:R-:W-:-:S03]  /*14930*/  FADD R2, |R19|, -RZ ;  /* 0x800000ff13027221 */ /* 0x000fc60000000200 */
[----:B------:R-:W-:Y:S01]  /*14940*/  FFMA R18, R23, R20, 1 ;  /* 0x3f80000017127423 */ /* 0x000fe20000000014 */
[----:B------:R-:W-:Y:S06]  /*14950*/  BRA `(.L_x_525) ;  /* 0x0000000000847947 */ /* 0x000fec0003800000 */
.L_x_523:
[----:B------:R-:W-:-:S13]  /*14960*/  FSETP.GT.AND P0, PT, |R19|, R3, PT ;  /* 0x000000031300720b */ /* 0x000fda0003f04200 */
[----:B------:R-:W-:Y:S05]  /*14970*/  @P0 BRA `(.L_x_528) ;  /* 0x0000000000380947 */ /* 0x000fea0003800000 */
        /* <DEDUP_REMOVED lines=12> */
.L_x_529:
[----:B------:R-:W-:Y:S01]  /*14a40*/  FFMA R17, R20, R20, R17 ;  /* 0x0000001414117223 */ /* 0x000fe20000000011 */
[----:B------:R-:W-:Y:S06]  /*14a50*/  BRA `(.L_x_525) ;  /* 0x0000000000447947 */ /* 0x000fec0003800000 */
.L_x_528:
        /* <DEDUP_REMOVED lines=12> */
.L_x_530:
[----:B------:R-:W-:Y:S01]  /*14b20*/  FMUL R17, R20, R17 ;  /* 0x0000001114117220 */ /* 0x000fe20000400000 */
[----:B------:R-:W-:-:S03]  /*14b30*/  FADD R3, |R19|, -RZ ;  /* 0x800000ff13037221 */ /* 0x000fc60000000200 */
[----:B------:R-:W-:Y:S01]  /*14b40*/  FFMA R17, R17, R20, 1 ;  /* 0x3f80000011117423 */ /* 0x000fe20000000014 */
[----:B------:R-:W-:Y:S06]  /*14b50*/  BRA `(.L_x_525) ;  /* 0x0000000000047947 */ /* 0x000fec0003800000 */
.L_x_522:
[----:B------:R-:W-:-:S07]  /*14b60*/  FFMA R21, |R19|, |R19|, R21 ;  /* 0x4000001313157223 */ /* 0x000fce0000000215 */
.L_x_525:
        /* <DEDUP_REMOVED lines=24> */
.L_x_534:
[----:B------:R-:W-:Y:S01]  /*14cf0*/  FFMA R18, R20, R20, R18 ;  /* 0x0000001414127223 */ /* 0x000fe20000000012 */
[----:B------:R-:W-:Y:S06]  /*14d00*/  BRA `(.L_x_512) ;  /* 0x0000000000c47947 */ /* 0x000fec0003800000 */
.L_x_533:
        /* <DEDUP_REMOVED lines=12> */
.L_x_535:
[----:B------:R-:W-:Y:S01]  /*14dd0*/  FMUL R19, R20, R18 ;  /* 0x0000001214137220 */ /* 0x000fe20000400000 */
[----:B------:R-:W-:-:S03]  /*14de0*/  FADD R2, |R16|, -RZ ;  /* 0x800000ff10027221 */ /* 0x000fc60000000200 */
[----:B------:R-:W-:Y:S01]  /*14df0*/  FFMA R18, R19, R20, 1 ;  /* 0x3f80000013127423 */ /* 0x000fe20000000014 */
[----:B------:R-:W-:Y:S06]  /*14e00*/  BRA `(.L_x_512) ;  /* 0x0000000000847947 */ /* 0x000fec0003800000 */
.L_x_532:
        /* <DEDUP_REMOVED lines=14> */
.L_x_537:
[----:B------:R-:W-:Y:S01]  /*14ef0*/  FFMA R17, R20, R20, R17 ;  /* 0x0000001414117223 */ /* 0x000fe20000000011 */
[----:B------:R-:W-:Y:S06]  /*14f00*/  BRA `(.L_x_512) ;  /* 0x0000000000447947 */ /* 0x000fec0003800000 */
.L_x_536:
        /* <DEDUP_REMOVED lines=12> */
.L_x_538:
[----:B------:R-:W-:Y:S01]  /*14fd0*/  FMUL R17, R20, R17 ;  /* 0x0000001114117220 */ /* 0x000fe20000400000 */
[----:B------:R-:W-:-:S03]  /*14fe0*/  FADD R3, |R16|, -RZ ;  /* 0x800000ff10037221 */ /* 0x000fc60000000200 */
[----:B------:R-:W-:Y:S01]  /*14ff0*/  FFMA R17, R17, R20, 1 ;  /* 0x3f80000011117423 */ /* 0x000fe20000000014 */
[----:B------:R-:W-:Y:S06]  /*15000*/  BRA `(.L_x_512) ;  /* 0x0000000000047947 */ /* 0x000fec0003800000 */
.L_x_531:
[----:B------:R-:W-:-:S07]  /*15010*/  FFMA R21, |R16|, |R16|, R21 ;  /* 0x4000001010157223 */ /* 0x000fce0000000215 */
.L_x_512:
[----:B------:R-:W-:-:S13]  /*15020*/  FSETP.NEU.AND P0, PT, R17, RZ, PT ;  /* 0x000000ff1100720b */ /* 0x000fda0003f0d000 */
[----:B------:R-:W-:Y:S05]  /*15030*/  @!P0 BRA `(.L_x_539) ;  /* 0x00000000009c8947 */ /* 0x000fea0003800000 */
[----:B------:R-:W0:Y:S08]  /*15040*/  MUFU.RCP R2, R3 ;  /* 0x0000000300027308 */ /* 0x000e300000001000 */
[----:B------:R-:W1:Y:S01]  /*15050*/  FCHK P0, R21, R3 ;  /* 0x0000000315007302 */ /* 0x000e620000000000 */
[----:B0-----:R-:W-:-:S04]  /*15060*/  FFMA R19, R2, -R3, 1 ;  /* 0x3f80000002137423 */ /* 0x001fc80000000803 */
[----:B------:R-:W-:-:S04]  /*15070*/  FFMA R2, R2, R19, R2 ;  /* 0x0000001302027223 */ /* 0x000fc80000000002 */
[----:B------:R-:W-:-:S04]  /*15080*/  FFMA R16, R2, R21, RZ ;  /* 0x0000001502107223 */ /* 0x000fc800000000ff */
[----:B------:R-:W-:-:S04]  /*15090*/  FFMA R19, R16, -R3, R21 ;  /* 0x8000000310137223 */ /* 0x000fc80000000015 */
[----:B------:R-:W-:Y:S01]  /*150a0*/  FFMA R20, R2, R19, R16 ;  /* 0x0000001302147223 */ /* 0x000fe20000000010 */
[----:B-1----:R-:W-:Y:S06]  /*150b0*/  @!P0 BRA `(.L_x_540) ;  /* 0x0000000000108947 */ /* 0x002fec0003800000 */
[----:B------:R-:W-:Y:S02]  /*150c0*/  MOV R20, R21 ;  /* 0x0000001500147202 */ /* 0x000fe40000000f00 */
[----:B------:R-:W-:Y:S02]  /*150d0*/  MOV R31, R3 ;  /* 0x00000003001f7202 */ /* 0x000fe40000000f00 */
[----:B------:R-:W-:-:S07]  /*150e0*/  MOV R58, 0x15100 ;  /* 0x00015100003a7802 */ /* 0x000fce0000000f00 */
[----:B------:R-:W-:Y:S05]  /*150f0*/  CALL.REL.NOINC `($__internal_3_$__cuda_sm3x_div_rn_noftz_f32_slowpath) ;  /* 0x00000284003c7944 */ /* 0x000fea0003c00000 */
.L_x_540:
        /* <DEDUP_REMOVED lines=9> */
[----:B------:R-:W-:-:S07]  /*15190*/  MOV R58, 0x151b0 ;  /* 0x000151b0003a7802 */ /* 0x000fce0000000f00 */
[----:B------:R-:W-:Y:S05]  /*151a0*/  CALL.REL.NOINC `($__internal_3_$__cuda_sm3x_div_rn_noftz_f32_slowpath) ;  /* 0x0000028400107944 */ /* 0x000fea0003c00000 */
[----:B------:R-:W-:-:S07]  /*151b0*/  MOV R2, R20 ;  /* 0x0000001400027202 */ /* 0x000fce0000000f00 */
.L_x_541:
[----:B------:R-:W-:-:S04]  /*151c0*/  FADD R31, R2, R17 ;  /* 0x00000011021f7221 */ /* 0x000fc80000000000 */
[----:B------:R0:W1:Y:S01]  /*151d0*/  MUFU.RSQ R16, R31 ;  /* 0x0000001f00107308 */ /* 0x0000620000001400 */
[----:B------:R-:W-:-:S04]  /*151e0*/  IADD3 R2, PT, PT, R31, -0xd000000, RZ ;  /* 0xf30000001f027810 */ /* 0x000fc80007ffe0ff */
[----:B------:R-:W-:-:S13]  /*151f0*/  ISETP.GT.U32.AND P0, PT, R2, 0x727fffff, PT ;  /* 0x727fffff0200780c */ /* 0x000fda0003f04070 */
[----:B01----:R-:W-:Y:S05]  /*15200*/  @!P0 BRA `(.L_x_542) ;  /* 0x00000000000c8947 */ /* 0x003fea0003800000 */
[----:B------:R-:W-:-:S07]  /*15210*/  MOV R20, 0x15230 ;  /* 0x0001523000147802 */ /* 0x000fce0000000f00 */
[----:B------:R-:W-:Y:S05]  /*15220*/  CALL.REL.NOINC `($__internal_2_$__cuda_sm20_sqrt_rn_f32_slowpath) ;  /* 0x0000028000947944 */ /* 0x000fea0003c00000 */
[----:B------:R-:W-:Y:S05]  /*15230*/  BRA `(.L_x_543) ;  /* 0x0000000000107947 */ /* 0x000fea0003800000 */
.L_x_542:
[----:B------:R-:W-:Y:S01]  /*15240*/  FMUL.FTZ R57, R31, R16 ;  /* 0x000000101f397220 */ /* 0x000fe20000410000 */
[----:B------:R-:W-:-:S03]  /*15250*/  FMUL.FTZ R16, R16, 0.5 ;  /* 0x3f00000010107820 */ /* 0x000fc60000410000 */
[----:B------:R-:W-:-:S04]  /*15260*/  FFMA R2, -R57, R57, R31 ;  /* 0x0000003939027223 */ /* 0x000fc8000000011f */
[----:B------:R-:W-:-:S07]  /*15270*/  FFMA R57, R2, R16, R57 ;  /* 0x0000001002397223 */ /* 0x000fce0000000039 */
.L_x_543:
[----:B------:R-:W-:-:S05]  /*15280*/  FMUL R2, R57, R3 ;  /* 0x0000000339027220 */ /* 0x000fca0000400000 */
[----:B------:R3:W-:Y:S01]  /*15290*/  STL [R1+0x10], R2 ;  /* 0x0000100201007387 */ /* 0x0007e20000100800 */
[----:B------:R-:W-:Y:S05]  /*152a0*/  BRA `(.L_x_544) ;  /* 0x00000004002c7947 */ /* 0x000fea0003800000 */
.L_x_539:
[----:B------:R-:W-:-:S13]  /*152b0*/  FSETP.NEU.AND P0, PT, R21, RZ, PT ;  /* 0x000000ff1500720b */ /* 0x000fda0003f0d000 */
[----:B------:R-:W-:Y:S05]  /*152c0*/  @!P0 BRA `(.L_x_545) ;  /* 0x0000000000ec8947 */ /* 0x000fea0003800000 */
[----:B------:R-:W-:-:S13]  /*152d0*/  FSETP.GE.AND P0, PT, R21, R2, PT ;  /* 0x000000021500720b */ /* 0x000fda0003f06000 */
        /* <DEDUP_REMOVED lines=13> */
.L_x_547:
[----:B------:R-:W-:-:S04]  /*153b0*/  FMUL R3, R18, R2 ;  /* 0x0000000212037220 */ /* 0x000fc80000400000 */
[----:B------:R-:W-:-:S04]  /*153c0*/  FFMA R20, R3, R20, 1 ;  /* 0x3f80000003147423 */ /* 0x000fc80000000014 */
[----:B------:R-:W-:-:S04]  /*153d0*/  FMUL R31, R20, R21 ;  /* 0x00000015141f7220 */ /* 0x000fc80000400000 */
[----:B------:R0:W1:Y:S01]  /*153e0*/  MUFU.RSQ R2, R31 ;  /* 0x0000001f00027308 */ /* 0x0000620000001400 */
[----:B------:R-:W-:-:S04]  /*153f0*/  IADD3 R3, PT, PT, R31, -0xd000000, RZ ;  /* 0xf30000001f037810 */ /* 0x000fc80007ffe0ff */
[----:B------:R-:W-:-:S13]  /*15400*/  ISETP.GT.U32.AND P0, PT, R3, 0x727fffff, PT ;  /* 0x727fffff0300780c */ /* 0x000fda0003f04070 */
[----:B01----:R-:W-:Y:S05]  /*15410*/  @!P0 BRA `(.L_x_548) ;  /* 0x00000000000c8947 */ /* 0x003fea0003800000 */
[----:B------:R-:W-:-:S07]  /*15420*/  MOV R20, 0x15440 ;  /* 0x0001544000147802 */ /* 0x000fce0000000f00 */
[----:B------:R-:W-:Y:S05]  /*15430*/  CALL.REL.NOINC `($__internal_2_$__cuda_sm20_sqrt_rn_f32_slowpath) ;  /* 0x0000028000107944 */ /* 0x000fea0003c00000 */
[----:B------:R-:W-:Y:S05]  /*15440*/  BRA `(.L_x_549) ;  /* 0x0000000000107947 */ /* 0x000fea0003800000 */
.L_x_548:
[----:B------:R-:W-:Y:S01]  /*15450*/  FMUL.FTZ R57, R31, R2 ;  /* 0x000000021f397220 */ /* 0x000fe20000410000 */
[----:B------:R-:W-:-:S03]  /*15460*/  FMUL.FTZ R3, R2, 0.5 ;  /* 0x3f00000002037820 */ /* 0x000fc60000410000 */
[----:B------:R-:W-:-:S04]  /*15470*/  FFMA R2, -R57, R57, R31 ;  /* 0x0000003939027223 */ /* 0x000fc8000000011f */
[----:B------:R-:W-:-:S07]  /*15480*/  FFMA R57, R2, R3, R57 ;  /* 0x0000000302397223 */ /* 0x000fce0000000039 */
.L_x_549:
[----:B------:R0:W-:Y:S01]  /*15490*/  STL [R1+0x10], R57 ;  /* 0x0000103901007387 */ /* 0x0001e20000100800 */
[----:B------:R-:W-:Y:S01]  /*154a0*/  MOV R2, R57 ;  /* 0x0000003900027202 */ /* 0x000fe20000000f00 */
[----:B------:R-:W-:Y:S06]  /*154b0*/  BRA `(.L_x_544) ;  /* 0x0000000000a87947 */ /* 0x000fec0003800000 */
.L_x_546:
        /* <DEDUP_REMOVED lines=12> */
.L_x_550:
[----:B------:R-:W-:-:S04]  /*15580*/  FFMA R3, R18, R2, R20 ;  /* 0x0000000212037223 */ /* 0x000fc80000000014 */
        /* <DEDUP_REMOVED lines=8> */
.L_x_551:
[----:B------:R-:W-:Y:S01]  /*15610*/  FMUL.FTZ R57, R31, R2 ;  /* 0x000000021f397220 */ /* 0x000fe20000410000 */
[----:B------:R-:W-:-:S03]  /*15620*/  FMUL.FTZ R3, R2, 0.5 ;  /* 0x3f00000002037820 */ /* 0x000fc60000410000 */
[----:B------:R-:W-:-:S04]  /*15630*/  FFMA R2, -R57, R57, R31 ;  /* 0x0000003939027223 */ /* 0x000fc8000000011f */
[----:B------:R-:W-:-:S07]  /*15640*/  FFMA R57, R2, R3, R57 ;  /* 0x0000000302397223 */ /* 0x000fce0000000039 */
.L_x_552:
[----:B------:R1:W-:Y:S01]  /*15650*/  STL [R1+0x10], R57 ;  /* 0x0000103901007387 */ /* 0x0003e20000100800 */
[----:B------:R-:W-:Y:S01]  /*15660*/  MOV R2, R57 ;  /* 0x0000003900027202 */ /* 0x000fe20000000f00 */
[----:B------:R-:W-:Y:S06]  /*15670*/  BRA `(.L_x_544) ;  /* 0x0000000000387947 */ /* 0x000fec0003800000 */
.L_x_545:
[----:B------:R-:W-:Y:S01]  /*15680*/  IADD3 R16, PT, PT, R18, -0xd000000, RZ ;  /* 0xf300000012107810 */ /* 0x000fe20007ffe0ff */
[----:B------:R0:W1:Y:S03]  /*15690*/  MUFU.RSQ R3, R18 ;  /* 0x0000001200037308 */ /* 0x0000660000001400 */
[----:B------:R-:W-:-:S13]  /*156a0*/  ISETP.GT.U32.AND P0, PT, R16, 0x727fffff, PT ;  /* 0x727fffff1000780c */ /* 0x000fda0003f04070 */
[----:B0-----:R-:W-:Y:S05]  /*156b0*/  @!P0 BRA `(.L_x_553) ;  /* 0x0000000000108947 */ /* 0x001fea0003800000 */
[----:B------:R-:W-:Y:S02]  /*156c0*/  MOV R31, R18 ;  /* 0x00000012001f7202 */ /* 0x000fe40000000f00 */
[----:B------:R-:W-:-:S07]  /*156d0*/  MOV R20, 0x156f0 ;  /* 0x000156f000147802 */ /* 0x000fce0000000f00 */
[----:B-1----:R-:W-:Y:S05]  /*156e0*/  CALL.REL.NOINC `($__internal_2_$__cuda_sm20_sqrt_rn_f32_slowpath) ;  /* 0x0000027c00647944 */ /* 0x002fea0003c00000 */
[----:B------:R-:W-:Y:S05]  /*156f0*/  BRA `(.L_x_554) ;  /* 0x0000000000107947 */ /* 0x000fea0003800000 */
.L_x_553:
[C---:B-1----:R-:W-:Y:S01]  /*15700*/  FMUL.FTZ R57, R3.reuse, R18 ;  /* 0x0000001203397220 */ /* 0x042fe20000410000 */
[----:B------:R-:W-:-:S03]  /*15710*/  FMUL.FTZ R3, R3, 0.5 ;  /* 0x3f00000003037820 */ /* 0x000fc60000410000 */
[----:B------:R-:W-:-:S04]  /*15720*/  FFMA R18, -R57, R57, R18 ;  /* 0x0000003939127223 */ /* 0x000fc80000000112 */
[----:B------:R-:W-:-:S07]  /*15730*/  FFMA R57, R18, R3, R57 ;  /* 0x0000000312397223 */ /* 0x000fce0000000039 */
.L_x_554:
[----:B------:R-:W-:-:S05]  /*15740*/  FMUL R2, R57, R2 ;  /* 0x0000000239027220 */ /* 0x000fca0000400000 */
[----:B------:R2:W-:Y:S02]  /*15750*/  STL [R1+0x10], R2 ;  /* 0x0000100201007387 */ /* 0x0005e40000100800 */
.L_x_544:
[----:B------:R4:W-:Y:S02]  /*15760*/  STL [R1+0x28], R2 ;  /* 0x0000280201007387 */ /* 0x0009e40000100800 */
.L_x_470:
[----:B------:R-:W-:Y:S01]  /*15770*/  UISETP.GE.U32.AND UP0, UPT, UR8, 0x7, UPT ;  /* 0x000000070800788c */ /* 0x000fe2000bf06070 */
[----:B----4-:R-:W-:Y:S02]  /*15780*/  MOV R3, RZ ;  /* 0x000000ff00037202 */ /* 0x010fe40000000f00 */
[----:B------:R-:W-:-:S06]  /*15790*/  MOV R49, RZ ;  /* 0x000000ff00317202 */ /* 0x000fcc0000000f00 */
[----:B------:R-:W-:Y:S05]  /*157a0*/  BRA.U !UP0, `(.L_x_555) ;  /* 0x00000001086c7547 */ /* 0x000fea000b800000 */
[----:B------:R-:W4:Y:S01]  /*157b0*/  S2R R17, SR_CgaCtaId ;  /* 0x0000000000117919 */ /* 0x000f220000008800 */
[----:B------:R-:W1:Y:S01]  /*157c0*/  LDC R53, c[0x0][0x380] ;  /* 0x0000e000ff357b82 */ /* 0x000e620000000800 */
[----:B------:R-:W-:Y:S02]  /*157d0*/  MOV R3, 0x400 ;  /* 0x0000040000037802 */ /* 0x000fe40000000f00 */
[----:B------:R-:W-:Y:S02]  /*157e0*/  MOV R49, RZ ;  /* 0x000000ff00317202 */ /* 0x000fe40000000f00 */
[----:B0-23--:R-:W-:Y:S01]  /*157f0*/  IADD3 R16, PT, PT, R3, 0xc80, RZ ;  /* 0x00000c8003107810 */ /* 0x00dfe20007ffe0ff */
[----:B------:R-:W-:-:S03]  /*15800*/  HFMA2 R3, -RZ, RZ, 0, 0 ;  /* 0x00000000ff037431 */ /* 0x000fc600000001ff */
[----:B----4-:R-:W-:-:S07]  /*15810*/  LEA R52, R17, R16, 0x18 ;  /* 0x0000001011347211 */ /* 0x010fce00078ec0ff */
.L_x_556:
[C---:B------:R-:W-:Y:S02]  /*15820*/  LEA R50, R3.reuse, R52, 0x2 ;  /* 0x0000003403327211 */ /* 0x040fe400078e10ff */
[----:B------:R-:W-:Y:S02]  /*15830*/  IADD3 R3, PT, PT, R3, 0x8, RZ ;  /* 0x0000000803037810 */ /* 0x000fe40007ffe0ff */
[----:B-1----:R-:W-:Y:S01]  /*15840*/  LEA R51, R53, R50, 0x3 ;  /* 0x0000003235337211 */ /* 0x002fe200078e18ff */
[----:B------:R-:W-:Y:S01]  /*15850*/  LDS.128 R16, [R50] ;  /* 0x0000000032107984 */ /* 0x000fe20000000c00 */
[----:B------:R-:W-:-:S03]  /*15860*/  ISETP.NE.AND P0, PT, R3, R36, PT ;  /* 0x000000240300720c */ /* 0x000fc60003f05270 */
[----:B------:R-:W0:Y:S04]  /*15870*/  LDS.64 R24, [R51] ;  /* 0x0000000033187984 */ /* 0x000e280000000a00 */
[----:B------:R-:W1:Y:S04]  /*15880*/  LDS.64 R26, [R51+0x8] ;  /* 0x00000800331a7984 */ /* 0x000e680000000a00 */
[----:B------:R-:W-:Y:S04]  /*15890*/  LDS.128 R20, [R50+0x10] ;  /* 0x0000100032147984 */ /* 0x000fe80000000c00 */
[----:B------:R-:W2:Y:S04]  /*158a0*/  LDS.64 R28, [R51+0x10] ;  /* 0x00001000331c7984 */ /* 0x000ea80000000a00 */
[----:B------:R-:W3:Y:S01]  /*158b0*/  LDS.64 R30, [R51+0x18] ;  /* 0x00001800331e7984 */ /* 0x000ee20000000a00 */
[----:B0-----:R-:W-:-:S04]  /*158c0*/  FFMA R16, R16, R24, R49 ;  /* 0x0000001810107223 */ /* 0x001fc80000000031 */
[----:B------:R-:W-:-:S04]  /*158d0*/  FFMA R17, R17, R25, R16 ;  /* 0x0000001911117223 */ /* 0x000fc80000000010 */
[----:B-1----:R-:W-:-:S04]  /*158e0*/  FFMA R18, R26, R18, R17 ;  /* 0x000000121a127223 */ /* 0x002fc80000000011 */
[----:B------:R-:W-:-:S04]  /*158f0*/  FFMA R19, R19, R27, R18 ;  /* 0x0000001b13137223 */ /* 0x000fc80000000012 */
[----:B--2---:R-:W-:-:S04]  /*15900*/  FFMA R20, R20, R28, R19 ;  /* 0x0000001c14147223 */ /* 0x004fc80000000013 */
[----:B------:R-:W-:-:S04]  /*15910*/  FFMA R21, R21, R29, R20 ;  /* 0x0000001d15157223 */ /* 0x000fc80000000014 */
[----:B---3--:R-:W-:-:S04]  /*15920*/  FFMA R22, R30, R22, R21 ;  /* 0x000000161e167223 */ /* 0x008fc80000000015 */
[----:B------:R-:W-:Y:S01]  /*15930*/  FFMA R49, R23, R31, R22 ;  /* 0x0000001f17317223 */ /* 0x000fe20000000016 */
[----:B------:R-:W-:Y:S06]  /*15940*/  @P0 BRA `(.L_x_556) ;  /* 0xfffffffc00b40947 */ /* 0x000fec000383ffff */
[----:B------:R-:W-:-:S07]  /*15950*/  MOV R3, R36 ;  /* 0x0000002400037202 */ /* 0x000fce0000000f00 */
.L_x_555:
[----:B------:R-:W-:-:S13]  /*15960*/  ISETP.NE.AND P0, PT, RZ, UR9, PT ;  /* 0x00000009ff007c0c */ /* 0x000fda000bf05270 */
[----:B------:R-:W-:Y:S05]  /*15970*/  @!P0 BRA `(.L_x_557) ;  /* 0x0000000000b88947 */ /* 0x000fea0003800000 */
[----:B------:R-:W-:Y:S01]  /*15980*/  UISETP.GE.U32.AND UP1, UPT, UR5, 0x3, UPT ;  /* 0x000000030500788c */ /* 0x000fe2000bf26070 */
[----:B------:R-:W-:-:S08]  /*15990*/  ISETP.NE.AND P0, PT, RZ, UR12, PT ;  /* 0x0000000cff007c0c */ /* 0x000fd0000bf05270 */
[----:B------:R-:W-:Y:S05]  /*159a0*/  BRA.U !UP1, `(.L_x_558) ;  /* 0x0000000109407547 */ /* 0x000fea000b800000 */
[----:B------:R-:W4:Y:S01]  /*159b0*/  S2R R17, SR_CgaCtaId ;  /* 0x0000000000117919 */ /* 0x000f220000008800 */
[----:B------:R-:W5:Y:S01]  /*159c0*/  LDC R25, c[0x0][0x380] ;  /* 0x0000e000ff197b82 */ /* 0x000f620000000800 */
[----:B0-23--:R-:W-:-:S04]  /*159d0*/  MOV R16, 0x400 ;  /* 0x0000040000107802 */ /* 0x00dfc80000000f00 */
[----:B------:R-:W-:-:S04]  /*159e0*/  IADD3 R16, PT, PT, R16, 0xc80, RZ ;  /* 0x00000c8010107810 */ /* 0x000fc80007ffe0ff */
[----:B----4-:R-:W-:-:S04]  /*159f0*/  LEA R16, R17, R16, 0x18 ;  /* 0x0000001011107211 */ /* 0x010fc800078ec0ff */
[C---:B------:R-:W-:Y:S02]  /*15a00*/  LEA R24, R3.reuse, R16, 0x2 ;  /* 0x0000001003187211 */ /* 0x040fe400078e10ff */
[----:B------:R-:W-:Y:S02]  /*15a10*/  IADD3 R3, PT, PT, R3, 0x4, RZ ;  /* 0x0000000403037810 */ /* 0x000fe40007ffe0ff */
[----:B-----5:R-:W-:Y:S01]  /*15a20*/  LEA R25, R25, R24, 0x3 ;  /* 0x0000001819197211 */ /* 0x020fe200078e18ff */
[----:B------:R-:W-:Y:S04]  /*15a30*/  LDS.64 R16, [R24] ;  /* 0x0000000018107984 */ /* 0x000fe80000000a00 */
[----:B------:R-:W0:Y:S04]  /*15a40*/  LDS.64 R18, [R25] ;  /* 0x0000000019127984 */ /* 0x000e280000000a00 */
[----:B------:R-:W-:Y:S04]  /*15a50*/  LDS.64 R20, [R24+0x8] ;  /* 0x0000080018147984 */ /* 0x000fe80000000a00 */
[----:B------:R-:W2:Y:S01]  /*15a60*/  LDS.64 R22, [R25+0x8] ;  /* 0x0000080019167984 */ /* 0x000ea20000000a00 */
[----:B0-----:R-:W-:-:S04]  /*15a70*/  FFMA R16, R16, R18, R49 ;  /* 0x0000001210107223 */ /* 0x001fc80000000031 */
[----:B------:R-:W-:-:S04]  /*15a80*/  FFMA R17, R17, R19, R16 ;  /* 0x0000001311117223 */ /* 0x000fc80000000010 */
[----:B--2---:R-:W-:-:S04]  /*15a90*/  FFMA R20, R20, R22, R17 ;  /* 0x0000001614147223 */ /* 0x004fc80000000011 */
[----:B------:R-:W-:-:S07]  /*15aa0*/  FFMA R49, R21, R23, R20 ;  /* 0x0000001715317223 */ /* 0x000fce0000000014 */
.L_x_558:
[----:B------:R-:W-:Y:S05]  /*15ab0*/  @!P0 BRA `(.L_x_557) ;  /* 0x0000000000688947 */ /* 0x000fea0003800000 */
[----:B------:R-:W-:Y:S01]  /*15ac0*/  UISETP.NE.AND UP1, UPT, UR12, 0x1, UPT ;  /* 0x000000010c00788c */ /* 0x000fe2000bf25270 */
[----:B------:R-:W-:-:S08]  /*15ad0*/  ISETP.NE.AND P0, PT, R37, RZ, PT ;  /* 0x000000ff2500720c */ /* 0x000fd00003f05270 */
[----:B------:R-:W-:Y:S05]  /*15ae0*/  BRA.U !UP1, `(.L_x_559) ;  /* 0x0000000109307547 */ /* 0x000fea000b800000 */
[----:B------:R-:W4:Y:S01]  /*15af0*/  S2R R17, SR_CgaCtaId ;  /* 0x0000000000117919 */ /* 0x000f220000008800 */
[----:B---3--:R-:W3:Y:S01]  /*15b00*/  LDC R19, c[0x0][0x380] ;  /* 0x0000e000ff137b82 */ /* 0x008ee20000000800 */
[----:B0-2---:R-:W-:-:S04]  /*15b10*/  MOV R16, 0x400 ;  /* 0x0000040000107802 */ /* 0x005fc80000000f00 */
[----:B------:R-:W-:-:S04]  /*15b20*/  IADD3 R16, PT, PT, R16, 0xc80, RZ ;  /* 0x00000c8010107810 */ /* 0x000fc80007ffe0ff */
[----:B----4-:R-:W-:-:S04]  /*15b30*/  LEA R16, R17, R16, 0x18 ;  /* 0x0000001011107211 */ /* 0x010fc800078ec0ff */
[C---:B------:R-:W-:Y:S02]  /*15b40*/  LEA R16, R3.reuse, R16, 0x2 ;  /* 0x0000001003107211 */ /* 0x040fe400078e10ff */
[----:B------:R-:W-:Y:S02]  /*15b50*/  IADD3 R3, PT, PT, R3, 0x2, RZ ;  /* 0x0000000203037810 */ /* 0x000fe40007ffe0ff */
[----:B---3--:R-:W-:Y:S02]  /*15b60*/  LEA R19, R19, R16, 0x3 ;  /* 0x0000001013137211 */ /* 0x008fe400078e18ff */
[----:B------:R-:W-:Y:S04]  /*15b70*/  LDS.64 R16, [R16] ;  /* 0x0000000010107984 */ /* 0x000fe80000000a00 */
[----:B------:R-:W0:Y:S02]  /*15b80*/  LDS.64 R18, [R19] ;  /* 0x0000000013127984 */ /* 0x000e240000000a00 */
[----:B0-----:R-:W-:-:S04]  /*15b90*/  FFMA R18, R16, R18, R49 ;  /* 0x0000001210127223 */ /* 0x001fc80000000031 */
[----:B------:R-:W-:-:S07]  /*15ba0*/  FFMA R49, R17, R19, R18 ;  /* 0x0000001311317223 */ /* 0x000fce0000000012 */
.L_x_559:
[----:B------:R-:W-:Y:S05]  /*15bb0*/  @!P0 BRA `(.L_x_557) ;  /* 0x0000000000288947 */ /* 0x000fea0003800000 */
[----:B------:R-:W4:Y:S01]  /*15bc0*/  S2R R17, SR_CgaCtaId ;  /* 0x0000000000117919 */ /* 0x000f220000008800 */
[----:B------:R-:W5:Y:S01]  /*15bd0*/  LDC R18, c[0x0][0x380] ;  /* 0x0000e000ff127b82 */ /* 0x000f620000000800 */
[----:B0-23--:R-:W-:-:S04]  /*15be0*/  MOV R16, 0x400 ;  /* 0x0000040000107802 */ /* 0x00dfc80000000f00 */
[----:B------:R-:W-:-:S04]  /*15bf0*/  IADD3 R16, PT, PT, R16, 0xc80, RZ ;  /* 0x00000c8010107810 */ /* 0x000fc80007ffe0ff */
[----:B----4-:R-:W-:-:S04]  /*15c00*/  LEA R16, R17, R16, 0x18 ;  /* 0x0000001011107211 */ /* 0x010fc800078ec0ff */
[----:B------:R-:W-:-:S04]  /*15c10*/  LEA R3, R3, R16, 0x2 ;  /* 0x0000001003037211 */ /* 0x000fc800078e10ff */
[----:B-----5:R-:W-:Y:S01]  /*15c20*/  LEA R17, R18, R3, 0x3 ;  /* 0x0000000312117211 */ /* 0x020fe200078e18ff */
[----:B------:R-:W-:Y:S05]  /*15c30*/  LDS R16, [R3] ;  /* 0x0000000003107984 */ /* 0x000fea0000000800 */
[----:B------:R-:W0:Y:S02]  /*15c40*/  LDS R17, [R17] ;  /* 0x0000000011117984 */ /* 0x000e240000000800 */
[----:B0-----:R-:W-:-:S07]  /*15c50*/  FFMA R49, R16, R17, R49 ;  /* 0x0000001110317223 */ /* 0x001fce0000000031 */
.L_x_557:
[----:B0-23--:R-:W0:Y:S01]  /*15c60*/  S2R R16, SR_CgaCtaId ;  /* 0x0000000000107919 */ /* 0x00de220000008800 */
[----:B------:R-:W-:-:S04]  /*15c70*/  MOV R3, 0x400 ;  /* 0x0000040000037802 */ /* 0x000fc80000000f00 */
[----:B0-----:R-:W-:-:S06]  /*15c80*/  LEA R31, R16, R3, 0x18 ;  /* 0x00000003101f7211 */ /* 0x001fcc00078ec0ff */
[----:B------:R-:W0:Y:S02]  /*15c90*/  LDS R31, [R31+0xc80] ;  /* 0x000c80001f1f7984 */ /* 0x000e240000000800 */
[----:B0-----:R-:W0:Y:S08]  /*15ca0*/  MUFU.RCP R16, R31 ;  /* 0x0000001f00107308 */ /* 0x001e300000001000 */
[----:B------:R-:W2:Y:S01]  /*15cb0*/  FCHK P0, R49, R31 ;  /* 0x0000001f31007302 */ /* 0x000ea20000000000 */
[----:B0-----:R-:W-:-:S04]  /*15cc0*/  FFMA R3, -R31, R16, 1 ;  /* 0x3f8000001f037423 */ /* 0x001fc80000000110 */
[----:B------:R-:W-:-:S04]  /*15cd0*/  FFMA R3, R16, R3, R16 ;  /* 0x0000000310037223 */ /* 0x000fc80000000010 */
[----:B------:R-:W-:-:S04]  /*15ce0*/  FFMA R20, R3, R49, RZ ;  /* 0x0000003103147223 */ /* 0x000fc800000000ff */
[----:B------:R-:W-:-:S04]  /*15cf0*/  FFMA R17, -R31, R20, R49 ;  /* 0x000000141f117223 */ /* 0x000fc80000000131 */
[----:B------:R-:W-:Y:S01]  /*15d00*/  FFMA R20, R3, R17, R20 ;  /* 0x0000001103147223 */ /* 0x000fe20000000014 */
[----:B--2---:R-:W-:Y:S06]  /*15d10*/  @!P0 BRA `(.L_x_560) ;  /* 0x00000000000c8947 */ /* 0x004fec0003800000 */
[----:B------:R-:W-:Y:S02]  /*15d20*/  MOV R20, R49 ;  /* 0x0000003100147202 */ /* 0x000fe40000000f00 */
[----:B------:R-:W-:-:S07]  /*15d30*/  MOV R58, 0x15d50 ;  /* 0x00015d50003a7802 */ /* 0x000fce0000000f00 */
[----:B-1----:R-:W-:Y:S05]  /*15d40*/  CALL.REL.NOINC `($__internal_3_$__cuda_sm3x_div_rn_noftz_f32_slowpath) ;  /* 0x0000027800287944 */ /* 0x002fea0003c00000 */
.L_x_560:
[----:B------:R-:W-:Y:S01]  /*15d50*/  HFMA2 R3, -RZ, RZ, 0, 0 ;  /* 0x00000000ff037431 */ /* 0x000fe200000001ff */
[----:B------:R-:W-:Y:S06]  /*15d60*/  BRA.U !UP0, `(.L_x_561) ;  /* 0x0000000108b07547 */ /* 0x000fec000b800000 */
[----:B------:R-:W0:Y:S01]  /*15d70*/  S2R R17, SR_CgaCtaId ;  /* 0x0000000000117919 */ /* 0x000e220000008800 */
[----:B------:R-:W-:-:S04]  /*15d80*/  MOV R3, 0x400 ;  /* 0x0000040000037802 */ /* 0x000fc80000000f00 */
[----:B------:R-:W-:Y:S02]  /*15d90*/  IADD3 R16, PT, PT, R3, 0xc80, RZ ;  /* 0x00000c8003107810 */ /* 0x000fe40007ffe0ff */
[----:B------:R-:W-:Y:S02]  /*15da0*/  MOV R3, RZ ;  /* 0x000000ff00037202 */ /* 0x000fe40000000f00 */
[----:B0-----:R-:W-:-:S07]  /*15db0*/  LEA R24, R17, R16, 0x18 ;  /* 0x0000001011187211 */ /* 0x001fce00078ec0ff */
.L_x_562:
        /* <DEDUP_REMOVED lines=39> */
.L_x_561:
[----:B------:R-:W-:-:S13]  /*16030*/  ISETP.NE.AND P0, PT, RZ, UR9, PT ;  /* 0x00000009ff007c0c */ /* 0x000fda000bf05270 */
[----:B------:R-:W-:Y:S05]  /*16040*/  @!P0 BRA `(.L_x_563) ;  /* 0x0000000000ec8947 */ /* 0x000fea0003800000 */
[----:B------:R-:W-:Y:S01]  /*16050*/  UISETP.GE.U32.AND UP0, UPT, UR5, 0x3, UPT ;  /* 0x000000030500788c */ /* 0x000fe2000bf06070 */
[----:B------:R-:W-:-:S08]  /*16060*/  ISETP.NE.AND P0, PT, RZ, UR12, PT ;  /* 0x0000000cff007c0c */ /* 0x000fd0000bf05270 */
[----:B------:R-:W-:Y:S05]  /*16070*/  BRA.U !UP0, `(.L_x_564) ;  /* 0x0000000108607547 */ /* 0x000fea000b800000 */
[----:B------:R-:W2:Y:S01]  /*16080*/  S2R R17, SR_CgaCtaId ;  /* 0x0000000000117919 */ /* 0x000ea20000008800 */
[----:B------:R-:W0:Y:S01]  /*16090*/  LDC R19, c[0x0][0x380] ;  /* 0x0000e000ff137b82 */ /* 0x000e220000000800 */
[----:B------:R-:W-:-:S04]  /*160a0*/  MOV R16, 0x400 ;  /* 0x0000040000107802 */ /* 0x000fc80000000f00 */
[----:B------:R-:W-:-:S04]  /*160b0*/  IADD3 R16, PT, PT, R16, 0xc80, RZ ;  /* 0x00000c8010107810 */ /* 0x000fc80007ffe0ff */
[----:B--2---:R-:W-:-:S04]  /*160c0*/  LEA R16, R17, R16, 0x18 ;  /* 0x0000001011107211 */ /* 0x004fc800078ec0ff */
[C---:B------:R-:W-:Y:S02]  /*160d0*/  LEA R16, R3.reuse, R16, 0x2 ;  /* 0x0000001003107211 */ /* 0x040fe400078e10ff */
[----:B------:R-:W-:Y:S02]  /*160e0*/  IADD3 R3, PT, PT, R3, 0x4, RZ ;  /* 0x0000000403037810 */ /* 0x000fe40007ffe0ff */
[----:B0-----:R-:W-:Y:S01]  /*160f0*/  LEA R18, R19, R16, 0x3 ;  /* 0x0000001013127211 */ /* 0x001fe200078e18ff */
        /* <DEDUP_REMOVED lines=16> */
.L_x_564:
[----:B------:R-:W-:Y:S05]  /*16200*/  @!P0 BRA `(.L_x_563) ;  /* 0x00000000007c8947 */ /* 0x000fea0003800000 */
[----:B------:R-:W-:Y:S01]  /*16210*/  UISETP.NE.AND UP0, UPT, UR12, 0x1, UPT ;  /* 0x000000010c00788c */ /* 0x000fe2000bf05270 */
[----:B------:R-:W-:-:S08]  /*16220*/  ISETP.NE.AND P0, PT, R37, RZ, PT ;  /* 0x000000ff2500720c */ /* 0x000fd00003f05270 */
[----:B------:R-:W-:Y:S05]  /*16230*/  BRA.U !UP0, `(.L_x_565) ;  /* 0x0000000108407547 */ /* 0x000fea000b800000 */
[----:B------:R-:W3:Y:S01]  /*16240*/  S2R R17, SR_CgaCtaId ;  /* 0x0000000000117919 */ /* 0x000ee20000008800 */
[----:B0-2---:R-:W0:Y:S01]  /*16250*/  LDC R18, c[0x0][0x380] ;  /* 0x0000e000ff127b82 */ /* 0x005e220000000800 */
[----:B------:R-:W-:-:S04]  /*16260*/  MOV R16, 0x400 ;  /* 0x0000040000107802 */ /* 0x000fc80000000f00 */
[----:B------:R-:W-:-:S04]  /*16270*/  IADD3 R16, PT, PT, R16, 0xc80, RZ ;  /* 0x00000c8010107810 */ /* 0x000fc80007ffe0ff */
[----:B---3--:R-:W-:-:S04]  /*16280*/  LEA R16, R17, R16, 0x18 ;  /* 0x0000001011107211 */ /* 0x008fc800078ec0ff */
[C---:B------:R-:W-:Y:S02]  /*16290*/  LEA R19, R3.reuse, R16, 0x2 ;  /* 0x0000001003137211 */ /* 0x040fe400078e10ff */
[----:B------:R-:W-:Y:S02]  /*162a0*/  IADD3 R3, PT, PT, R3, 0x2, RZ ;  /* 0x0000000203037810 */ /* 0x000fe40007ffe0ff */
[----:B0-----:R-:W-:Y:S01]  /*162b0*/  LEA R21, R18, R19, 0x3 ;  /* 0x0000001312157211 */ /* 0x001fe200078e18ff */
[----:B------:R-:W-:Y:S04]  /*162c0*/  LDS R17, [R19] ;  /* 0x0000000013117984 */ /* 0x000fe80000000800 */
[----:B------:R-:W0:Y:S04]  /*162d0*/  LDS R16, [R21] ;  /* 0x0000000015107984 */ /* 0x000e280000000800 */
[----:B------:R-:W-:Y:S01]  /*162e0*/  LDS R18, [R21+0x4] ;  /* 0x0000040015127984 */ /* 0x000fe20000000800 */
[----:B0-----:R-:W-:-:S05]  /*162f0*/  FFMA R16, R17, -R20, R16 ;  /* 0x8000001411107223 */ /* 0x001fca0000000010 */
[----:B------:R-:W-:Y:S04]  /*16300*/  STS [R21], R16 ;  /* 0x0000001015007388 */ /* 0x000fe80000000800 */
[----:B------:R-:W0:Y:S02]  /*16310*/  LDS R17, [R19+0x4] ;  /* 0x0000040013117984 */ /* 0x000e240000000800 */
[----:B0-----:R-:W-:-:S05]  /*16320*/  FFMA R17, R17, -R20, R18 ;  /* 0x8000001411117223 */ /* 0x001fca0000000012 */
[----:B------:R3:W-:Y:S02]  /*16330*/  STS [R21+0x4], R17 ;  /* 0x0000041115007388 */ /* 0x0007e40000000800 */
.L_x_565:
[----:B------:R-:W-:Y:S05]  /*16340*/  @!P0 BRA `(.L_x_563) ;  /* 0x00000000002c8947 */ /* 0x000fea0003800000 */
[----:B---3--:R-:W3:Y:S01]  /*16350*/  S2R R17, SR_CgaCtaId ;  /* 0x0000000000117919 */ /* 0x008ee20000008800 */
[----:B0-2---:R-:W0:Y:S01]  /*16360*/  LDC R18, c[0x0][0x380] ;  /* 0x0000e000ff127b82 */ /* 0x005e220000000800 */
[----:B------:R-:W-:-:S04]  /*16370*/  MOV R16, 0x400 ;  /* 0x0000040000107802 */ /* 0x000fc80000000f00 */
[----:B------:R-:W-:-:S04]  /*16380*/  IADD3 R16, PT, PT, R16, 0xc80, RZ ;  /* 0x00000c8010107810 */ /* 0x000fc80007ffe0ff */
[----:B---3--:R-:W-:-:S04]  /*16390*/  LEA R16, R17, R16, 0x18 ;  /* 0x0000001011107211 */ /* 0x008fc800078ec0ff */
[----:B------:R-:W-:-:S04]  /*163a0*/  LEA R3, R3, R16, 0x2 ;  /* 0x0000001003037211 */ /* 0x000fc800078e10ff */
[----:B0-----:R-:W-:Y:S02]  /*163b0*/  LEA R16, R18, R3, 0x3 ;  /* 0x0000000312107211 */ /* 0x001fe400078e18ff */
[----:B------:R-:W-:Y:S04]  /*163c0*/  LDS R3, [R3] ;  /* 0x0000000003037984 */ /* 0x000fe80000000800 */
[----:B------:R-:W0:Y:S02]  /*163d0*/  LDS R18, [R16] ;  /* 0x0000000010127984 */ /* 0x000e240000000800 */
[----:B0-----:R-:W-:-:S05]  /*163e0*/  FFMA R17, R3, -R20, R18 ;  /* 0x8000001403117223 */ /* 0x001fca0000000012 */
[----:B------:R4:W-:Y:S02]  /*163f0*/  STS [R16], R17 ;  /* 0x0000001110007388 */ /* 0x0009e40000000800 */
.L_x_563:
[----:B------:R-:W5:Y:S02]  /*16400*/  LDL R3, [R1+0x14] ;  /* 0x0000140001037983 */ /* 0x000f640000100800 */
[----:B-----5:R-:W-:-:S13]  /*16410*/  FSETP.NEU.AND P0, PT, R3, RZ, PT ;  /* 0x000000ff0300720b */ /* 0x020fda0003f0d000 */
[----:B------:R-:W-:Y:S05]  /*16420*/  @!P0 BRA `(.L_x_566) ;  /* 0x0000002800ec8947 */ /* 0x000fea0003800000 */
[----:B------:R-:W5:Y:S01]  /*16430*/  LDS R20, [R12] ;  /* 0x000000000c147984 */ /* 0x000f620000000800 */
[----:B----4-:R-:W3:Y:S02]  /*16440*/  MUFU.RCP R16, R3 ;  /* 0x0000000300107308 */ /* 0x010ee40000001000 */
[----:B---3--:R-:W-:-:S04]  /*16450*/  FFMA R17, -R3, R16, 1 ;  /* 0x3f80000003117423 */ /* 0x008fc80000000110 */
[----:B------:R-:W-:Y:S02]  /*16460*/  FFMA R17, R16, R17, R16 ;  /* 0x0000001110117223 */ /* 0x000fe40000000010 */
[----:B-----5:R-:W3:Y:S02]  /*16470*/  FCHK P0, R20, R3 ;  /* 0x0000000314007302 */ /* 0x020ee40000000000 */
[----:B------:R-:W-:-:S04]  /*16480*/  FFMA R16, R20, R17, RZ ;  /* 0x0000001114107223 */ /* 0x000fc800000000ff */
[----:B0-2---:R-:W-:-:S04]  /*16490*/  FFMA R18, -R3, R16, R20 ;  /* 0x0000001003127223 */ /* 0x005fc80000000114 */
[----:B------:R-:W-:Y:S01]  /*164a0*/  FFMA R16, R17, R18, R16 ;  /* 0x0000001211107223 */ /* 0x000fe20000000010 */
[----:B---3--:R-:W-:Y:S06]  /*164b0*/  @!P0 BRA `(.L_x_567) ;  /* 0x0000000000108947 */ /* 0x008fec0003800000 */
[----:B------:R-:W-:Y:S02]  /*164c0*/  MOV R31, R3 ;  /* 0x00000003001f7202 */ /* 0x000fe40000000f00 */
[----:B------:R-:W-:-:S07]  /*164d0*/  MOV R58, 0x164f0 ;  /* 0x000164f0003a7802 */ /* 0x000fce0000000f00 */
[----:B-1----:R-:W-:Y:S05]  /*164e0*/  CALL.REL.NOINC `($__internal_3_$__cuda_sm3x_div_rn_noftz_f32_slowpath) ;  /* 0x0000027000407944 */ /* 0x002fea0003c00000 */
[----:B------:R-:W-:-:S07]  /*164f0*/  MOV R16, R20 ;  /* 0x0000001400107202 */ /* 0x000fce0000000f00 */
.L_x_567:
        /* <DEDUP_REMOVED lines=11> */
.L_x_568:
[----:B-12---:R-:W-:Y:S01]  /*165b0*/  FMUL.FTZ R57, R31, R16 ;  /* 0x000000101f397220 */ /* 0x006fe20000410000 */
[----:B------:R-:W-:-:S03]  /*165c0*/  FMUL.FTZ R17, R16, 0.5 ;  /* 0x3f00000010117820 */ /* 0x000fc60000410000 */
[----:B------:R-:W-:-:S04]  /*165d0*/  FFMA R16, -R57, R57, R31 ;  /* 0x0000003939107223 */ /* 0x000fc8000000011f */
[----:B------:R-:W-:-:S07]  /*165e0*/  FFMA R57, R16, R17, R57 ;  /* 0x0000001110397223 */ /* 0x000fce0000000039 */
.L_x_569:
        /* <DEDUP_REMOVED lines=15> */
.L_x_570:
        /* <DEDUP_REMOVED lines=13> */
[----:B------:R-:W-:-:S07]  /*167b0*/  CS2R R22, SRZ ;  /* 0x0000000000167805 */ /* 0x000fce000001ff00 */
.L_x_608:
[C---:B------:R-:W-:Y:S02]  /*167c0*/  LEA R21, R23.reuse, R12, 0x2 ;  /* 0x0000000c17157211 */ /* 0x040fe400078e10ff */
[----:B------:R-:W-:-:S03]  /*167d0*/  IADD3 R23, PT, PT, R23, 0x4, RZ ;  /* 0x0000000417177810 */ /* 0x000fc60007ffe0ff */
[----:B------:R-:W0:Y:S01]  /*167e0*/  LDS R3, [R21+0x4] ;  /* 0x0000040015037984 */ /* 0x000e220000000800 */
[----:B------:R-:W-:Y:S02]  /*167f0*/  ISETP.NE.AND P4, PT, R23, UR6, PT ;  /* 0x0000000617007c0c */ /* 0x000fe4000bf85270 */
        /* <DEDUP_REMOVED lines=21> */
.L_x_576:
[----:B------:R-:W-:Y:S01]  /*16950*/  FFMA R19, R20, R20, R19 ;  /* 0x0000001414137223 */ /* 0x000fe20000000013 */
[----:B------:R-:W-:Y:S06]  /*16960*/  BRA `(.L_x_575) ;  /* 0x0000000000c47947 */ /* 0x000fec0003800000 */
.L_x_574:
        /* <DEDUP_REMOVED lines=12> */
.L_x_577:
[----:B------:R-:W-:Y:S01]  /*16a30*/  FMUL R19, R19, R20 ;  /* 0x0000001413137220 */ /* 0x000fe20000400000 */
[----:B------:R-:W-:-:S03]  /*16a40*/  FADD R22, |R3|, -RZ ;  /* 0x800000ff03167221 */ /* 0x000fc60000000200 */
[----:B------:R-:W-:Y:S01]  /*16a50*/  FFMA R19, R19, R20, 1 ;  /* 0x3f80000013137423 */ /* 0x000fe20000000014 */
[----:B------:R-:W-:Y:S06]  /*16a60*/  BRA `(.L_x_575) ;  /* 0x0000000000847947 */ /* 0x000fec0003800000 */
.L_x_573:
[----:B------:R-:W-:-:S13]  /*16a70*/  FSETP.GT.AND P0, PT, |R3|, R16, PT ;  /* 0x000000100300720b */ /* 0x000fda0003f04200 */
[----:B------:R-:W-:Y:S05]  /*16a80*/  @P0 BRA `(.L_x_578) ;  /* 0x0000000000380947 */ /* 0x000fea0003800000 */
        /* <DEDUP_REMOVED lines=12> */
.L_x_579:
[----:B------:R-:W-:Y:S01]  /*16b50*/  FFMA R18, R20, R20, R18 ;  /* 0x0000001414127223 */ /* 0x000fe20000000012 */
[----:B------:R-:W-:Y:S06]  /*16b60*/  BRA `(.L_x_575) ;  /* 0x0000000000447947 */ /* 0x000fec0003800000 */
.L_x_578:
        /* <DEDUP_REMOVED lines=12> */
.L_x_580:
[----:B------:R-:W-:Y:S01]  /*16c30*/  FMUL R25, R18, R20 ;  /* 0x0000001412197220 */ /* 0x000fe20000400000 */
[----:B------:R-:W-:-:S03]  /*16c40*/  FADD R16, |R3|, -RZ ;  /* 0x800000ff03107221 */ /* 0x000fc60000000200 */
[----:B------:R-:W-:Y:S01]  /*16c50*/  FFMA R18, R25, R20, 1 ;  /* 0x3f80000019127423 */ /* 0x000fe20000000014 */
[----:B------:R-:W-:Y:S06]  /*16c60*/  BRA `(.L_x_575) ;  /* 0x0000000000047947 */ /* 0x000fec0003800000 */
.L_x_572:
[----:B------:R-:W-:-:S07]  /*16c70*/  FFMA R17, |R3|, |R3|, R17 ;  /* 0x4000000303117223 */ /* 0x000fce0000000211 */
.L_x_575:
        /* <DEDUP_REMOVED lines=22> */
.L_x_585:
[----:B------:R-:W-:Y:S01]  /*16de0*/  FFMA R19, R20, R20, R19 ;  /* 0x0000001414137223 */ /* 0x000fe20000000013 */
[----:B------:R-:W-:Y:S06]  /*16df0*/  BRA `(.L_x_584) ;  /* 0x0000000000c47947 */ /* 0x000fec0003800000 */
.L_x_583:
        /* <DEDUP_REMOVED lines=12> */
.L_x_586:
[----:B------:R-:W-:Y:S01]  /*16ec0*/  FMUL R19, R19, R20 ;  /* 0x0000001413137220 */ /* 0x000fe20000400000 */
[----:B------:R-:W-:-:S03]  /*16ed0*/  FADD R22, |R3|, -RZ ;  /* 0x800000ff03167221 */ /* 0x000fc60000000200 */
[----:B------:R-:W-:Y:S01]  /*16ee0*/  FFMA R19, R19, R20, 1 ;  /* 0x3f80000013137423 */ /* 0x000fe20000000014 */
[----:B------:R-:W-:Y:S06]  /*16ef0*/  BRA `(.L_x_584) ;  /* 0x0000000000847947 */ /* 0x000fec0003800000 */
.L_x_582:
        /* <DEDUP_REMOVED lines=14> */
.L_x_588:
[----:B------:R-:W-:Y:S01]  /*16fe0*/  FFMA R18, R20, R20, R18 ;  /* 0x0000001414127223 */ /* 0x000fe20000000012 */
[----:B------:R-:W-:Y:S06]  /*16ff0*/  BRA `(.L_x_584) ;  /* 0x0000000000447947 */ /* 0x000fec0003800000 */
.L_x_587:
        /* <DEDUP_REMOVED lines=12> */
.L_x_589:
[----:B------:R-:W-:Y:S01]  /*170c0*/  FMUL R25, R18, R20 ;  /* 0x0000001412197220 */ /* 0x000fe20000400000 */
[----:B------:R-:W-:-:S03]  /*170d0*/  FADD R16, |R3|, -RZ ;  /* 0x800000ff03107221 */ /* 0x000fc60000000200 */
[----:B------:R-:W-:Y:S01]  /*170e0*/  FFMA R18, R25, R20, 1 ;  /* 0x3f80000019127423 */ /* 0x000fe20000000014 */
[----:B------:R-:W-:Y:S06]  /*170f0*/  BRA `(.L_x_584) ;  /* 0x0000000000047947 */ /* 0x000fec0003800000 */
.L_x_581:
[----:B------:R-:W-:-:S07]  /*17100*/  FFMA R17, |R3|, |R3|, R17 ;  /* 0x4000000303117223 */ /* 0x000fce0000000211 */
.L_x_584:
        /* <DEDUP_REMOVED lines=22> */
.L_x_594:
[----:B------:R-:W-:Y:S01]  /*17270*/  FFMA R19, R20, R20, R19 ;  /* 0x0000001414137223 */ /* 0x000fe20000000013 */
[----:B------:R-:W-:Y:S06]  /*17280*/  BRA `(.L_x_593) ;  /* 0x0000000000c47947 */ /* 0x000fec0003800000 */
.L_x_592:
        /* <DEDUP_REMOVED lines=12> */
.L_x_595:
[----:B------:R-:W-:Y:S01]  /*17350*/  FMUL R19, R19, R20 ;  /* 0x0000001413137220 */ /* 0x000fe20000400000 */
[----:B------:R-:W-:-:S03]  /*17360*/  FADD R22, |R3|, -RZ ;  /* 0x800000ff03167221 */ /* 0x000fc60000000200 */
[----:B------:R-:W-:Y:S01]  /*17370*/  FFMA R19, R19, R20, 1 ;  /* 0x3f80000013137423 */ /* 0x000fe20000000014 */
[----:B------:R-:W-:Y:S06]  /*17380*/  BRA `(.L_x_593) ;  /* 0x0000000000847947 */ /* 0x000fec0003800000 */
.L_x_591:
        /* <DEDUP_REMOVED lines=14> */
.L_x_597:
[----:B------:R-:W-:Y:S01]  /*17470*/  FFMA R18, R20, R20, R18 ;  /* 0x0000001414127223 */ /* 0x000fe20000000012 */
[----:B------:R-:W-:Y:S06]  /*17480*/  BRA `(.L_x_593) ;  /* 0x0000000000447947 */ /* 0x000fec0003800000 */
.L_x_596:
        /* <DEDUP_REMOVED lines=12> */
.L_x_598:
[----:B------:R-:W-:Y:S01]  /*17550*/  FMUL R25, R18, R20 ;  /* 0x0000001412197220 */ /* 0x000fe20000400000 */
[----:B------:R-:W-:-:S03]  /*17560*/  FADD R16, |R3|, -RZ ;  /* 0x800000ff03107221 */ /* 0x000fc60000000200 */
[----:B------:R-:W-:Y:S01]  /*17570*/  FFMA R18, R25, R20, 1 ;  /* 0x3f80000019127423 */ /* 0x000fe20000000014 */
[----:B------:R-:W-:Y:S06]  /*17580*/  BRA `(.L_x_593) ;  /* 0x0000000000047947 */ /* 0x000fec0003800000 */
.L_x_590:
[----:B------:R-:W-:-:S07]  /*17590*/  FFMA R17, |R3|, |R3|, R17 ;  /* 0x4000000303117223 */ /* 0x000fce0000000211 */
.L_x_593:
        /* <DEDUP_REMOVED lines=22> */
.L_x_603:
[----:B------:R-:W-:Y:S01]  /*17700*/  FFMA R19, R20, R20, R19 ;  /* 0x0000001414137223 */ /* 0x000fe20000000013 */
[----:B------:R-:W-:Y:S06]  /*17710*/  BRA `(.L_x_602) ;  /* 0x0000000000c47947 */ /* 0x000fec0003800000 */
.L_x_601:
        /* <DEDUP_REMOVED lines=12> */
.L_x_604:
[----:B------:R-:W-:Y:S01]  /*177e0*/  FMUL R19, R19, R20 ;  /* 0x0000001413137220 */ /* 0x000fe20000400000 */
[----:B------:R-:W-:-:S03]  /*177f0*/  FADD R22, |R21|, -RZ ;  /* 0x800000ff15167221 */ /* 0x000fc60000000200 */
[----:B------:R-:W-:Y:S01]  /*17800*/  FFMA R19, R19, R20, 1 ;  /* 0x3f80000013137423 */ /* 0x000fe20000000014 */
[----:B------:R-:W-:Y:S06]  /*17810*/  BRA `(.L_x_602) ;  /* 0x0000000000847947 */ /* 0x000fec0003800000 */
.L_x_600:
        /* <DEDUP_REMOVED lines=14> */
.L_x_606:
[----:B------:R-:W-:Y:S01]  /*17900*/  FFMA R18, R20, R20, R18 ;  /* 0x0000001414127223 */ /* 0x000fe20000000012 */
[----:B------:R-:W-:Y:S06]  /*17910*/  BRA `(.L_x_602) ;  /* 0x0000000000447947 */ /* 0x000fec0003800000 */
.L_x_605:
        /* <DEDUP_REMOVED lines=12> */
.L_x_607:
[----:B------:R-:W-:Y:S01]  /*179e0*/  FMUL R3, R18, R20 ;  /* 0x0000001412037220 */ /* 0x000fe20000400000 */
[----:B------:R-:W-:-:S03]  /*179f0*/  FADD R16, |R21|, -RZ ;  /* 0x800000ff15107221 */ /* 0x000fc60000000200 */
[----:B------:R-:W-:Y:S01]  /*17a00*/  FFMA R18, R3, R20, 1 ;  /* 0x3f80000003127423 */ /* 0x000fe20000000014 */
[----:B------:R-:W-:Y:S06]  /*17a10*/  BRA `(.L_x_602) ;  /* 0x0000000000047947 */ /* 0x000fec0003800000 */
.L_x_599:
[----:B------:R-:W-:-:S07]  /*17a20*/  FFMA R17, |R21|, |R21|, R17 ;  /* 0x4000001515117223 */ /* 0x000fce0000000211 */
.L_x_602:
[----:B------:R-:W-:Y:S05]  /*17a30*/  @P4 BRA `(.L_x_608) ;  /* 0xffffffec00604947 */ /* 0x000fea000383ffff */
[----:B------:R-:W-:-:S07]  /*17a40*/  MOV R21, UR6 ;  /* 0x0000000600157c02 */ /* 0x000fce0008000f00 */
.L_x_571:
        /* <DEDUP_REMOVED lines=27> */
.L_x_614:
[----:B------:R-:W-:Y:S01]  /*17c00*/  FFMA R19, R20, R20, R19 ;  /* 0x0000001414137223 */ /* 0x000fe20000000013 */
[----:B------:R-:W-:Y:S06]  /*17c10*/  BRA `(.L_x_613) ;  /* 0x0000000000c47947 */ /* 0x000fec0003800000 */
.L_x_612:
        /* <DEDUP_REMOVED lines=12> */
.L_x_615:
[----:B------:R-:W-:Y:S01]  /*17ce0*/  FMUL R19, R20, R19 ;  /* 0x0000001314137220 */ /* 0x000fe20000400000 */
[----:B------:R-:W-:-:S03]  /*17cf0*/  FADD R3, |R17|, -RZ ;  /* 0x800000ff11037221 */ /* 0x000fc60000000200 */
[----:B------:R-:W-:Y:S01]  /*17d00*/  FFMA R19, R19, R20, 1 ;  /* 0x3f80000013137423 */ /* 0x000fe20000000014 */
[----:B------:R-:W-:Y:S06]  /*17d10*/  BRA `(.L_x_613) ;  /* 0x0000000000847947 */ /* 0x000fec0003800000 */
.L_x_611:
        /* <DEDUP_REMOVED lines=14> */
.L_x_617:
[----:B------:R-:W-:Y:S01]  /*17e00*/  FFMA R18, R20, R20, R18 ;  /* 0x0000001414127223 */ /* 0x000fe20000000012 */
[----:B------:R-:W-:Y:S06]  /*17e10*/  BRA `(.L_x_613) ;  /* 0x0000000000447947 */ /* 0x000fec0003800000 */
.L_x_616:
        /* <DEDUP_REMOVED lines=12> */
.L_x_618:
[----:B------:R-:W-:Y:S01]  /*17ee0*/  FMUL R23, R20, R18 ;  /* 0x0000001214177220 */ /* 0x000fe20000400000 */
[----:B------:R-:W-:-:S03]  /*17ef0*/  FADD R16, |R17|, -RZ ;  /* 0x800000ff11107221 */ /* 0x000fc60000000200 */
[----:B------:R-:W-:Y:S01]  /*17f00*/  FFMA R18, R23, R20, 1 ;  /* 0x3f80000017127423 */ /* 0x000fe20000000014 */
[----:B------:R-:W-:Y:S06]  /*17f10*/  BRA `(.L_x_613) ;  /* 0x0000000000047947 */ /* 0x000fec0003800000 */
.L_x_610:
[----:B------:R-:W-:-:S07]  /*17f20*/  FFMA R22, |R17|, |R17|, R22 ;  /* 0x4000001111167223 */ /* 0x000fce0000000216 */
.L_x_613:
        /* <DEDUP_REMOVED lines=24> */
.L_x_623:
[----:B------:R-:W-:Y:S01]  /*180b0*/  FFMA R19, R20, R20, R19 ;  /* 0x0000001414137223 */ /* 0x000fe20000000013 */
[----:B------:R-:W-:Y:S06]  /*180c0*/  BRA `(.L_x_622) ;  /* 0x0000000000c47947 */ /* 0x000fec0003800000 */
.L_x_621:
        /* <DEDUP_REMOVED lines=12> */
.L_x_624:
[----:B------:R-:W-:Y:S01]  /*18190*/  FMUL R19, R20, R19 ;  /* 0x0000001314137220 */ /* 0x000fe20000400000 */
[----:B------:R-:W-:-:S03]  /*181a0*/  FADD R3, |R17|, -RZ ;  /* 0x800000ff11037221 */ /* 0x000fc60000000200 */
[----:B------:R-:W-:Y:S01]  /*181b0*/  FFMA R19, R19, R20, 1 ;  /* 0x3f80000013137423 */ /* 0x000fe20000000014 */
[----:B------:R-:W-:Y:S06]  /*181c0*/  BRA `(.L_x_622) ;  /* 0x0000000000847947 */ /* 0x000fec0003800000 */
.L_x_620:
        /* <DEDUP_REMOVED lines=14> */
.L_x_626:
[----:B------:R-:W-:Y:S01]  /*182b0*/  FFMA R18, R20, R20, R18 ;  /* 0x0000001414127223 */ /* 0x000fe20000000012 */
[----:B------:R-:W-:Y:S06]  /*182c0*/  BRA `(.L_x_622) ;  /* 0x0000000000447947 */ /* 0x000fec0003800000 */
.L_x_625:
        /* <DEDUP_REMOVED lines=12> */
.L_x_627:
[----:B------:R-:W-:Y:S01]  /*18390*/  FMUL R23, R20, R18 ;  /* 0x0000001214177220 */ /* 0x000fe20000400000 */
[----:B------:R-:W-:-:S03]  /*183a0*/  FADD R16, |R17|, -RZ ;  /* 0x800000ff11107221 */ /* 0x000fc60000000200 */
[----:B------:R-:W-:Y:S01]  /*183b0*/  FFMA R18, R23, R20, 1 ;  /* 0x3f80000017127423 */ /* 0x000fe20000000014 */
[----:B------:R-:W-:Y:S06]  /*183c0*/  BRA `(.L_x_622) ;  /* 0x0000000000047947 */ /* 0x000fec0003800000 */
.L_x_619:
[----:B------:R-:W-:-:S07]  /*183d0*/  FFMA R22, |R17|, |R17|, R22 ;  /* 0x4000001111167223 */ /* 0x000fce0000000216 */
.L_x_622:
        /* <DEDUP_REMOVED lines=24> */
.L_x_631:
[----:B------:R-:W-:Y:S01]  /*18560*/  FFMA R19, R20, R20, R19 ;  /* 0x0000001414137223 */ /* 0x000fe20000000013 */
[----:B------:R-:W-:Y:S06]  /*18570*/  BRA `(.L_x_609) ;  /* 0x0000000000c47947 */ /* 0x000fec0003800000 */
.L_x_630:
        /* <DEDUP_REMOVED lines=12> */
.L_x_632:
[----:B------:R-:W-:Y:S01]  /*18640*/  FMUL R19, R20, R19 ;  /* 0x0000001314137220 */ /* 0x000fe20000400000 */
[----:B------:R-:W-:-:S03]  /*18650*/  FADD R3, |R21|, -RZ ;  /* 0x800000ff15037221 */ /* 0x000fc60000000200 */
[----:B------:R-:W-:Y:S01]  /*18660*/  FFMA R19, R19, R20, 1 ;  /* 0x3f80000013137423 */ /* 0x000fe20000000014 */
[----:B------:R-:W-:Y:S06]  /*18670*/  BRA `(.L_x_609) ;  /* 0x0000000000847947 */ /* 0x000fec0003800000 */
.L_x_629:
        /* <DEDUP_REMOVED lines=14> */
.L_x_634:
[----:B------:R-:W-:Y:S01]  /*18760*/  FFMA R18, R20, R20, R18 ;  /* 0x0000001414127223 */ /* 0x000fe20000000012 */
[----:B------:R-:W-:Y:S06]  /*18770*/  BRA `(.L_x_609) ;  /* 0x0000000000447947 */ /* 0x000fec0003800000 */
.L_x_633:
        /* <DEDUP_REMOVED lines=12> */
.L_x_635:
[----:B------:R-:W-:Y:S01]  /*18840*/  FMUL R17, R20, R18 ;  /* 0x0000001214117220 */ /* 0x000fe20000400000 */
[----:B------:R-:W-:-:S03]  /*18850*/  FADD R16, |R21|, -RZ ;  /* 0x800000ff15107221 */ /* 0x000fc60000000200 */
[----:B------:R-:W-:Y:S01]  /*18860*/  FFMA R18, R17, R20, 1 ;  /* 0x3f80000011127423 */ /* 0x000fe20000000014 */
[----:B------:R-:W-:Y:S06]  /*18870*/  BRA `(.L_x_609) ;  /* 0x0000000000047947 */ /* 0x000fec0003800000 */
.L_x_628:
[----:B------:R-:W-:-:S07]  /*18880*/  FFMA R22, |R21|, |R21|, R22 ;  /* 0x4000001515167223 */ /* 0x000fce0000000216 */
.L_x_609:
[----:B------:R-:W-:-:S13]  /*18890*/  FSETP.NEU.AND P0, PT, R18, RZ, PT ;  /* 0x000000ff1200720b */ /* 0x000fda0003f0d000 */
[----:B------:R-:W-:Y:S05]  /*188a0*/  @P0 BRA `(.L_x_636) ;  /* 0x0000000400300947 */ /* 0x000fea0003800000 */
[----:B------:R-:W-:-:S13]  /*188b0*/  FSETP.NEU.AND P0, PT, R22, RZ, PT ;  /* 0x000000ff1600720b */ /* 0x000fda0003f0d000 */
[----:B------:R-:W-:Y:S05]  /*188c0*/  @P0 BRA `(.L_x_637) ;  /* 0x00000000003c0947 */ /* 0x000fea0003800000 */
        /* <DEDUP_REMOVED lines=8> */
.L_x_638:
[C---:B-1----:R-:W-:Y:S01]  /*18950*/  FMUL.FTZ R16, R18.reuse, R19 ;  /* 0x0000001312107220 */ /* 0x042fe20000410000 */
[----:B------:R-:W-:-:S03]  /*18960*/  FMUL.FTZ R57, R18, 0.5 ;  /* 0x3f00000012397820 */ /* 0x000fc60000410000 */
[----:B------:R-:W-:-:S04]  /*18970*/  FFMA R19, -R16, R16, R19 ;  /* 0x0000001010137223 */ /* 0x000fc80000000113 */
[----:B------:R-:W-:-:S07]  /*18980*/  FFMA R57, R19, R57, R16 ;  /* 0x0000003913397223 */ /* 0x000fce0000000010 */
.L_x_639:
[----:B------:R-:W-:-:S05]  /*18990*/  FMUL R3, R57, R3 ;  /* 0x0000000339037220 */ /* 0x000fca0000400000 */
[----:B------:R3:W-:Y:S01]  /*189a0*/  STL [R1+0x14], R3 ;  /* 0x0000140301007387 */ /* 0x0007e20000100800 */
[----:B------:R-:W-:Y:S05]  /*189b0*/  BRA `(.L_x_640) ;  /* 0x0000000400847947 */ /* 0x000fea0003800000 */
.L_x_637:
        /* <DEDUP_REMOVED lines=14> */
.L_x_642:
        /* <DEDUP_REMOVED lines=10> */
.L_x_643:
[----:B------:R-:W-:Y:S01]  /*18b40*/  FMUL.FTZ R57, R31, R16 ;  /* 0x000000101f397220 */ /* 0x000fe20000410000 */
[----:B------:R-:W-:-:S03]  /*18b50*/  FMUL.FTZ R3, R16, 0.5 ;  /* 0x3f00000010037820 */ /* 0x000fc60000410000 */
[----:B------:R-:W-:-:S04]  /*18b60*/  FFMA R16, -R57, R57, R31 ;  /* 0x0000003939107223 */ /* 0x000fc8000000011f */
[----:B------:R-:W-:-:S07]  /*18b70*/  FFMA R57, R16, R3, R57 ;  /* 0x0000000310397223 */ /* 0x000fce0000000039 */
.L_x_644:
[----:B------:R2:W-:Y:S01]  /*18b80*/  STL [R1+0x14], R57 ;  /* 0x0000143901007387 */ /* 0x0005e20000100800 */
[----:B------:R-:W-:Y:S01]  /*18b90*/  MOV R3, R57 ;  /* 0x0000003900037202 */ /* 0x000fe20000000f00 */
[----:B------:R-:W-:Y:S06]  /*18ba0*/  BRA `(.L_x_640) ;  /* 0x0000000400087947 */ /* 0x000fec0003800000 */
.L_x_641:
        /* <DEDUP_REMOVED lines=12> */
.L_x_645:
        /* <DEDUP_REMOVED lines=9> */
.L_x_646:
[----:B------:R-:W-:Y:S01]  /*18d00*/  FMUL.FTZ R57, R31, R16 ;  /* 0x000000101f397220 */ /* 0x000fe20000410000 */
[----:B------:R-:W-:-:S03]  /*18d10*/  FMUL.FTZ R3, R16, 0.5 ;  /* 0x3f00000010037820 */ /* 0x000fc60000410000 */
[----:B------:R-:W-:-:S04]  /*18d20*/  FFMA R16, -R57, R57, R31 ;  /* 0x0000003939107223 */ /* 0x000fc8000000011f */
[----:B------:R-:W-:-:S07]  /*18d30*/  FFMA R57, R16, R3, R57 ;  /* 0x0000000310397223 */ /* 0x000fce0000000039 */
.L_x_647:
[----:B------:R1:W-:Y:S01]  /*18d40*/  STL [R1+0x14], R57 ;  /* 0x0000143901007387 */ /* 0x0003e20000100800 */
[----:B------:R-:W-:Y:S01]  /*18d50*/  MOV R3, R57 ;  /* 0x0000003900037202 */ /* 0x000fe20000000f00 */
[----:B------:R-:W-:Y:S06]  /*18d60*/  BRA `(.L_x_640) ;  /* 0x0000000000987947 */ /* 0x000fec0003800000 */
.L_x_636:
        /* <DEDUP_REMOVED lines=12> */
.L_x_648:
        /* <DEDUP_REMOVED lines=12> */
.L_x_649:
        /* <DEDUP_REMOVED lines=8> */
.L_x_650:
[----:B------:R-:W-:Y:S01]  /*18f70*/  FMUL.FTZ R57, R31, R18 ;  /* 0x000000121f397220 */ /* 0x000fe20000410000 */
[----:B------:R-:W-:-:S03]  /*18f80*/  FMUL.FTZ R3, R18, 0.5 ;  /* 0x3f00000012037820 */ /* 0x000fc60000410000 */
[----:B------:R-:W-:-:S04]  /*18f90*/  FFMA R18, -R57, R57, R31 ;  /* 0x0000003939127223 */ /* 0x000fc8000000011f */
[----:B------:R-:W-:-:S07]  /*18fa0*/  FFMA R57, R18, R3, R57 ;  /* 0x0000000312397223 */ /* 0x000fce0000000039 */
.L_x_651:
[----:B------:R-:W-:-:S05]  /*18fb0*/  FMUL R3, R57, R16 ;  /* 0x0000001039037220 */ /* 0x000fca0000400000 */
[----:B------:R0:W-:Y:S02]  /*18fc0*/  STL [R1+0x14], R3 ;  /* 0x0000140301007387 */ /* 0x0001e40000100800 */
.L_x_640:
[----:B------:R4:W-:Y:S02]  /*18fd0*/  STL [R1+0x2c], R3 ;  /* 0x00002c0301007387 */ /* 0x0009e40000100800 */
.L_x_566:
[----:B------:R-:W-:-:S07]  /*18fe0*/  FADD R48, -R48, -RZ ;  /* 0x800000ff30307221 */ /* 0x000fce0000000100 */
.L_x_438:
[----:B------:R0:W-:Y:S01]  /*18ff0*/  STL [R1+0xc], R48 ;  /* 0x00000c3001007387 */ /* 0x0001e20000100800 */
[----:B-----5:R-:W-:-:S13]  /*19000*/  FSETP.GT.AND P0, PT, R3, R2, PT ;  /* 0x000000020300720b */ /* 0x020fda0003f04000 */
[----:B0-----:R-:W-:Y:S05]  /*19010*/  @!P0 BRA `(.L_x_652) ;  /* 0x0000000800b88947 */ /* 0x001fea0003800000 */
[----:B---34-:R-:W0:Y:S01]  /*19020*/  LDC R3, c[0x0][0x380] ;  /* 0x0000e000ff037b82 */ /* 0x018e220000000800 */
[----:B------:R-:W-:Y:S01]  /*19030*/  HFMA2 R22, -RZ, RZ, 0, 0 ;  /* 0x00000000ff167431 */ /* 0x000fe200000001ff */
[----:B0-----:R-:W-:-:S13]  /*19040*/  ISETP.NE.AND P0, PT, R3, 0x3, PT ;  /* 0x000000030300780c */ /* 0x001fda0003f05270 */
        /* <DEDUP_REMOVED lines=8> */
[----:B------:R-:W-:Y:S02]  /*190d0*/  PLOP3.LUT P0, PT, PT, PT, PT, 0x8, 0x80 ;  /* 0x000000000080781c */ /* 0x000fe40003f0e170 */
[----:B------:R-:W-:-:S11]  /*190e0*/  IADD3 R49, PT, PT, R41, -0xc, RZ ;  /* 0xfffffff429317810 */ /* 0x000fd60007ffe0ff */
.L_x_656:
[C---:B0-2---:R-:W-:Y:S02]  /*190f0*/  LEA R18, R16.reuse, R11, 0x2 ;  /* 0x0000000b10127211 */ /* 0x045fe400078e10ff */
[----:B------:R-:W-:Y:S02]  /*19100*/  IADD3 R16, PT, PT, R16, 0x10, RZ ;  /* 0x0000001010107810 */ /* 0x000fe40007ffe0ff */
[----:B------:R-:W-:Y:S01]  /*19110*/  LEA R20, R3, R18, 0x2 ;  /* 0x0000001203147211 */ /* 0x000fe200078e10ff */
[----:B------:R-:W-:Y:S01]  /*19120*/  LDS R17, [R18] ;  /* 0x0000000012117984 */ /* 0x000fe20000000800 */
[----:B------:R-:W-:-:S03]  /*19130*/  ISETP.GE.AND P1, PT, R16, R49, PT ;  /* 0x000000311000720c */ /* 0x000fc60003f26270 */
        /* <DEDUP_REMOVED lines=65> */
.L_x_655:
[----:B------:R-:W-:-:S04]  /*19550*/  IADD3 R17, PT, PT, -R16, R41, RZ ;  /* 0x0000002910117210 */ /* 0x000fc80007ffe1ff */
[----:B------:R-:W-:-:S13]  /*19560*/  ISETP.GT.AND P1, PT, R17, 0x4, PT ;  /* 0x000000041100780c */ /* 0x000fda0003f24270 */
[----:B------:R-:W-:Y:S05]  /*19570*/  @!P1 BRA `(.L_x_657) ;  /* 0x0000000000949947 */ /* 0x000fea0003800000 */
[C---:B0-2---:R-:W-:Y:S02]  /*19580*/  LEA R18, R16.reuse, R11, 0x2 ;  /* 0x0000000b10127211 */ /* 0x045fe400078e10ff */
[----:B------:R-:W-:Y:S02]  /*19590*/  PLOP3.LUT P0, PT, PT, PT, PT, 0x8, 0x80 ;  /* 0x000000000080781c */ /* 0x000fe40003f0e170 */
[----:B------:R-:W-:Y:S01]  /*195a0*/  LEA R20, R3, R18, 0x2 ;  /* 0x0000001203147211 */ /* 0x000fe200078e10ff */
[----:B------:R-:W-:Y:S01]  /*195b0*/  LDS R17, [R18] ;  /* 0x0000000012117984 */ /* 0x000fe20000000800 */
[----:B------:R-:W-:Y:S02]  /*195c0*/  MOV R22, R41 ;  /* 0x0000002900167202 */ /* 0x000fe40000000f00 */
[----:B------:R-:W-:Y:S01]  /*195d0*/  IADD3 R16, PT, PT, R16, 0x8, RZ ;  /* 0x0000000810107810 */ /* 0x000fe20007ffe0ff */
        /* <DEDUP_REMOVED lines=31> */
.L_x_657:
[----:B------:R-:W-:-:S13]  /*197d0*/  ISETP.NE.OR P0, PT, R16, R41, P0 ;  /* 0x000000291000720c */ /* 0x000fda0000705670 */
[----:B------:R-:W-:Y:S05]  /*197e0*/  @!P0 BRA `(.L_x_653) ;  /* 0x0000000000588947 */ /* 0x000fea0003800000 */
.L_x_654:
[C---:B----4-:R-:W-:Y:S02]  /*197f0*/  LEA R25, R16.reuse, R11, 0x2 ;  /* 0x0000000b10197211 */ /* 0x050fe400078e10ff */
[----:B------:R-:W-:Y:S02]  /*19800*/  IADD3 R16, PT, PT, R16, 0x4, RZ ;  /* 0x0000000410107810 */ /* 0x000fe40007ffe0ff */
[----:B------:R-:W-:Y:S01]  /*19810*/  LEA R24, R3, R25, 0x2 ;  /* 0x0000001903187211 */ /* 0x000fe200078e10ff */
[----:B------:R-:W-:Y:S01]  /*19820*/  LDS R17, [R25] ;  /* 0x0000000019117984 */ /* 0x000fe20000000800 */
[----:B------:R-:W-:-:S03]  /*19830*/  ISETP.NE.AND P0, PT, R16, R41, PT ;  /* 0x000000291000720c */ /* 0x000fc60003f05270 */
[----:B0-23--:R-:W0:Y:S04]  /*19840*/  LDS R18, [R24] ;  /* 0x0000000018127984 */ /* 0x00de280000000800 */
        /* <DEDUP_REMOVED lines=16> */
.L_x_653:
[----:B0-23--:R-:W2:Y:S04]  /*19950*/  LDL R20, [R1+0x38] ;  /* 0x0000380001147983 */ /* 0x00dea80000100800 */
[----:B----4-:R-:W3:Y:S04]  /*19960*/  LDL R18, [R1+0x34] ;  /* 0x0000340001127983 */ /* 0x010ee80000100800 */
[----:B------:R-:W4:Y:S01]  /*19970*/  LDL R16, [R1+0x28] ;  /* 0x0000280001107983 */ /* 0x000f220000100800 */
[----:B------:R-:W-:-:S03]  /*19980*/  ISETP.NE.AND P0, PT, R40, RZ, PT ;  /* 0x000000ff2800720c */ /* 0x000fc60003f05270 */
[----:B------:R0:W-:Y:S04]  /*19990*/  STL [R1+0x14], R2 ;  /* 0x0000140201007387 */ /* 0x0001e80000100800 */
[----:B--2---:R0:W-:Y:S04]  /*199a0*/  STL [R1+0x34], R20 ;  /* 0x0000341401007387 */ /* 0x0041e80000100800 */
[----:B---3--:R0:W-:Y:S04]  /*199b0*/  STL [R1+0x38], R18 ;  /* 0x0000381201007387 */ /* 0x0081e80000100800 */
[----:B----4-:R0:W-:Y:S01]  /*199c0*/  STL [R1+0x2c], R16 ;  /* 0x00002c1001007387 */ /* 0x0101e20000100800 */
[----:B------:R-:W-:Y:S05]  /*199d0*/  @!P0 BRA `(.L_x_658) ;  /* 0x0000000000448947 */ /* 0x000fea0003800000 */
[----:B------:R-:W-:Y:S02]  /*199e0*/  LEA R19, R22, R11, 0x2 ;  /* 0x0000000b16137211 */ /* 0x000fe400078e10ff */
[----:B------:R-:W-:Y:S02]  /*199f0*/  ISETP.NE.AND P0, PT, R40, 0x1, PT ;  /* 0x000000012800780c */ /* 0x000fe40003f05270 */
[----:B0-----:R-:W-:Y:S02]  /*19a00*/  LEA R20, R3, R19, 0x2 ;  /* 0x0000001303147211 */ /* 0x001fe400078e10ff */
[----:B------:R-:W-:Y:S04]  /*19a10*/  LDS R3, [R19] ;  /* 0x0000000013037984 */ /* 0x000fe80000000800 */
[----:B------:R-:W0:Y:S04]  /*19a20*/  LDS R16, [R20] ;  /* 0x0000000014107984 */ /* 0x000e280000000800 */
[----:B0-----:R2:W-:Y:S04]  /*19a30*/  STS [R19], R16 ;  /* 0x0000001013007388 */ /* 0x0015e80000000800 */
[----:B------:R2:W-:Y:S01]  /*19a40*/  STS [R20], R3 ;  /* 0x0000000314007388 */ /* 0x0005e20000000800 */
[----:B------:R-:W-:Y:S05]  /*19a50*/  @!P0 BRA `(.L_x_658) ;  /* 0x0000000000248947 */ /* 0x000fea0003800000 */
[----:B--2---:R-:W0:Y:S01]  /*19a60*/  LDS R16, [R20+0x4] ;  /* 0x0000040014107984 */ /* 0x004e220000000800 */
[----:B------:R-:W-:-:S03]  /*19a70*/  ISETP.NE.AND P0, PT, R40, 0x2, PT ;  /* 0x000000022800780c */ /* 0x000fc60003f05270 */
[----:B------:R-:W2:Y:S04]  /*19a80*/  LDS R3, [R19+0x4] ;  /* 0x0000040013037984 */ /* 0x000ea80000000800 */
[----:B0-----:R-:W-:Y:S04]  /*19a90*/  STS [R19+0x4], R16 ;  /* 0x0000041013007388 */ /* 0x001fe80000000800 */
[----:B--2---:R-:W-:Y:S04]  /*19aa0*/  STS [R20+0x4], R3 ;  /* 0x0000040314007388 */ /* 0x004fe80000000800 */
[----:B------:R-:W0:Y:S04]  /*19ab0*/  @P0 LDS R18, [R20+0x8] ;  /* 0x0000080014120984 */ /* 0x000e280000000800 */
[----:B------:R-:W2:Y:S04]  /*19ac0*/  @P0 LDS R17, [R19+0x8] ;  /* 0x0000080013110984 */ /* 0x000ea80000000800 */
[----:B0-----:R3:W-:Y:S04]  /*19ad0*/  @P0 STS [R19+0x8], R18 ;  /* 0x0000081213000388 */ /* 0x0017e80000000800 */
[----:B--2---:R3:W-:Y:S02]  /*19ae0*/  @P0 STS [R20+0x8], R17 ;  /* 0x0000081114000388 */ /* 0x0047e40000000800 */
.L_x_658:
[----:B--2---:R-:W-:-:S07]  /*19af0*/  MOV R3, R2 ;  /* 0x0000000200037202 */ /* 0x004fce0000000f00 */
.L_x_652:
[----:B------:R-:W-:Y:S01]  /*19b00*/  ISETP.GE.U32.AND P0, PT, R9, 0x3, PT ;  /* 0x000000030900780c */ /* 0x000fe20003f06070 */
[----:B0-23--:R-:W-:Y:S01]  /*19b10*/  HFMA2 R20, -RZ, RZ, 0, 0 ;  /* 0x00000000ff147431 */ /* 0x00dfe200000001ff */
[----:B------:R-:W-:Y:S02]  /*19b20*/  MOV R24, RZ ;  /* 0x000000ff00187202 */ /* 0x000fe40000000f00 */
[----:B----4-:R-:W-:Y:S02]  /*19b30*/  CS2R R16, SRZ ;  /* 0x0000000000107805 */ /* 0x010fe4000001ff00 */
[----:B------:R-:W-:-:S07]  /*19b40*/  CS2R R18, SRZ ;  /* 0x0000000000127805 */ /* 0x000fce000001ff00 */
[----:B------:R-:W-:Y:S05]  /*19b50*/  @!P0 BRA `(.L_x_659) ;  /* 0x0000001000ac8947 */ /* 0x000fea0003800000 */
[----:B------:R-:W-:Y:S02]  /*19b60*/  MOV R22, RZ ;  /* 0x000000ff00167202 */ /* 0x000fe40000000f00 */
[----:B------:R-:W-:-:S07]  /*19b70*/  MOV R24, RZ ;  /* 0x000000ff00187202 */ /* 0x000fce0000000f00 */
.L_x_696:
        /* <DEDUP_REMOVED lines=25> */
.L_x_664:
[----:B------:R-:W-:Y:S01]  /*19d10*/  FFMA R19, R20, R20, R19 ;  /* 0x0000001414137223 */ /* 0x000fe20000000013 */
[----:B------:R-:W-:Y:S06]  /*19d20*/  BRA `(.L_x_663) ;  /* 0x0000000000c47947 */ /* 0x000fec0003800000 */
.L_x_662:
[----:B------:R-:W0:Y:S08]  /*19d30*/  MUFU.RCP R20, |R21| ;  /* 0x4000001500147308 */ /* 0x000e300000001000 */
[----:B------:R-:W2:Y:S01]  /*19d40*/  FCHK P0, R24, |R21| ;  /* 0x4000001518007302 */ /* 0x000ea20000000000 */
[----:B0-----:R-:W-:-:S04]  /*19d50*/  FFMA R23, -|R21|, R20, 1 ;  /* 0x3f80000015177423 */ /* 0x001fc80000000314 */
        /* <DEDUP_REMOVED lines=8> */
[----:B-1----:R-:W-:Y:S05]  /*19de0*/  CALL.REL.NOINC `($__internal_3_$__cuda_sm3x_div_rn_noftz_f32_slowpath) ;  /* 0x0000023800007944 */ /* 0x002fea0003c00000 */
.L_x_665:
[----:B------:R-:W-:Y:S01]  /*19df0*/  FMUL R19, R19, R20 ;  /* 0x0000001413137220 */ /* 0x000fe20000400000 */
[----:B------:R-:W-:-:S03]  /*19e00*/  FADD R24, |R21|, -RZ ;  /* 0x800000ff15187221 */ /* 0x000fc60000000200 */
[----:B------:R-:W-:Y:S01]  /*19e10*/  FFMA R19, R19, R20, 1 ;  /* 0x3f80000013137423 */ /* 0x000fe20000000014 */
[----:B------:R-:W-:Y:S06]  /*19e20*/  BRA `(.L_x_663) ;  /* 0x0000000000847947 */ /* 0x000fec0003800000 */
.L_x_661:
[----:B------:R-:W-:-:S13]  /*19e30*/  FSETP.GT.AND P0, PT, |R21|, R16, PT ;  /* 0x000000101500720b */ /* 0x000fda0003f04200 */
[----:B------:R-:W-:Y:S05]  /*19e40*/  @P0 BRA `(.L_x_666) ;  /* 0x0000000000380947 */ /* 0x000fea0003800000 */
        /* <DEDUP_REMOVED lines=12> */
.L_x_667:
[----:B------:R-:W-:Y:S01]  /*19f10*/  FFMA R18, R20, R20, R18 ;  /* 0x0000001414127223 */ /* 0x000fe20000000012 */
[----:B------:R-:W-:Y:S06]  /*19f20*/  BRA `(.L_x_663) ;  /* 0x0000000000447947 */ /* 0x000fec0003800000 */
.L_x_666:
        /* <DEDUP_REMOVED lines=12> */
.L_x_668:
[----:B------:R-:W-:Y:S01]  /*19ff0*/  FMUL R23, R18, R20 ;  /* 0x0000001412177220 */ /* 0x000fe20000400000 */
[----:B------:R-:W-:-:S03]  /*1a000*/  FADD R16, |R21|, -RZ ;  /* 0x800000ff15107221 */ /* 0x000fc60000000200 */
[----:B------:R-:W-:Y:S01]  /*1a010*/  FFMA R18, R23, R20, 1 ;  /* 0x3f80000017127423 */ /* 0x000fe20000000014 */
[----:B------:R-:W-:Y:S06]  /*1a020*/  BRA `(.L_x_663) ;  /* 0x0000000000047947 */ /* 0x000fec0003800000 */
.L_x_660:
[----:B------:R-:W-:-:S07]  /*1a030*/  FFMA R17, |R21|, |R21|, R17 ;  /* 0x4000001515117223 */ /* 0x000fce0000000211 */
.L_x_663:
        /* <DEDUP_REMOVED lines=22> */
.L_x_673:
[----:B------:R-:W-:Y:S01]  /*1a1a0*/  FFMA R19, R20, R20, R19 ;  /* 0x0000001414137223 */ /* 0x000fe20000000013 */
[----:B------:R-:W-:Y:S06]  /*1a1b0*/  BRA `(.L_x_672) ;  /* 0x0000000000c47947 */ /* 0x000fec0003800000 */
.L_x_671:
        /* <DEDUP_REMOVED lines=12> */
.L_x_674:
[----:B------:R-:W-:Y:S01]  /*1a280*/  FMUL R19, R19, R20 ;  /* 0x0000001413137220 */ /* 0x000fe20000400000 */
[----:B------:R-:W-:-:S03]  /*1a290*/  FADD R24, |R21|, -RZ ;  /* 0x800000ff15187221 */ /* 0x000fc60000000200 */
[----:B------:R-:W-:Y:S01]  /*1a2a0*/  FFMA R19, R19, R20, 1 ;  /* 0x3f80000013137423 */ /* 0x000fe20000000014 */
[----:B------:R-:W-:Y:S06]  /*1a2b0*/  BRA `(.L_x_672) ;  /* 0x0000000000847947 */ /* 0x000fec0003800000 */
.L_x_670:
[----:B------:R-:W-:-:S13]  /*1a2c0*/  FSETP.GT.AND P0, PT, |R21|, R16, PT ;  /* 0x000000101500720b */ /* 0x000fda0003f04200 */
[----:B------:R-:W-:Y:S05]  /*1a2d0*/  @P0 BRA `(.L_x_675) ;  /* 0x0000000000380947 */ /* 0x000fea0003800000 */
        /* <DEDUP_REMOVED lines=12> */
.L_x_676:
[----:B------:R-:W-:Y:S01]  /*1a3a0*/  FFMA R18, R20, R20, R18 ;  /* 0x0000001414127223 */ /* 0x000fe20000000012 */
[----:B------:R-:W-:Y:S06]  /*1a3b0*/  BRA `(.L_x_672) ;  /* 0x0000000000447947 */ /* 0x000fec0003800000 */
.L_x_675:
        /* <DEDUP_REMOVED lines=12> */
.L_x_677:
[----:B------:R-:W-:Y:S01]  /*1a480*/  FMUL R23, R18, R20 ;  /* 0x0000001412177220 */ /* 0x000fe20000400000 */
[----:B------:R-:W-:-:S03]  /*1a490*/  FADD R16, |R21|, -RZ ;  /* 0x800000ff15107221 */ /* 0x000fc60000000200 */
[----:B------:R-:W-:Y:S01]  /*1a4a0*/  FFMA R18, R23, R20, 1 ;  /* 0x3f80000017127423 */ /* 0x000fe20000000014 */
[----:B------:R-:W-:Y:S06]  /*1a4b0*/  BRA `(.L_x_672) ;  /* 0x0000000000047947 */ /* 0x000fec0003800000 */
.L_x_669:
[----:B------:R-:W-:-:S07]  /*1a4c0*/  FFMA R17, |R21|, |R21|, R17 ;  /* 0x4000001515117223 */ /* 0x000fce0000000211 */
.L_x_672:
        /* <DEDUP_REMOVED lines=22> */
.L_x_682:
[----:B------:R-:W-:Y:S01]  /*1a630*/  FFMA R19, R20, R20, R19 ;  /* 0x0000001414137223 */ /* 0x000fe20000000013 */
[----:B------:R-:W-:Y:S06]  /*1a640*/  BRA `(.L_x_681) ;  /* 0x0000000000c47947 */ /* 0x000fec0003800000 */
.L_x_680:
        /* <DEDUP_REMOVED lines=12> */
.L_x_683:
[----:B------:R-:W-:Y:S01]  /*1a710*/  FMUL R19, R19, R20 ;  /* 0x0000001413137220 */ /* 0x000fe20000400000 */
[----:B------:R-:W-:-:S03]  /*1a720*/  FADD R24, |R21|, -RZ ;  /* 0x800000ff15187221 */ /* 0x000fc60000000200 */
[----:B------:R-:W-:Y:S01]  /*1a730*/  FFMA R19, R19, R20, 1 ;  /* 0x3f80000013137423 */ /* 0x000fe20000000014 */
[----:B------:R-:W-:Y:S06]  /*1a740*/  BRA `(.L_x_681) ;  /* 0x0000000000847947 */ /* 0x000fec0003800000 */
.L_x_679:
        /* <DEDUP_REMOVED lines=14> */
.L_x_685:
[----:B------:R-:W-:Y:S01]  /*1a830*/  FFMA R18, R20, R20, R18 ;  /* 0x0000001414127223 */ /* 0x000fe20000000012 */
[----:B------:R-:W-:Y:S06]  /*1a840*/  BRA `(.L_x_681) ;  /* 0x0000000000447947 */ /* 0x000fec0003800000 */
.L_x_684:
        /* <DEDUP_REMOVED lines=12> */
.L_x_686:
[----:B------:R-:W-:Y:S01]  /*1a910*/  FMUL R23, R18, R20 ;  /* 0x0000001412177220 */ /* 0x000fe20000400000 */
[----:B------:R-:W-:-:S03]  /*1a920*/  FADD R16, |R21|, -RZ ;  /* 0x800000ff15107221 */ /* 0x000fc60000000200 */
[----:B------:R-:W-:Y:S01]  /*1a930*/  FFMA R18, R23, R20, 1 ;  /* 0x3f80000017127423 */ /* 0x000fe20000000014 */
[----:B------:R-:W-:Y:S06]  /*1a940*/  BRA `(.L_x_681) ;  /* 0x0000000000047947 */ /* 0x000fec0003800000 */
.L_x_678:
[----:B------:R-:W-:-:S07]  /*1a950*/  FFMA R17, |R21|, |R21|, R17 ;  /* 0x4000001515117223 */ /* 0x000fce0000000211 */
.L_x_681:
        /* <DEDUP_REMOVED lines=22> */
.L_x_691:
[----:B------:R-:W-:Y:S01]  /*1aac0*/  FFMA R19, R20, R20, R19 ;  /* 0x0000001414137223 */ /* 0x000fe20000000013 */
[----:B------:R-:W-:Y:S06]  /*1aad0*/  BRA `(.L_x_690) ;  /* 0x0000000000c47947 */ /* 0x000fec0003800000 */
.L_x_689:
        /* <DEDUP_REMOVED lines=12> */
.L_x_692:
[----:B------:R-:W-:Y:S01]  /*1aba0*/  FMUL R19, R19, R20 ;  /* 0x0000001413137220 */ /* 0x000fe20000400000 */
[----:B------:R-:W-:-:S03]  /*1abb0*/  FADD R24, |R21|, -RZ ;  /* 0x800000ff15187221 */ /* 0x000fc60000000200 */
[----:B------:R-:W-:Y:S01]  /*1abc0*/  FFMA R19, R19, R20, 1 ;  /* 0x3f80000013137423 */ /* 0x000fe20000000014 */
[----:B------:R-:W-:Y:S06]  /*1abd0*/  BRA `(.L_x_690) ;  /* 0x0000000000847947 */ /* 0x000fec0003800000 */
.L_x_688:
        /* <DEDUP_REMOVED lines=14> */
.L_x_694:
[----:B------:R-:W-:Y:S01]  /*1acc0*/  FFMA R18, R20, R20, R18 ;  /* 0x0000001414127223 */ /* 0x000fe20000000012 */
[----:B------:R-:W-:Y:S06]  /*1acd0*/  BRA `(.L_x_690) ;  /* 0x0000000000447947 */ /* 0x000fec0003800000 */
.L_x_693:
        /* <DEDUP_REMOVED lines=12> */
.L_x_695:
[----:B------:R-:W-:Y:S01]  /*1ada0*/  FMUL R23, R18, R20 ;  /* 0x0000001412177220 */ /* 0x000fe20000400000 */
[----:B------:R-:W-:-:S03]  /*1adb0*/  FADD R16, |R21|, -RZ ;  /* 0x800000ff15107221 */ /* 0x000fc60000000200 */
[----:B------:R-:W-:Y:S01]  /*1adc0*/  FFMA R18, R23, R20, 1 ;  /* 0x3f80000017127423 */ /* 0x000fe20000000014 */
[----:B------:R-:W-:Y:S06]  /*1add0*/  BRA `(.L_x_690) ;  /* 0x0000000000047947 */ /* 0x000fec0003800000 */
.L_x_687:
[----:B------:R-:W-:-:S07]  /*1ade0*/  FFMA R17, |R21|, |R21|, R17 ;  /* 0x4000001515117223 */ /* 0x000fce0000000211 */
.L_x_690:
[----:B------:R-:W-:Y:S05]  /*1adf0*/  @P4 BRA `(.L_x_696) ;  /* 0xffffffec00604947 */ /* 0x000fea000383ffff */
[----:B------:R-:W-:-:S07]  /*1ae00*/  MOV R20, UR6 ;  /* 0x0000000600147c02 */ /* 0x000fce0008000f00 */
.L_x_659:
        /* <DEDUP_REMOVED lines=27> */
.L_x_702:
[----:B------:R-:W-:Y:S01]  /*1afc0*/  FFMA R19, R20, R20, R19 ;  /* 0x0000001414137223 */ /* 0x000fe20000000013 */
[----:B------:R-:W-:Y:S06]  /*1afd0*/  BRA `(.L_x_701) ;  /* 0x0000000000c47947 */ /* 0x000fec0003800000 */
.L_x_700:
        /* <DEDUP_REMOVED lines=12> */
.L_x_703:
[----:B------:R-:W-:Y:S01]  /*1b0a0*/  FMUL R19, R20, R19 ;  /* 0x0000001314137220 */ /* 0x000fe20000400000 */
[----:B------:R-:W-:-:S03]  /*1b0b0*/  FADD R2, |R17|, -RZ ;  /* 0x800000ff11027221 */ /* 0x000fc60000000200 */
[----:B------:R-:W-:Y:S01]  /*1b0c0*/  FFMA R19, R19, R20, 1 ;  /* 0x3f80000013137423 */ /* 0x000fe20000000014 */
[----:B------:R-:W-:Y:S06]  /*1b0d0*/  BRA `(.L_x_701) ;  /* 0x0000000000847947 */ /* 0x000fec0003800000 */
.L_x_699:
[----:B------:R-:W-:-:S13]  /*1b0e0*/  FSETP.GT.AND P0, PT, |R17|, R16, PT ;  /* 0x000000101100720b */ /* 0x000fda0003f04200 */
[----:B------:R-:W-:Y:S05]  /*1b0f0*/  @P0 BRA `(.L_x_704) ;  /* 0x0000000000380947 */ /* 0x000fea0003800000 */
        /* <DEDUP_REMOVED lines=12> */
.L_x_705:
[----:B------:R-:W-:Y:S01]  /*1b1c0*/  FFMA R18, R20, R20, R18 ;  /* 0x0000001414127223 */ /* 0x000fe20000000012 */
[----:B------:R-:W-:Y:S06]  /*1b1d0*/  BRA `(.L_x_701) ;  /* 0x0000000000447947 */ /* 0x000fec0003800000 */
.L_x_704:
        /* <DEDUP_REMOVED lines=12> */
.L_x_706:
[----:B------:R-:W-:Y:S01]  /*1b2a0*/  FMUL R25, R20, R18 ;  /* 0x0000001214197220 */ /* 0x000fe20000400000 */
[----:B------:R-:W-:-:S03]  /*1b2b0*/  FADD R16, |R17|, -RZ ;  /* 0x800000ff11107221 */ /* 0x000fc60000000200 */
[----:B------:R-:W-:Y:S01]  /*1b2c0*/  FFMA R18, R25, R20, 1 ;  /* 0x3f80000019127423 */ /* 0x000fe20000000014 */
[----:B------:R-:W-:Y:S06]  /*1b2d0*/  BRA `(.L_x_701) ;  /* 0x0000000000047947 */ /* 0x000fec0003800000 */
.L_x_698:
[----:B------:R-:W-:-:S07]  /*1b2e0*/  FFMA R23, |R17|, |R17|, R23 ;  /* 0x4000001111177223 */ /* 0x000fce0000000217 */
.L_x_701:
        /* <DEDUP_REMOVED lines=24> */
.L_x_711:
[----:B------:R-:W-:Y:S01]  /*1b470*/  FFMA R19, R20, R20, R19 ;  /* 0x0000001414137223 */ /* 0x000fe20000000013 */
[----:B------:R-:W-:Y:S06]  /*1b480*/  BRA `(.L_x_710) ;  /* 0x0000000000c47947 */ /* 0x000fec0003800000 */
.L_x_709:
        /* <DEDUP_REMOVED lines=12> */
.L_x_712:
[----:B------:R-:W-:Y:S01]  /*1b550*/  FMUL R19, R20, R19 ;  /* 0x0000001314137220 */ /* 0x000fe20000400000 */
[----:B------:R-:W-:-:S03]  /*1b560*/  FADD R2, |R17|, -RZ ;  /* 0x800000ff11027221 */ /* 0x000fc60000000200 */
[----:B------:R-:W-:Y:S01]  /*1b570*/  FFMA R19, R19, R20, 1 ;  /* 0x3f80000013137423 */ /* 0x000fe20000000014 */
[----:B------:R-:W-:Y:S06]  /*1b580*/  BRA `(.L_x_710) ;  /* 0x0000000000847947 */ /* 0x000fec0003800000 */
.L_x_708:
[----:B------:R-:W-:-:S13]  /*1b590*/  FSETP.GT.AND P0, PT, |R17|, R16, PT ;  /* 0x000000101100720b */ /* 0x000fda0003f04200 */
[----:B------:R-:W-:Y:S05]  /*1b5a0*/  @P0 BRA `(.L_x_713) ;  /* 0x0000000000380947 */ /* 0x000fea0003800000 */
        /* <DEDUP_REMOVED lines=12> */
.L_x_714:
[----:B------:R-:W-:Y:S01]  /*1b670*/  FFMA R18, R20, R20, R18 ;  /* 0x0000001414127223 */ /* 0x000fe20000000012 */
[----:B------:R-:W-:Y:S06]  /*1b680*/  BRA `(.L_x_710) ;  /* 0x0000000000447947 */ /* 0x000fec0003800000 */
.L_x_713:
        /* <DEDUP_REMOVED lines=12> */
.L_x_715:
[----:B------:R-:W-:Y:S01]  /*1b750*/  FMUL R25, R20, R18 ;  /* 0x0000001214197220 */ /* 0x000fe20000400000 */
[----:B------:R-:W-:-:S03]  /*1b760*/  FADD R16, |R17|, -RZ ;  /* 0x800000ff11107221 */ /* 0x000fc60000000200 */
[----:B------:R-:W-:Y:S01]  /*1b770*/  FFMA R18, R25, R20, 1 ;  /* 0x3f80000019127423 */ /* 0x000fe20000000014 */
[----:B------:R-:W-:Y:S06]  /*1b780*/  BRA `(.L_x_710) ;  /* 0x0000000000047947 */ /* 0x000fec0003800000 */
.L_x_707:
[----:B------:R-:W-:-:S07]  /*1b790*/  FFMA R23, |R17|, |R17|, R23 ;  /* 0x4000001111177223 */ /* 0x000fce0000000217 */
.L_x_710:
        /* <DEDUP_REMOVED lines=24> */
.L_x_719:
[----:B------:R-:W-:Y:S01]  /*1b920*/  FFMA R19, R20, R20, R19 ;  /* 0x0000001414137223 */ /* 0x000fe20000000013 */
[----:B------:R-:W-:Y:S06]  /*1b930*/  BRA `(.L_x_697) ;  /* 0x0000000000c47947 */ /* 0x000fec0003800000 */
.L_x_718:
        /* <DEDUP_REMOVED lines=12> */
.L_x_720:
[----:B------:R-:W-:Y:S01]  /*1ba00*/  FMUL R19, R20, R19 ;  /* 0x0000001314137220 */ /* 0x000fe20000400000 */
[----:B------:R-:W-:-:S03]  /*1ba10*/  FADD R2, |R21|, -RZ ;  /* 0x800000ff15027221 */ /* 0x000fc60000000200 */
[----:B------:R-:W-:Y:S01]  /*1ba20*/  FFMA R19, R19, R20, 1 ;  /* 0x3f80000013137423 */ /* 0x000fe20000000014 */
[----:B------:R-:W-:Y:S06]  /*1ba30*/  BRA `(.L_x_697) ;  /* 0x0000000000847947 */ /* 0x000fec0003800000 */
.L_x_717:
        /* <DEDUP_REMOVED lines=14> */
.L_x_722:
[----:B------:R-:W-:Y:S01]  /*1bb20*/  FFMA R18, R20, R20, R18 ;  /* 0x0000001414127223 */ /* 0x000fe20000000012 */
[----:B------:R-:W-:Y:S06]  /*1bb30*/  BRA `(.L_x_697) ;  /* 0x0000000000447947 */ /* 0x000fec0003800000 */
.L_x_721:
        /* <DEDUP_REMOVED lines=12> */
.L_x_723:
[----:B------:R-:W-:Y:S01]  /*1bc00*/  FMUL R17, R20, R18 ;  /* 0x0000001214117220 */ /* 0x000fe20000400000 */
[----:B------:R-:W-:-:S03]  /*1bc10*/  FADD R16, |R21|, -RZ ;  /* 0x800000ff15107221 */ /* 0x000fc60000000200 */
[----:B------:R-:W-:Y:S01]  /*1bc20*/  FFMA R18, R17, R20, 1 ;  /* 0x3f80000011127423 */ /* 0x000fe20000000014 */
[----:B------:R-:W-:Y:S06]  /*1bc30*/  BRA `(.L_x_697) ;  /* 0x0000000000047947 */ /* 0x000fec0003800000 */
.L_x_716:
[----:B------:R-:W-:-:S07]  /*1bc40*/  FFMA R23, |R21|, |R21|, R23 ;  /* 0x4000001515177223 */ /* 0x000fce0000000217 */
.L_x_697:
[----:B------:R-:W-:-:S13]  /*1bc50*/  FSETP.NEU.AND P0, PT, R18, RZ, PT ;  /* 0x000000ff1200720b */ /* 0x000fda0003f0d000 */
[----:B------:R-:W-:Y:S05]  /*1bc60*/  @P0 BRA `(.L_x_724) ;  /* 0x00000004001c0947 */ /* 0x000fea0003800000 */
[----:B------:R-:W-:-:S13]  /*1bc70*/  FSETP.NEU.AND P0, PT, R23, RZ, PT ;  /* 0x000000ff1700720b */ /* 0x000fda0003f0d000 */
[----:B------:R-:W-:Y:S05]  /*1bc80*/  @P0 BRA `(.L_x_725) ;  /* 0x0000000000380947 */ /* 0x000fea0003800000 */
[----:B------:R-:W-:Y:S01]  /*1bc90*/  IADD3 R16, PT, PT, R19, -0xd000000, RZ ;  /* 0xf300000013107810 */ /* 0x000fe20007ffe0ff */
[----:B------:R0:W2:Y:S03]  /*1bca0*/  MUFU.RSQ R18, R19 ;  /* 0x0000001300127308 */ /* 0x0000a60000001400 */
[----:B------:R-:W-:-:S13]  /*1bcb0*/  ISETP.GT.U32.AND P0, PT, R16, 0x727fffff, PT ;  /* 0x727fffff1000780c */ /* 0x000fda0003f04070 */
[----:B0-----:R-:W-:Y:S05]  /*1bcc0*/  @!P0 BRA `(.L_x_726) ;  /* 0x0000000000108947 */ /* 0x001fea0003800000 */
[----:B------:R-:W-:Y:S02]  /*1bcd0*/  MOV R31, R19 ;  /* 0x00000013001f7202 */ /* 0x000fe40000000f00 */
[----:B------:R-:W-:-:S07]  /*1bce0*/  MOV R20, 0x1bd00 ;  /* 0x0001bd0000147802 */ /* 0x000fce0000000f00 */
[----:B-12---:R-:W-:Y:S05]  /*1bcf0*/  CALL.REL.NOINC `($__internal_2_$__cuda_sm20_sqrt_rn_f32_slowpath) ;  /* 0x0000021400e07944 */ /* 0x006fea0003c00000 */
[----:B------:R-:W-:Y:S05]  /*1bd00*/  BRA `(.L_x_727) ;  /* 0x0000000000107947 */ /* 0x000fea0003800000 */
.L_x_726:
[C---:B--2---:R-:W-:Y:S01]  /*1bd10*/  FMUL.FTZ R16, R18.reuse, R19 ;  /* 0x0000001312107220 */ /* 0x044fe20000410000 */
[----:B-1----:R-:W-:-:S03]  /*1bd20*/  FMUL.FTZ R57, R18, 0.5 ;  /* 0x3f00000012397820 */ /* 0x002fc60000410000 */
[----:B------:R-:W-:-:S04]  /*1bd30*/  FFMA R19, -R16, R16, R19 ;  /* 0x0000001010137223 */ /* 0x000fc80000000113 */
[----:B------:R-:W-:-:S07]  /*1bd40*/  FFMA R57, R19, R57, R16 ;  /* 0x0000003913397223 */ /* 0x000fce0000000010 */
.L_x_727:
[----:B------:R-:W-:Y:S01]  /*1bd50*/  FMUL R57, R57, R2 ;  /* 0x0000000239397220 */ /* 0x000fe20000400000 */
[----:B------:R-:W-:Y:S06]  /*1bd60*/  BRA `(.L_x_728) ;  /* 0x0000000400707947 */ /* 0x000fec0003800000 */
.L_x_725:
[----:B------:R-:W-:-:S13]  /*1bd70*/  FSETP.GE.AND P0, PT, R23, R2, PT ;  /* 0x000000021700720b */ /* 0x000fda0003f06000 */
[----:B------:R-:W-:Y:S05]  /*1bd80*/  @!P0 BRA `(.L_x_729) ;  /* 0x00000000006c8947 */ /* 0x000fea0003800000 */
        /* <DEDUP_REMOVED lines=11> */
[----:B-1----:R-:W-:Y:S05]  /*1be40*/  CALL.REL.NOINC `($__internal_3_$__cuda_sm3x_div_rn_noftz_f32_slowpath) ;  /* 0x0000021400e87944 */ /* 0x002fea0003c00000 */
.L_x_730:
        /* <DEDUP_REMOVED lines=9> */
[----:B------:R-:W-:Y:S05]  /*1bee0*/  BRA `(.L_x_728) ;  /* 0x0000000400107947 */ /* 0x000fea0003800000 */
.L_x_731:
[----:B-1----:R-:W-:Y:S01]  /*1bef0*/  FMUL.FTZ R57, R31, R16 ;  /* 0x000000101f397220 */ /* 0x002fe20000410000 */
[----:B------:R-:W-:-:S03]  /*1bf00*/  FMUL.FTZ R16, R16, 0.5 ;  /* 0x3f00000010107820 */ /* 0x000fc60000410000 */
[----:B------:R-:W-:-:S04]  /*1bf10*/  FFMA R2, -R57, R57, R31 ;  /* 0x0000003939027223 */ /* 0x000fc8000000011f */
[----:B------:R-:W-:Y:S01]  /*1bf20*/  FFMA R57, R2, R16, R57 ;  /* 0x0000001002397223 */ /* 0x000fe20000000039 */
[----:B------:R-:W-:Y:S06]  /*1bf30*/  BRA `(.L_x_728) ;  /* 0x0000000000fc7947 */ /* 0x000fec0003800000 */
.L_x_729:
        /* <DEDUP_REMOVED lines=12> */
.L_x_732:
        /* <DEDUP_REMOVED lines=9> */
.L_x_733:
[----:B-1----:R-:W-:Y:S01]  /*1c090*/  FMUL.FTZ R57, R31, R16 ;  /* 0x000000101f397220 */ /* 0x002fe20000410000 */
[----:B------:R-:W-:-:S03]  /*1c0a0*/  FMUL.FTZ R16, R16, 0.5 ;  /* 0x3f00000010107820 */ /* 0x000fc60000410000 */
[----:B------:R-:W-:-:S04]  /*1c0b0*/  FFMA R2, -R57, R57, R31 ;  /* 0x0000003939027223 */ /* 0x000fc8000000011f */
[----:B------:R-:W-:Y:S01]  /*1c0c0*/  FFMA R57, R2, R16, R57 ;  /* 0x0000001002397223 */ /* 0x000fe20000000039 */
[----:B------:R-:W-:Y:S06]  /*1c0d0*/  BRA `(.L_x_728) ;  /* 0x0000000000947947 */ /* 0x000fec0003800000 */
.L_x_724:
        /* <DEDUP_REMOVED lines=12> */
.L_x_734:
        /* <DEDUP_REMOVED lines=12> */
.L_x_735:
        /* <DEDUP_REMOVED lines=8> */
.L_x_736:
[----:B-1----:R-:W-:Y:S01]  /*1c2e0*/  FMUL.FTZ R57, R31, R2 ;  /* 0x000000021f397220 */ /* 0x002fe20000410000 */
[----:B------:R-:W-:-:S03]  /*1c2f0*/  FMUL.FTZ R17, R2, 0.5 ;  /* 0x3f00000002117820 */ /* 0x000fc60000410000 */
[----:B------:R-:W-:-:S04]  /*1c300*/  FFMA R2, -R57, R57, R31 ;  /* 0x0000003939027223 */ /* 0x000fc8000000011f */
[----:B------:R-:W-:-:S07]  /*1c310*/  FFMA R57, R2, R17, R57 ;  /* 0x0000001102397223 */ /* 0x000fce0000000039 */
.L_x_737:
[----:B------:R-:W-:-:S07]  /*1c320*/  FMUL R57, R57, R16 ;  /* 0x0000001039397220 */ /* 0x000fce0000400000 */
.L_x_728:
[----:B------:R-:W-:Y:S01]  /*1c330*/  FSETP.NEU.AND P0, PT, R57, RZ, PT ;  /* 0x000000ff3900720b */ /* 0x000fe20003f0d000 */
[----:B------:R-:W-:Y:S01]  /*1c340*/  ULOP3.LUT UR4, UR8, 0xfffffff8, URZ, 0xc0, !UPT ;  /* 0xfffffff808047892 */ /* 0x000fe2000f8ec0ff */
[----:B------:R-:W-:Y:S01]  /*1c350*/  HFMA2 R2, -RZ, RZ, 0, 0 ;  /* 0x00000000ff027431 */ /* 0x000fe200000001ff */
[----:B------:R-:W-:Y:S01]  /*1c360*/  ULOP3.LUT UR6, UR8, 0x7, URZ, 0xc0, !UPT ;  /* 0x0000000708067892 */ /* 0x000fe2000f8ec0ff */
[C---:B------:R-:W-:Y:S02]  /*1c370*/  LOP3.LUT R17, R9.reuse, 0x3, RZ, 0xc0, !PT ;  /* 0x0000000309117812 */ /* 0x040fe400078ec0ff */
[----:B------:R-:W-:-:S07]  /*1c380*/  LOP3.LUT R16, R9, 0xfffffffc, RZ, 0xc0, !PT ;  /* 0xfffffffc09107812 */ /* 0x000fce00078ec0ff */
[----:B------:R-:W-:Y:S05]  /*1c390*/  @!P0 BRA `(.L_x_738) ;  /* 0x0000004400988947 */ /* 0x000fea0003800000 */
[----:B------:R-:W0:Y:S01]  /*1c3a0*/  LDS R2, [R11+0x4] ;  /* 0x000004000b027984 */ /* 0x000e220000000800 */
[----:B------:R-:W-:Y:S02]  /*1c3b0*/  ISETP.GE.U32.AND P1, PT, R9, 0x7, PT ;  /* 0x000000070900780c */ /* 0x000fe40003f26070 */
[----:B------:R-:W-:Y:S02]  /*1c3c0*/  MOV R22, 0x1 ;  /* 0x0000000100167802 */ /* 0x000fe40000000f00 */
[----:B0-----:R-:W-:-:S04]  /*1c3d0*/  FSETP.GEU.AND P0, PT, R2, RZ, PT ;  /* 0x000000ff0200720b */ /* 0x001fc80003f0e000 */
[----:B------:R-:W-:-:S05]  /*1c3e0*/  FSEL R2, -R57, R57, !P0 ;  /* 0x0000003939027208 */ /* 0x000fca0004000100 */
[----:B------:R-:W-:Y:S05]  /*1c3f0*/  @!P1 BRA `(.L_x_739) ;  /* 0x0000000400e49947 */ /* 0x000fea0003800000 */
[----:B------:R-:W-:-:S07]  /*1c400*/  MOV R22, 0x1 ;  /* 0x0000000100167802 */ /* 0x000fce0000000f00 */
.L_x_748:
[----:B------:R-:W-:Y:S01]  /*1c410*/  LEA R18, R22, R11, 0x2 ;  /* 0x0000000b16127211 */ /* 0x000fe200078e10ff */
[----:B------:R-:W0:Y:S04]  /*1c420*/  MUFU.RCP R19, R2 ;  /* 0x0000000200137308 */ /* 0x000e280000001000 */
[----:B------:R-:W1:Y:S01]  /*1c430*/  LDS R20, [R18] ;  /* 0x0000000012147984 */ /* 0x000e620000000800 */
[----:B0-----:R-:W-:-:S04]  /*1c440*/  FFMA R24, -R2, R19, 1 ;  /* 0x3f80000002187423 */ /* 0x001fc80000000113 */
[----:B------:R-:W-:Y:S01]  /*1c450*/  FFMA R19, R19, R24, R19 ;  /* 0x0000001813137223 */ /* 0x000fe20000000013 */
[----:B-1----:R-:W0:Y:S03]  /*1c460*/  FCHK P0, R20, R2 ;  /* 0x0000000214007302 */ /* 0x002e260000000000 */
[----:B------:R-:W-:-:S04]  /*1c470*/  FFMA R24, R20, R19, RZ ;  /* 0x0000001314187223 */ /* 0x000fc800000000ff */
[----:B------:R-:W-:-:S04]  /*1c480*/  FFMA R21, -R2, R24, R20 ;  /* 0x0000001802157223 */ /* 0x000fc80000000114 */
[----:B------:R-:W-:Y:S01]  /*1c490*/  FFMA R21, R19, R21, R24 ;  /* 0x0000001513157223 */ /* 0x000fe20000000018 */
[----:B0-----:R-:W-:Y:S06]  /*1c4a0*/  @!P0 BRA `(.L_x_740) ;  /* 0x0000000000108947 */ /* 0x001fec0003800000 */
[----:B------:R-:W-:Y:S02]  /*1c4b0*/  MOV R31, R2 ;  /* 0x00000002001f7202 */ /* 0x000fe40000000f00 */
[----:B------:R-:W-:-:S07]  /*1c4c0*/  MOV R58, 0x1c4e0 ;  /* 0x0001c4e0003a7802 */ /* 0x000fce0000000f00 */
[----:B------:R-:W-:Y:S05]  /*1c4d0*/  CALL.REL.NOINC `($__internal_3_$__cuda_sm3x_div_rn_noftz_f32_slowpath) ;  /* 0x0000021000447944 */ /* 0x000fea0003c00000 */
[----:B------:R-:W-:-:S07]  /*1c4e0*/  MOV R21, R20 ;  /* 0x0000001400157202 */ /* 0x000fce0000000f00 */
.L_x_740:
[----:B------:R-:W0:Y:S01]  /*1c4f0*/  LDS R25, [R18+0x4] ;  /* 0x0000040012197984 */ /* 0x000e220000000800 */
[----:B------:R-:W1:Y:S03]  /*1c500*/  MUFU.RCP R19, R2 ;  /* 0x0000000200137308 */ /* 0x000e660000001000 */
[----:B------:R2:W-:Y:S01]  /*1c510*/  STS [R18], R21 ;  /* 0x0000001512007388 */ /* 0x0005e20000000800 */
[----:B-1----:R-:W-:-:S04]  /*1c520*/  FFMA R20, -R2, R19, 1 ;  /* 0x3f80000002147423 */ /* 0x002fc80000000113 */
[----:B------:R-:W-:Y:S01]  /*1c530*/  FFMA R19, R19, R20, R19 ;  /* 0x0000001413137223 */ /* 0x000fe20000000013 */
[----:B0-----:R-:W0:Y:S03]  /*1c540*/  FCHK P0, R25, R2 ;  /* 0x0000000219007302 */ /* 0x001e260000000000 */
[----:B------:R-:W-:-:S04]  /*1c550*/  FFMA R20, R19, R25, RZ ;  /* 0x0000001913147223 */ /* 0x000fc800000000ff */
[----:B------:R-:W-:-:S04]  /*1c560*/  FFMA R23, -R2, R20, R25 ;  /* 0x0000001402177223 */ /* 0x000fc80000000119 */
[----:B------:R-:W-:Y:S01]  /*1c570*/  FFMA R20, R19, R23, R20 ;  /* 0x0000001713147223 */ /* 0x000fe20000000014 */
[----:B0-2---:R-:W-:Y:S06]  /*1c580*/  @!P0 BRA `(.L_x_741) ;  /* 0x0000000000108947 */ /* 0x005fec0003800000 */
[----:B------:R-:W-:Y:S02]  /*1c590*/  MOV R20, R25 ;  /* 0x0000001900147202 */ /* 0x000fe40000000f00 */
[----:B------:R-:W-:Y:S02]  /*1c5a0*/  MOV R31, R2 ;  /* 0x00000002001f7202 */ /* 0x000fe40000000f00 */
[----:B------:R-:W-:-:S07]  /*1c5b0*/  MOV R58, 0x1c5d0 ;  /* 0x0001c5d0003a7802 */ /* 0x000fce0000000f00 */
[----:B------:R-:W-:Y:S05]  /*1c5c0*/  CALL.REL.NOINC `($__internal_3_$__cuda_sm3x_div_rn_noftz_f32_slowpath) ;  /* 0x0000021000087944 */ /* 0x000fea0003c00000 */
.L_x_741:
[----:B------:R-:W0:Y:S01]  /*1c5d0*/  LDS R23, [R18+0x8] ;  /* 0x0000080012177984 */ /* 0x000e220000000800 */
[----:B------:R-:W1:Y:S03]  /*1c5e0*/  MUFU.RCP R19, R2 ;  /* 0x0000000200137308 */ /* 0x000e660000001000 */
[----:B------:R2:W-:Y:S01]  /*1c5f0*/  STS [R18+0x4], R20 ;  /* 0x0000041412007388 */ /* 0x0005e20000000800 */
        /* <DEDUP_REMOVED lines=11> */
[----:B------:R-:W-:-:S07]  /*1c6b0*/  MOV R21, R20 ;  /* 0x0000001400157202 */ /* 0x000fce0000000f00 */
.L_x_742:
        /* <DEDUP_REMOVED lines=14> */
.L_x_743:
        /* <DEDUP_REMOVED lines=15> */
.L_x_744:
        /* <DEDUP_REMOVED lines=14> */
.L_x_745:
        /* <DEDUP_REMOVED lines=15> */
.L_x_746:
        /* <DEDUP_REMOVED lines=14> */
.L_x_747:
[----:B------:R0:W-:Y:S01]  /*1cb40*/  STS [R18+0x1c], R20 ;  /* 0x00001c1412007388 */ /* 0x0001e20000000800 */
[C---:B------:R-:W-:Y:S02]  /*1cb50*/  IADD3 R19, PT, PT, R22.reuse, 0x7, RZ ;  /* 0x0000000716137810 */ /* 0x040fe40007ffe0ff */
[----:B------:R-:W-:Y:S02]  /*1cb60*/  IADD3 R22, PT, PT, R22, 0x8, RZ ;  /* 0x0000000816167810 */ /* 0x000fe40007ffe0ff */
[----:B------:R-:W-:-:S13]  /*1cb70*/  ISETP.NE.AND P0, PT, R19, UR4, PT ;  /* 0x0000000413007c0c */ /* 0x000fda000bf05270 */
[----:B0-----:R-:W-:Y:S05]  /*1cb80*/  @P0 BRA `(.L_x_748) ;  /* 0xfffffff800200947 */ /* 0x001fea000383ffff */
.L_x_739:
[----:B------:R-:W-:-:S13]  /*1cb90*/  ISETP.NE.AND P0, PT, RZ, UR6, PT ;  /* 0x00000006ff007c0c */ /* 0x000fda000bf05270 */
[----:B------:R-:W-:Y:S05]  /*1cba0*/  @!P0 BRA `(.L_x_749) ;  /* 0x0000000400c88947 */ /* 0x000fea0003800000 */
[----:B------:R-:W-:-:S13]  /*1cbb0*/  ISETP.GE.U32.AND P0, PT, R46, 0x3, PT ;  /* 0x000000032e00780c */ /* 0x000fda0003f06070 */
[----:B------:R-:W-:Y:S05]  /*1cbc0*/  @!P0 BRA `(.L_x_750) ;  /* 0x0000000000f08947 */ /* 0x000fea0003800000 */
        /* <DEDUP_REMOVED lines=11> */
[----:B------:R-:W-:Y:S02]  /*1cc80*/  MOV R31, R2 ;  /* 0x00000002001f7202 */ /* 0x000fe40000000f00 */
[----:B------:R-:W-:-:S07]  /*1cc90*/  MOV R58, 0x1ccb0 ;  /* 0x0001ccb0003a7802 */ /* 0x000fce0000000f00 */
[----:B------:R-:W-:Y:S05]  /*1cca0*/  CALL.REL.NOINC `($__internal_3_$__cuda_sm3x_div_rn_noftz_f32_slowpath) ;  /* 0x0000020800507944 */ /* 0x000fea0003c00000 */
.L_x_751:
        /* <DEDUP_REMOVED lines=15> */
.L_x_752:
        /* <DEDUP_REMOVED lines=14> */
.L_x_753:
        /* <DEDUP_REMOVED lines=15> */
.L_x_754:
[----:B------:R0:W-:Y:S01]  /*1cf70*/  STS [R18+0xc], R19 ;  /* 0x00000c1312007388 */ /* 0x0001e20000000800 */
[----:B------:R-:W-:-:S07]  /*1cf80*/  IADD3 R22, PT, PT, R22, 0x4, RZ ;  /* 0x0000000416167810 */ /* 0x000fce0007ffe0ff */
.L_x_750:
[----:B------:R-:W-:-:S13]  /*1cf90*/  ISETP.NE.AND P0, PT, R44, RZ, PT ;  /* 0x000000ff2c00720c */ /* 0x000fda0003f05270 */
[----:B------:R-:W-:Y:S05]  /*1cfa0*/  @!P0 BRA `(.L_x_749) ;  /* 0x0000000000c88947 */ /* 0x000fea0003800000 */
[----:B------:R-:W-:-:S13]  /*1cfb0*/  ISETP.NE.AND P0, PT, R42, 0x1, PT ;  /* 0x000000012a00780c */ /* 0x000fda0003f05270 */
[----:B------:R-:W-:Y:S05]  /*1cfc0*/  @!P0 BRA `(.L_x_755) ;  /* 0x00000000007c8947 */ /* 0x000fea0003800000 */
[----:B0-----:R-:W-:Y:S01]  /*1cfd0*/  LEA R18, R22, R11, 0x2 ;  /* 0x0000000b16127211 */ /* 0x001fe200078e10ff */
        /* <DEDUP_REMOVED lines=13> */
.L_x_756:
        /* <DEDUP_REMOVED lines=15> */
.L_x_757:
[----:B------:R1:W-:Y:S01]  /*1d1a0*/  STS [R18+0x4], R19 ;  /* 0x0000041312007388 */ /* 0x0003e20000000800 */
[----:B------:R-:W-:-:S07]  /*1d1b0*/  IADD3 R22, PT, PT, R22, 0x2, RZ ;  /* 0x0000000216167810 */ /* 0x000fce0007ffe0ff */
.L_x_755:
[----:B------:R-:W-:-:S13]  /*1d1c0*/  ISETP.NE.AND P0, PT, R43, RZ, PT ;  /* 0x000000ff2b00720c */ /* 0x000fda0003f05270 */
[----:B------:R-:W-:Y:S05]  /*1d1d0*/  @!P0 BRA `(.L_x_749) ;  /* 0x00000000003c8947 */ /* 0x000fea0003800000 */
[----:B------:R-:W-:Y:S01]  /*1d1e0*/  LEA R22, R22, R11, 0x2 ;  /* 0x0000000b16167211 */ /* 0x000fe200078e10ff */
[----:B01----:R-:W0:Y:S04]  /*1d1f0*/  MUFU.RCP R19, R2 ;  /* 0x0000000200137308 */ /* 0x003e280000001000 */
        /* <DEDUP_REMOVED lines=12> */
.L_x_758:
[----:B------:R2:W-:Y:S02]  /*1d2c0*/  STS [R22], R20 ;  /* 0x0000001416007388 */ /* 0x0005e40000000800 */
.L_x_749:
[----:B------:R-:W3:Y:S01]  /*1d2d0*/  LDS R31, [R11+0x4] ;  /* 0x000004000b1f7984 */ /* 0x000ee20000000800 */
[----:B------:R-:W-:Y:S01]  /*1d2e0*/  ISETP.GE.U32.AND P4, PT, R9, 0x7, PT ;  /* 0x000000070900780c */ /* 0x000fe20003f86070 */
[----:B01----:R-:W-:Y:S01]  /*1d2f0*/  HFMA2 R18, -RZ, RZ, 0, 5.9604644775390625e-08 ;  /* 0x00000001ff127431 */ /* 0x003fe200000001ff */
[----:B--2---:R-:W-:Y:S01]  /*1d300*/  MOV R20, RZ ;  /* 0x000000ff00147202 */ /* 0x004fe20000000f00 */
[----:B---3--:R-:W-:-:S05]  /*1d310*/  FADD R31, R31, 1 ;  /* 0x3f8000001f1f7421 */ /* 0x008fca0000000000 */
[----:B------:R0:W-:Y:S05]  /*1d320*/  STS [R11+0x4], R31 ;  /* 0x0000041f0b007388 */ /* 0x0001ea0000000800 */
[----:B------:R-:W-:Y:S05]  /*1d330*/  @!P4 BRA `(.L_x_759) ;  /* 0x000000000084c947 */ /* 0x000fea0003800000 */
[----:B------:R-:W-:Y:S02]  /*1d340*/  MOV R18, 0x1 ;  /* 0x0000000100127802 */ /* 0x000fe40000000f00 */
[----:B------:R-:W-:-:S07]  /*1d350*/  MOV R20, RZ ;  /* 0x000000ff00147202 */ /* 0x000fce0000000f00 */
.L_x_760:
[----:B------:R-:W1:Y:S01]  /*1d360*/  LDC R22, c[0x0][0x380] ;  /* 0x0000e000ff167b82 */ /* 0x000e620000000800 */
[----:B------:R-:W-:-:S05]  /*1d370*/  LEA R19, R18, R11, 0x2 ;  /* 0x0000000b12137211 */ /* 0x000fca00078e10ff */
[----:B------:R-:W-:Y:S04]  /*1d380*/  LDS R21, [R19] ;  /* 0x0000000013157984 */ /* 0x000fe80000000800 */
[----:B------:R-:W-:Y:S04]  /*1d390*/  LDS R24, [R19+0x4] ;  /* 0x0000040013187984 */ /* 0x000fe80000000800 */
[----:B------:R-:W-:Y:S04]  /*1d3a0*/  LDS R26, [R19+0x8] ;  /* 0x00000800131a7984 */ /* 0x000fe80000000800 */
[----:B------:R-:W-:Y:S04]  /*1d3b0*/  LDS R28, [R19+0xc] ;  /* 0x00000c00131c7984 */ /* 0x000fe80000000800 */
[----:B------:R-:W-:Y:S01]  /*1d3c0*/  LDS R30, [R19+0x10] ;  /* 0x00001000131e7984 */ /* 0x000fe20000000800 */
[----:B-1----:R-:W-:-:S03]  /*1d3d0*/  LEA R22, R22, R19, 0x2 ;  /* 0x0000001316167211 */ /* 0x002fc600078e10ff */
[----:B------:R-:W-:Y:S04]  /*1d3e0*/  LDS R50, [R19+0x14] ;  /* 0x0000140013327984 */ /* 0x000fe80000000800 */
[----:B------:R-:W1:Y:S04]  /*1d3f0*/  LDS R23, [R22] ;  /* 0x0000000016177984 */ /* 0x000e680000000800 */
[----:B------:R-:W2:Y:S04]  /*1d400*/  LDS R25, [R22+0x4] ;  /* 0x0000040016197984 */ /* 0x000ea80000000800 */
[----:B------:R-:W3:Y:S04]  /*1d410*/  LDS R27, [R22+0x8] ;  /* 0x00000800161b7984 */ /* 0x000ee80000000800 */
[----:B------:R-:W4:Y:S04]  /*1d420*/  LDS R29, [R22+0xc] ;  /* 0x00000c00161d7984 */ /* 0x000f280000000800 */
[----:B------:R-:W5:Y:S04]  /*1d430*/  LDS R49, [R22+0x10] ;  /* 0x0000100016317984 */ /* 0x000f680000000800 */
[----:B------:R-:W0:Y:S04]  /*1d440*/  LDS R51, [R22+0x14] ;  /* 0x0000140016337984 */ /* 0x000e280000000800 */
[----:B------:R-:W-:Y:S04]  /*1d450*/  LDS R52, [R19+0x18] ;  /* 0x0000180013347984 */ /* 0x000fe80000000800 */
[----:B------:R-:W0:Y:S04]  /*1d460*/  LDS R53, [R22+0x18] ;  /* 0x0000180016357984 */ /* 0x000e280000000800 */
[----:B------:R-:W-:Y:S04]  /*1d470*/  LDS R54, [R19+0x1c] ;  /* 0x00001c0013367984 */ /* 0x000fe80000000800 */
[----:B------:R-:W0:Y:S01]  /*1d480*/  LDS R55, [R22+0x1c] ;  /* 0x00001c0016377984 */ /* 0x000e220000000800 */
[----:B-1----:R-:W-:Y:S01]  /*1d490*/  FFMA R21, R21, R23, R20 ;  /* 0x0000001715157223 */ /* 0x002fe20000000014 */
[----:B------:R-:W-:-:S02]  /*1d4a0*/  IADD3 R20, PT, PT, R18, 0x7, RZ ;  /* 0x0000000712147810 */ /* 0x000fc40007ffe0ff */
[----:B------:R-:W-:Y:S01]  /*1d4b0*/  IADD3 R18, PT, PT, R18, 0x8, RZ ;  /* 0x0000000812127810 */ /* 0x000fe20007ffe0ff */
[----:B--2---:R-:W-:Y:S01]  /*1d4c0*/  FFMA R21, R24, R25, R21 ;  /* 0x0000001918157223 */ /* 0x004fe20000000015 */
[----:B------:R-:W-:-:S03]  /*1d4d0*/  ISETP.NE.AND P0, PT, R20, UR4, PT ;  /* 0x0000000414007c0c */ /* 0x000fc6000bf05270 */
[----:B---3--:R-:W-:-:S04]  /*1d4e0*/  FFMA R21, R26, R27, R21 ;  /* 0x0000001b1a157223 */ /* 0x008fc80000000015 */
[----:B----4-:R-:W-:-:S04]  /*1d4f0*/  FFMA R21, R28, R29, R21 ;  /* 0x0000001d1c157223 */ /* 0x010fc80000000015 */
[----:B-----5:R-:W-:-:S04]  /*1d500*/  FFMA R21, R30, R49, R21 ;  /* 0x000000311e157223 */ /* 0x020fc80000000015 */
[----:B0-----:R-:W-:-:S04]  /*1d510*/  FFMA R21, R50, R51, R21 ;  /* 0x0000003332157223 */ /* 0x001fc80000000015 */
[----:B------:R-:W-:-:S04]  /*1d520*/  FFMA R21, R52, R53, R21 ;  /* 0x0000003534157223 */ /* 0x000fc80000000015 */
[----:B------:R-:W-:Y:S01]  /*1d530*/  FFMA R20, R54, R55, R21 ;  /* 0x0000003736147223 */ /* 0x000fe20000000015 */
[----:B------:R-:W-:Y:S06]  /*1d540*/  @P0 BRA `(.L_x_760) ;  /* 0xfffffffc00840947 */ /* 0x000fec000383ffff */
.L_x_759:
[----:B------:R-:W-:-:S13]  /*1d550*/  ISETP.NE.AND P0, PT, RZ, UR6, PT ;  /* 0x00000006ff007c0c */ /* 0x000fda000bf05270 */
[----:B------:R-:W-:Y:S05]  /*1d560*/  @!P0 BRA `(.L_x_761) ;  /* 0x00000000009c8947 */ /* 0x000fea0003800000 */
[----:B------:R-:W-:Y:S02]  /*1d570*/  ISETP.GE.U32.AND P0, PT, R46, 0x3, PT ;  /* 0x000000032e00780c */ /* 0x000fe40003f06070 */
[----:B------:R-:W-:-:S11]  /*1d580*/  ISETP.NE.AND P1, PT, R44, RZ, PT ;  /* 0x000000ff2c00720c */ /* 0x000fd60003f25270 */
[----:B------:R-:W-:Y:S05]  /*1d590*/  @!P0 BRA `(.L_x_762) ;  /* 0x0000000000408947 */ /* 0x000fea0003800000 */
[----:B------:R-:W1:Y:S01]  /*1d5a0*/  LDC R22, c[0x0][0x380] ;  /* 0x0000e000ff167b82 */ /* 0x000e620000000800 */
[C---:B------:R-:W-:Y:S02]  /*1d5b0*/  LEA R19, R18.reuse, R11, 0x2 ;  /* 0x0000000b12137211 */ /* 0x040fe400078e10ff */
[----:B------:R-:W-:-:S03]  /*1d5c0*/  IADD3 R18, PT, PT, R18, 0x4, RZ ;  /* 0x0000000412127810 */ /* 0x000fc60007ffe0ff */
[----:B------:R-:W-:Y:S04]  /*1d5d0*/  LDS R21, [R19] ;  /* 0x0000000013157984 */ /* 0x000fe80000000800 */
[----:B------:R-:W-:Y:S04]  /*1d5e0*/  LDS R24, [R19+0x4] ;  /* 0x0000040013187984 */ /* 0x000fe80000000800 */
[----:B------:R-:W-:Y:S04]  /*1d5f0*/  LDS R26, [R19+0x8] ;  /* 0x00000800131a7984 */ /* 0x000fe80000000800 */
[----:B------:R-:W-:Y:S01]  /*1d600*/  LDS R28, [R19+0xc] ;  /* 0x00000c00131c7984 */ /* 0x000fe20000000800 */
[----:B-1----:R-:W-:-:S05]  /*1d610*/  LEA R22, R22, R19, 0x2 ;  /* 0x0000001316167211 */ /* 0x002fca00078e10ff */
[----:B------:R-:W1:Y:S04]  /*1d620*/  LDS R23, [R22] ;  /* 0x0000000016177984 */ /* 0x000e680000000800 */
[----:B------:R-:W2:Y:S04]  /*1d630*/  LDS R25, [R22+0x4] ;  /* 0x0000040016197984 */ /* 0x000ea80000000800 */
[----:B------:R-:W3:Y:S04]  /*1d640*/  LDS R27, [R22+0x8] ;  /* 0x00000800161b7984 */ /* 0x000ee80000000800 */
[----:B------:R-:W4:Y:S01]  /*1d650*/  LDS R29, [R22+0xc] ;  /* 0x00000c00161d7984 */ /* 0x000f220000000800 */
[----:B-1----:R-:W-:-:S04]  /*1d660*/  FFMA R21, R21, R23, R20 ;  /* 0x0000001715157223 */ /* 0x002fc80000000014 */
[----:B--2---:R-:W-:-:S04]  /*1d670*/  FFMA R21, R24, R25, R21 ;  /* 0x0000001918157223 */ /* 0x004fc80000000015 */
[----:B---3--:R-:W-:-:S04]  /*1d680*/  FFMA R21, R26, R27, R21 ;  /* 0x0000001b1a157223 */ /* 0x008fc80000000015 */
[----:B----4-:R-:W-:-:S07]  /*1d690*/  FFMA R20, R28, R29, R21 ;  /* 0x0000001d1c147223 */ /* 0x010fce0000000015 */
.L_x_762:
[----:B------:R-:W-:Y:S05]  /*1d6a0*/  @!P1 BRA `(.L_x_761) ;  /* 0x00000000004c9947 */ /* 0x000fea0003800000 */
[----:B------:R-:W-:Y:S02]  /*1d6b0*/  ISETP.NE.AND P1, PT, R43, RZ, PT ;  /* 0x000000ff2b00720c */ /* 0x000fe40003f25270 */
[----:B------:R-:W-:-:S11]  /*1d6c0*/  ISETP.NE.AND P0, PT, R42, 0x1, PT ;  /* 0x000000012a00780c */ /* 0x000fd60003f05270 */
[----:B------:R-:W1:Y:S02]  /*1d6d0*/  @P1 LDC R27, c[0x0][0x380] ;  /* 0x0000e000ff1b1b82 */ /* 0x000e640000000800 */
[----:B------:R-:W-:Y:S05]  /*1d6e0*/  @!P0 BRA `(.L_x_763) ;  /* 0x0000000000288947 */ /* 0x000fea0003800000 */
[----:B------:R-:W2:Y:S01]  /*1d6f0*/  LDC R22, c[0x0][0x380] ;  /* 0x0000e000ff167b82 */ /* 0x000ea20000000800 */
[C---:B------:R-:W-:Y:S02]  /*1d700*/  LEA R19, R18.reuse, R11, 0x2 ;  /* 0x0000000b12137211 */ /* 0x040fe400078e10ff */
[----:B------:R-:W-:-:S03]  /*1d710*/  IADD3 R18, PT, PT, R18, 0x2, RZ ;  /* 0x0000000212127810 */ /* 0x000fc60007ffe0ff */
[----:B------:R-:W-:Y:S04]  /*1d720*/  LDS R21, [R19] ;  /* 0x0000000013157984 */ /* 0x000fe80000000800 */
[----:B------:R-:W-:Y:S01]  /*1d730*/  LDS R25, [R19+0x4] ;  /* 0x0000040013197984 */ /* 0x000fe20000000800 */
[----:B--2---:R-:W-:-:S05]  /*1d740*/  LEA R22, R22, R19, 0x2 ;  /* 0x0000001316167211 */ /* 0x004fca00078e10ff */
[----:B------:R-:W2:Y:S04]  /*1d750*/  LDS R23, [R22] ;  /* 0x0000000016177984 */ /* 0x000ea80000000800 */
[----:B------:R-:W3:Y:S01]  /*1d760*/  LDS R24, [R22+0x4] ;  /* 0x0000040016187984 */ /* 0x000ee20000000800 */
[----:B--2---:R-:W-:-:S04]  /*1d770*/  FFMA R20, R21, R23, R20 ;  /* 0x0000001715147223 */ /* 0x004fc80000000014 */
[----:B---3--:R-:W-:-:S07]  /*1d780*/  FFMA R20, R25, R24, R20 ;  /* 0x0000001819147223 */ /* 0x008fce0000000014 */
.L_x_763:
[----:B------:R-:W-:-:S04]  /*1d790*/  @P1 LEA R18, R18, R11, 0x2 ;  /* 0x0000000b12121211 */ /* 0x000fc800078e10ff */
[----:B-1----:R-:W-:Y:S01]  /*1d7a0*/  @P1 LEA R21, R27, R18, 0x2 ;  /* 0x000000121b151211 */ /* 0x002fe200078e10ff */
[----:B------:R-:W-:Y:S05]  /*1d7b0*/  @P1 LDS R19, [R18] ;  /* 0x0000000012131984 */ /* 0x000fea0000000800 */
[----:B------:R-:W1:Y:S02]  /*1d7c0*/  @P1 LDS R21, [R21] ;  /* 0x0000000015151984 */ /* 0x000e640000000800 */
[----:B-1----:R-:W-:-:S07]  /*1d7d0*/  @P1 FFMA R20, R19, R21, R20 ;  /* 0x0000001513141223 */ /* 0x002fce0000000014 */
.L_x_761:
[----:B------:R-:W1:Y:S08]  /*1d7e0*/  MUFU.RCP R18, R31 ;  /* 0x0000001f00127308 */ /* 0x000e700000001000 */
[----:B------:R-:W2:Y:S01]  /*1d7f0*/  FCHK P0, R20, R31 ;  /* 0x0000001f14007302 */ /* 0x000ea20000000000 */
[----:B-1----:R-:W-:-:S04]  /*1d800*/  FFMA R19, -R31, R18, 1 ;  /* 0x3f8000001f137423 */ /* 0x002fc80000000112 */
[----:B------:R-:W-:-:S04]  /*1d810*/  FFMA R18, R18, R19, R18 ;  /* 0x0000001312127223 */ /* 0x000fc80000000012 */
[----:B------:R-:W-:-:S04]  /*1d820*/  FFMA R19, R18, R20, RZ ;  /* 0x0000001412137223 */ /* 0x000fc800000000ff */
[----:B------:R-:W-:-:S04]  /*1d830*/  FFMA R22, -R31, R19, R20 ;  /* 0x000000131f167223 */ /* 0x000fc80000000114 */
[----:B------:R-:W-:Y:S01]  /*1d840*/  FFMA R18, R18, R22, R19 ;  /* 0x0000001612127223 */ /* 0x000fe20000000013 */
[----:B--2---:R-:W-:Y:S06]  /*1d850*/  @!P0 BRA `(.L_x_764) ;  /* 0x00000000000c8947 */ /* 0x004fec0003800000 */
[----:B------:R-:W-:-:S07]  /*1d860*/  MOV R58, 0x1d880 ;  /* 0x0001d880003a7802 */ /* 0x000fce0000000f00 */
[----:B0-----:R-:W-:Y:S05]  /*1d870*/  CALL.REL.NOINC `($__internal_3_$__cuda_sm3x_div_rn_noftz_f32_slowpath) ;  /* 0x000001fc005c7944 */ /* 0x001fea0003c00000 */
[----:B------:R-:W-:-:S07]  /*1d880*/  MOV R18, R20 ;  /* 0x0000001400127202 */ /* 0x000fce0000000f00 */
.L_x_764:
[----:B------:R-:W-:Y:S01]  /*1d890*/  HFMA2 R20, -RZ, RZ, 0, 5.9604644775390625e-08 ;  /* 0x00000001ff147431 */ /* 0x000fe200000001ff */
[----:B------:R-:W-:Y:S06]  /*1d8a0*/  @!P4 BRA `(.L_x_765) ;  /* 0x0000000000a0c947 */ /* 0x000fec0003800000 */
[----:B------:R-:W-:-:S07]  /*1d8b0*/  MOV R20, 0x1 ;  /* 0x0000000100147802 */ /* 0x000fce0000000f00 */
.L_x_766:
[----:B-1----:R-:W1:Y:S01]  /*1d8c0*/  LDC R22, c[0x0][0x380] ;  /* 0x0000e000ff167b82 */ /* 0x002e620000000800 */
[----:B------:R-:W-:-:S05]  /*1d8d0*/  LEA R19, R20, R11, 0x2 ;  /* 0x0000000b14137211 */ /* 0x000fca00078e10ff */
[----:B------:R-:W-:Y:S01]  /*1d8e0*/  LDS R21, [R19] ;  /* 0x0000000013157984 */ /* 0x000fe20000000800 */
[----:B-1----:R-:W-:-:S05]  /*1d8f0*/  LEA R22, R22, R19, 0x2 ;  /* 0x0000001316167211 */ /* 0x002fca00078e10ff */
[----:B------:R-:W1:Y:S02]  /*1d900*/  LDS R24, [R22] ;  /* 0x0000000016187984 */ /* 0x000e640000000800 */
[-C--:B-1----:R-:W-:Y:S02]  /*1d910*/  FFMA R21, R21, -R18.reuse, R24 ;  /* 0x8000001215157223 */ /* 0x082fe40000000018 */
[----:B------:R-:W-:Y:S04]  /*1d920*/  LDS R24, [R22+0x4] ;  /* 0x0000040016187984 */ /* 0x000fe80000000800 */
[----:B------:R-:W-:Y:S04]  /*1d930*/  STS [R22], R21 ;  /* 0x0000001516007388 */ /* 0x000fe80000000800 */
[----:B------:R-:W1:Y:S02]  /*1d940*/  LDS R23, [R19+0x4] ;  /* 0x0000040013177984 */ /* 0x000e640000000800 */
[----:B-1----:R-:W-:-:S02]  /*1d950*/  FFMA R23, R23, -R18, R24 ;  /* 0x8000001217177223 */ /* 0x002fc40000000018 */
[----:B------:R-:W-:Y:S04]  /*1d960*/  LDS R24, [R22+0x8] ;  /* 0x0000080016187984 */ /* 0x000fe80000000800 */
[----:B------:R-:W-:Y:S04]  /*1d970*/  STS [R22+0x4], R23 ;  /* 0x0000041716007388 */ /* 0x000fe80000000800 */
        /* <DEDUP_REMOVED lines=11> */
[----:B------:R1:W-:Y:S04]  /*1da30*/  STS [R22+0x10], R21 ;  /* 0x0000101516007388 */ /* 0x0003e80000000800 */
[----:B------:R-:W2:Y:S01]  /*1da40*/  LDS R23, [R19+0x14] ;  /* 0x0000140013177984 */ /* 0x000ea20000000800 */
[C---:B-1----:R-:W-:Y:S02]  /*1da50*/  IADD3 R21, PT, PT, R20.reuse, 0x7, RZ ;  /* 0x0000000714157810 */ /* 0x042fe40007ffe0ff */
[----:B------:R-:W-:-:S02]  /*1da60*/  IADD3 R20, PT, PT, R20, 0x8, RZ ;  /* 0x0000000814147810 */ /* 0x000fc40007ffe0ff */
[----:B------:R-:W-:Y:S01]  /*1da70*/  ISETP.NE.AND P0, PT, R21, UR4, PT ;  /* 0x0000000415007c0c */ /* 0x000fe2000bf05270 */
[-C--:B--2---:R-:W-:Y:S02]  /*1da80*/  FFMA R23, R23, -R18.reuse, R24 ;  /* 0x8000001217177223 */ /* 0x084fe40000000018 */
[----:B------:R-:W-:Y:S04]  /*1da90*/  LDS R24, [R22+0x18] ;  /* 0x0000180016187984 */ /* 0x000fe80000000800 */
[----:B------:R-:W-:Y:S04]  /*1daa0*/  STS [R22+0x14], R23 ;  /* 0x0000141716007388 */ /* 0x000fe80000000800 */
[----:B------:R-:W1:Y:S02]  /*1dab0*/  LDS R25, [R19+0x18] ;  /* 0x0000180013197984 */ /* 0x000e640000000800 */
[----:B-1----:R-:W-:-:S02]  /*1dac0*/  FFMA R25, R25, -R18, R24 ;  /* 0x8000001219197223 */ /* 0x002fc40000000018 */
[----:B------:R-:W-:Y:S04]  /*1dad0*/  LDS R24, [R22+0x1c] ;  /* 0x00001c0016187984 */ /* 0x000fe80000000800 */
[----:B------:R-:W-:Y:S04]  /*1dae0*/  STS [R22+0x18], R25 ;  /* 0x0000181916007388 */ /* 0x000fe80000000800 */
[----:B------:R-:W1:Y:S02]  /*1daf0*/  LDS R27, [R19+0x1c] ;  /* 0x00001c00131b7984 */ /* 0x000e640000000800 */
[----:B-1----:R-:W-:-:S05]  /*1db00*/  FFMA R27, R27, -R18, R24 ;  /* 0x800000121b1b7223 */ /* 0x002fca0000000018 */
[----:B------:R1:W-:Y:S01]  /*1db10*/  STS [R22+0x1c], R27 ;  /* 0x00001c1b16007388 */ /* 0x0003e20000000800 */
[----:B------:R-:W-:Y:S05]  /*1db20*/  @P0 BRA `(.L_x_766) ;  /* 0xfffffffc00640947 */ /* 0x000fea000383ffff */
.L_x_765:
[----:B------:R-:W-:-:S13]  /*1db30*/  ISETP.NE.AND P0, PT, RZ, UR6, PT ;  /* 0x00000006ff007c0c */ /* 0x000fda000bf05270 */
[----:B------:R-:W-:Y:S05]  /*1db40*/  @!P0 BRA `(.L_x_767) ;  /* 0x0000000000bc8947 */ /* 0x000fea0003800000 */
[----:B------:R-:W-:Y:S02]  /*1db50*/  ISETP.GE.U32.AND P0, PT, R46, 0x3, PT ;  /* 0x000000032e00780c */ /* 0x000fe40003f06070 */
[----:B------:R-:W-:-:S11]  /*1db60*/  ISETP.NE.AND P1, PT, R44, RZ, PT ;  /* 0x000000ff2c00720c */ /* 0x000fd60003f25270 */
[----:B------:R-:W-:Y:S05]  /*1db70*/  @!P0 BRA `(.L_x_768) ;  /* 0x0000000000508947 */ /* 0x000fea0003800000 */
[----:B-1----:R-:W1:Y:S01]  /*1db80*/  LDC R22, c[0x0][0x380] ;  /* 0x0000e000ff167b82 */ /* 0x002e620000000800 */
[C---:B------:R-:W-:Y:S02]  /*1db90*/  LEA R19, R20.reuse, R11, 0x2 ;  /* 0x0000000b14137211 */ /* 0x040fe400078e10ff */
[----:B------:R-:W-:-:S03]  /*1dba0*/  IADD3 R20, PT, PT, R20, 0x4, RZ ;  /* 0x0000000414147810 */ /* 0x000fc60007ffe0ff */
        /* <DEDUP_REMOVED lines=16> */
[----:B------:R2:W-:Y:S02]  /*1dcb0*/  STS [R22+0xc], R27 ;  /* 0x00000c1b16007388 */ /* 0x0005e40000000800 */
.L_x_768:
[----:B------:R-:W-:Y:S05]  /*1dcc0*/  @!P1 BRA `(.L_x_767) ;  /* 0x00000000005c9947 */ /* 0x000fea0003800000 */
[----:B------:R-:W-:Y:S02]  /*1dcd0*/  ISETP.NE.AND P0, PT, R42, 0x1, PT ;  /* 0x000000012a00780c */ /* 0x000fe40003f05270 */
[----:B------:R-:W-:-:S11]  /*1dce0*/  ISETP.NE.AND P1, PT, R43, RZ, PT ;  /* 0x000000ff2b00720c */ /* 0x000fd60003f25270 */
[----:B------:R-:W-:Y:S05]  /*1dcf0*/  @!P0 BRA `(.L_x_769) ;  /* 0x0000000000308947 */ /* 0x000fea0003800000 */
[----:B-12---:R-:W1:Y:S01]  /*1dd00*/  LDC R22, c[0x0][0x380] ;  /* 0x0000e000ff167b82 */ /* 0x006e620000000800 */
        /* <DEDUP_REMOVED lines=9> */
[----:B-1----:R-:W-:-:S05]  /*1dda0*/  FFMA R21, R21, -R18, R22 ;  /* 0x8000001215157223 */ /* 0x002fca0000000016 */
[----:B------:R3:W-:Y:S02]  /*1ddb0*/  STS [R24+0x4], R21 ;  /* 0x0000041518007388 */ /* 0x0007e40000000800 */
.L_x_769:
[----:B------:R-:W-:Y:S05]  /*1ddc0*/  @!P1 BRA `(.L_x_767) ;  /* 0x00000000001c9947 */ /* 0x000fea0003800000 */
[----:B---3--:R-:W3:Y:S01]  /*1ddd0*/  LDC R21, c[0x0][0x380] ;  /* 0x0000e000ff157b82 */ /* 0x008ee20000000800 */
[----:B------:R-:W-:-:S05]  /*1dde0*/  LEA R20, R20, R11, 0x2 ;  /* 0x0000000b14147211 */ /* 0x000fca00078e10ff */
[----:B------:R-:W-:Y:S01]  /*1ddf0*/  LDS R19, [R20] ;  /* 0x0000000014137984 */ /* 0x000fe20000000800 */
[----:B---3--:R-:W-:-:S05]  /*1de00*/  LEA R21, R21, R20, 0x2 ;  /* 0x0000001415157211 */ /* 0x008fca00078e10ff */
[----:B-12---:R-:W1:Y:S02]  /*1de10*/  LDS R22, [R21] ;  /* 0x0000000015167984 */ /* 0x006e640000000800 */
[----:B-1----:R-:W-:-:S05]  /*1de20*/  FFMA R22, R19, -R18, R22 ;  /* 0x8000001213167223 */ /* 0x002fca0000000016 */
[----:B------:R4:W-:Y:S02]  /*1de30*/  STS [R21], R22 ;  /* 0x0000001615007388 */ /* 0x0009e40000000800 */
.L_x_767:
[----:B------:R-:W-:-:S13]  /*1de40*/  FSETP.NEU.AND P0, PT, R3, RZ, PT ;  /* 0x000000ff0300720b */ /* 0x000fda0003f0d000 */
[----:B------:R-:W-:Y:S05]  /*1de50*/  @!P0 BRA `(.L_x_770) ;  /* 0x0000002800e48947 */ /* 0x000fea0003800000 */
[----:B------:R-:W5:Y:S01]  /*1de60*/  LDS R20, [R12+0x4] ;  /* 0x000004000c147984 */ /* 0x000f620000000800 */
[----:B------:R-:W0:Y:S02]  /*1de70*/  MUFU.RCP R18, R3 ;  /* 0x0000000300127308 */ /* 0x000e240000001000 */
[----:B0-----:R-:W-:-:S04]  /*1de80*/  FFMA R19, R18, -R3, 1 ;  /* 0x3f80000012137423 */ /* 0x001fc80000000803 */
[----:B------:R-:W-:Y:S02]  /*1de90*/  FFMA R19, R18, R19, R18 ;  /* 0x0000001312137223 */ /* 0x000fe40000000012 */
[----:B-----5:R-:W0:Y:S02]  /*1dea0*/  FCHK P0, R20, R3 ;  /* 0x0000000314007302 */ /* 0x020e240000000000 */
[----:B------:R-:W-:-:S04]  /*1deb0*/  FFMA R18, R20, R19, RZ ;  /* 0x0000001314127223 */ /* 0x000fc800000000ff */
[----:B---34-:R-:W-:-:S04]  /*1dec0*/  FFMA R21, R18, -R3, R20 ;  /* 0x8000000312157223 */ /* 0x018fc80000000014 */
[----:B------:R-:W-:Y:S01]  /*1ded0*/  FFMA R18, R19, R21, R18 ;  /* 0x0000001513127223 */ /* 0x000fe20000000012 */
[----:B0-----:R-:W-:Y:S06]  /*1dee0*/  @!P0 BRA `(.L_x_771) ;  /* 0x0000000000108947 */ /* 0x001fec0003800000 */
[----:B------:R-:W-:Y:S02]  /*1def0*/  MOV R31, R3 ;  /* 0x00000003001f7202 */ /* 0x000fe40000000f00 */
[----:B------:R-:W-:-:S07]  /*1df00*/  MOV R58, 0x1df20 ;  /* 0x0001df20003a7802 */ /* 0x000fce0000000f00 */
[----:B-12---:R-:W-:Y:S05]  /*1df10*/  CALL.REL.NOINC `($__internal_3_$__cuda_sm3x_div_rn_noftz_f32_slowpath) ;  /* 0x000001f400b47944 */ /* 0x006fea0003c00000 */
[----:B------:R-:W-:-:S07]  /*1df20*/  MOV R18, R20 ;  /* 0x0000001400127202 */ /* 0x000fce0000000f00 */
.L_x_771:
[----:B------:R-:W-:-:S04]  /*1df30*/  FMUL R18, R18, R18 ;  /* 0x0000001212127220 */ /* 0x000fc80000400000 */
[C---:B------:R-:W-:Y:S01]  /*1df40*/  FADD R19, -R18.reuse, 1 ;  /* 0x3f80000012137421 */ /* 0x040fe20000000100 */
[----:B------:R-:W-:-:S04]  /*1df50*/  FSETP.GE.AND P0, PT, R18, 1, PT ;  /* 0x3f8000001200780b */ /* 0x000fc80003f06000 */
[----:B------:R-:W-:-:S04]  /*1df60*/  FSEL R31, R19, RZ, !P0 ;  /* 0x000000ff131f7208 */ /* 0x000fc80004000000 */
[----:B------:R-:W-:Y:S01]  /*1df70*/  IADD3 R19, PT, PT, R31, -0xd000000, RZ ;  /* 0xf30000001f137810 */ /* 0x000fe20007ffe0ff */
[----:B------:R0:W3:Y:S03]  /*1df80*/  MUFU.RSQ R18, R31 ;  /* 0x0000001f00127308 */ /* 0x0000e60000001400 */
[----:B------:R-:W-:-:S13]  /*1df90*/  ISETP.GT.U32.AND P0, PT, R19, 0x727fffff, PT ;  /* 0x727fffff1300780c */ /* 0x000fda0003f04070 */
[----:B0-----:R-:W-:Y:S05]  /*1dfa0*/  @!P0 BRA `(.L_x_772) ;  /* 0x00000000000c8947 */ /* 0x001fea0003800000 */
[----:B------:R-:W-:-:S07]  /*1dfb0*/  MOV R20, 0x1dfd0 ;  /* 0x0001dfd000147802 */ /* 0x000fce0000000f00 */
[----:B-123--:R-:W-:Y:S05]  /*1dfc0*/  CALL.REL.NOINC `($__internal_2_$__cuda_sm20_sqrt_rn_f32_slowpath) ;  /* 0x000001f4002c7944 */ /* 0x00efea0003c00000 */
[----:B------:R-:W-:Y:S05]  /*1dfd0*/  BRA `(.L_x_773) ;  /* 0x0000000000107947 */ /* 0x000fea0003800000 */
.L_x_772:
[----:B---3--:R-:W-:Y:S01]  /*1dfe0*/  FMUL.FTZ R57, R31, R18 ;  /* 0x000000121f397220 */ /* 0x008fe20000410000 */
[----:B------:R-:W-:-:S03]  /*1dff0*/  FMUL.FTZ R19, R18, 0.5 ;  /* 0x3f00000012137820 */ /* 0x000fc60000410000 */
[----:B------:R-:W-:-:S04]  /*1e000*/  FFMA R18, -R57, R57, R31 ;  /* 0x0000003939127223 */ /* 0x000fc8000000011f */
[----:B------:R-:W-:-:S07]  /*1e010*/  FFMA R57, R18, R19, R57 ;  /* 0x0000001312397223 */ /* 0x000fce0000000039 */
.L_x_773:
[----:B------:R-:W3:Y:S01]  /*1e020*/  LDL R31, [R1+0x2c] ;  /* 0x00002c00011f7983 */ /* 0x000ee20000100800 */
[----:B------:R-:W-:Y:S01]  /*1e030*/  FMUL R21, R57, R3 ;  /* 0x0000000339157220 */ /* 0x000fe20000400000 */
[----:B---3--:R-:W0:Y:S08]  /*1e040*/  MUFU.RCP R18, R31 ;  /* 0x0000001f00127308 */ /* 0x008e300000001000 */
[----:B------:R-:W3:Y:S01]  /*1e050*/  FCHK P0, R21, R31 ;  /* 0x0000001f15007302 */ /* 0x000ee20000000000 */
[----:B0-----:R-:W-:-:S04]  /*1e060*/  FFMA R19, -R31, R18, 1 ;  /* 0x3f8000001f137423 */ /* 0x001fc80000000112 */
[----:B------:R-:W-:-:S04]  /*1e070*/  FFMA R19, R18, R19, R18 ;  /* 0x0000001312137223 */ /* 0x000fc80000000012 */
[----:B------:R-:W-:-:S04]  /*1e080*/  FFMA R18, R21, R19, RZ ;  /* 0x0000001315127223 */ /* 0x000fc800000000ff */
[----:B------:R-:W-:-:S04]  /*1e090*/  FFMA R3, -R31, R18, R21 ;  /* 0x000000121f037223 */ /* 0x000fc80000000115 */
[----:B------:R-:W-:Y:S01]  /*1e0a0*/  FFMA R20, R19, R3, R18 ;  /* 0x0000000313147223 */ /* 0x000fe20000000012 */
[----:B---3--:R-:W-:Y:S06]  /*1e0b0*/  @!P0 BRA `(.L_x_774) ;  /* 0x00000000000c8947 */ /* 0x008fec0003800000 */
[----:B------:R-:W-:Y:S02]  /*1e0c0*/  MOV R20, R21 ;  /* 0x0000001500147202 */ /* 0x000fe40000000f00 */
[----:B------:R-:W-:-:S07]  /*1e0d0*/  MOV R58, 0x1e0f0 ;  /* 0x0001e0f0003a7802 */ /* 0x000fce0000000f00 */
[----:B-12---:R-:W-:Y:S05]  /*1e0e0*/  CALL.REL.NOINC `($__internal_3_$__cuda_sm3x_div_rn_noftz_f32_slowpath) ;  /* 0x000001f400407944 */ /* 0x006fea0003c00000 */
.L_x_774:
        /* <DEDUP_REMOVED lines=9> */
[----:B------:R-:W-:Y:S02]  /*1e180*/  CS2R R18, SRZ ;  /* 0x0000000000127805 */ /* 0x000fe4000001ff00 */
[----:B-12---:R-:W-:Y:S02]  /*1e190*/  MOV R22, RZ ;  /* 0x000000ff00167202 */ /* 0x006fe40000000f00 */
[----:B------:R-:W-:-:S05]  /*1e1a0*/  MOV R21, RZ ;  /* 0x000000ff00157202 */ /* 0x000fca0000000f00 */
[----:B------:R-:W-:Y:S05]  /*1e1b0*/  @!P0 BRA `(.L_x_775) ;  /* 0x0000001000a88947 */ /* 0x000fea0003800000 */
[----:B------:R-:W-:-:S07]  /*1e1c0*/  CS2R R24, SRZ ;  /* 0x0000000000187805 */ /* 0x000fce000001ff00 */
.L_x_812:
[C---:B------:R-:W-:Y:S02]  /*1e1d0*/  LEA R23, R25.reuse, R12, 0x2 ;  /* 0x0000000c19177211 */ /* 0x040fe400078e10ff */
[----:B------:R-:W-:-:S03]  /*1e1e0*/  IADD3 R25, PT, PT, R25, 0x4, RZ ;  /* 0x0000000419197810 */ /* 0x000fc60007ffe0ff */
[----:B------:R-:W0:Y:S01]  /*1e1f0*/  LDS R3, [R23+0x8] ;  /* 0x0000080017037984 */ /* 0x000e220000000800 */
        /* <DEDUP_REMOVED lines=22> */
.L_x_780:
[----:B------:R-:W-:Y:S01]  /*1e360*/  FFMA R22, R20, R20, R22 ;  /* 0x0000001414167223 */ /* 0x000fe20000000016 */
[----:B------:R-:W-:Y:S06]  /*1e370*/  BRA `(.L_x_779) ;  /* 0x0000000000c47947 */ /* 0x000fec0003800000 */
.L_x_778:
        /* <DEDUP_REMOVED lines=12> */
.L_x_781:
[----:B------:R-:W-:Y:S01]  /*1e440*/  FMUL R27, R22, R20 ;  /* 0x00000014161b7220 */ /* 0x000fe20000400000 */
[----:B------:R-:W-:-:S03]  /*1e450*/  FADD R24, |R3|, -RZ ;  /* 0x800000ff03187221 */ /* 0x000fc60000000200 */
[----:B------:R-:W-:Y:S01]  /*1e460*/  FFMA R22, R27, R20, 1 ;  /* 0x3f8000001b167423 */ /* 0x000fe20000000014 */
[----:B------:R-:W-:Y:S06]  /*1e470*/  BRA `(.L_x_779) ;  /* 0x0000000000847947 */ /* 0x000fec0003800000 */
.L_x_777:
        /* <DEDUP_REMOVED lines=14> */
.L_x_783:
[----:B------:R-:W-:Y:S01]  /*1e560*/  FFMA R21, R20, R20, R21 ;  /* 0x0000001414157223 */ /* 0x000fe20000000015 */
[----:B------:R-:W-:Y:S06]  /*1e570*/  BRA `(.L_x_779) ;  /* 0x0000000000447947 */ /* 0x000fec0003800000 */
.L_x_782:
        /* <DEDUP_REMOVED lines=12> */
.L_x_784:
[----:B------:R-:W-:Y:S01]  /*1e640*/  FMUL R21, R21, R20 ;  /* 0x0000001415157220 */ /* 0x000fe20000400000 */
[----:B------:R-:W-:-:S03]  /*1e650*/  FADD R18, |R3|, -RZ ;  /* 0x800000ff03127221 */ /* 0x000fc60000000200 */
[----:B------:R-:W-:Y:S01]  /*1e660*/  FFMA R21, R21, R20, 1 ;  /* 0x3f80000015157423 */ /* 0x000fe20000000014 */
[----:B------:R-:W-:Y:S06]  /*1e670*/  BRA `(.L_x_779) ;  /* 0x0000000000047947 */ /* 0x000fec0003800000 */
.L_x_776:
[----:B------:R-:W-:-:S07]  /*1e680*/  FFMA R19, |R3|, |R3|, R19 ;  /* 0x4000000303137223 */ /* 0x000fce0000000213 */
.L_x_779:
        /* <DEDUP_REMOVED lines=22> */
.L_x_789:
[----:B------:R-:W-:Y:S01]  /*1e7f0*/  FFMA R22, R20, R20, R22 ;  /* 0x0000001414167223 */ /* 0x000fe20000000016 */
[----:B------:R-:W-:Y:S06]  /*1e800*/  BRA `(.L_x_788) ;  /* 0x0000000000c47947 */ /* 0x000fec0003800000 */
.L_x_787:
        /* <DEDUP_REMOVED lines=12> */
.L_x_790:
[----:B------:R-:W-:Y:S01]  /*1e8d0*/  FMUL R27, R22, R20 ;  /* 0x00000014161b7220 */ /* 0x000fe20000400000 */
[----:B------:R-:W-:-:S03]  /*1e8e0*/  FADD R24, |R3|, -RZ ;  /* 0x800000ff03187221 */ /* 0x000fc60000000200 */
[----:B------:R-:W-:Y:S01]  /*1e8f0*/  FFMA R22, R27, R20, 1 ;  /* 0x3f8000001b167423 */ /* 0x000fe20000000014 */
[----:B------:R-:W-:Y:S06]  /*1e900*/  BRA `(.L_x_788) ;  /* 0x0000000000847947 */ /* 0x000fec0003800000 */
.L_x_786:
        /* <DEDUP_REMOVED lines=14> */
.L_x_792:
[----:B------:R-:W-:Y:S01]  /*1e9f0*/  FFMA R21, R20, R20, R21 ;  /* 0x0000001414157223 */ /* 0x000fe20000000015 */
[----:B------:R-:W-:Y:S06]  /*1ea00*/  BRA `(.L_x_788) ;  /* 0x0000000000447947 */ /* 0x000fec0003800000 */
.L_x_791:
        /* <DEDUP_REMOVED lines=12> */
.L_x_793:
[----:B------:R-:W-:Y:S01]  /*1ead0*/  FMUL R21, R21, R20 ;  /* 0x0000001415157220 */ /* 0x000fe20000400000 */
[----:B------:R-:W-:-:S03]  /*1eae0*/  FADD R18, |R3|, -RZ ;  /* 0x800000ff03127221 */ /* 0x000fc60000000200 */
[----:B------:R-:W-:Y:S01]  /*1eaf0*/  FFMA R21, R21, R20, 1 ;  /* 0x3f80000015157423 */ /* 0x000fe20000000014 */
[----:B------:R-:W-:Y:S06]  /*1eb00*/  BRA `(.L_x_788) ;  /* 0x0000000000047947 */ /* 0x000fec0003800000 */
.L_x_785:
[----:B------:R-:W-:-:S07]  /*1eb10*/  FFMA R19, |R3|, |R3|, R19 ;  /* 0x4000000303137223 */ /* 0x000fce0000000213 */
.L_x_788:
        /* <DEDUP_REMOVED lines=22> */
.L_x_798:
[----:B------:R-:W-:Y:S01]  /*1ec80*/  FFMA R22, R20, R20, R22 ;  /* 0x0000001414167223 */ /* 0x000fe20000000016 */
[----:B------:R-:W-:Y:S06]  /*1ec90*/  BRA `(.L_x_797) ;  /* 0x0000000000c47947 */ /* 0x000fec0003800000 */
.L_x_796:
        /* <DEDUP_REMOVED lines=12> */
.L_x_799:
[----:B------:R-:W-:Y:S01]  /*1ed60*/  FMUL R27, R22, R20 ;  /* 0x00000014161b7220 */ /* 0x000fe20000400000 */
[----:B------:R-:W-:-:S03]  /*1ed70*/  FADD R24, |R3|, -RZ ;  /* 0x800000ff03187221 */ /* 0x000fc60000000200 */
[----:B------:R-:W-:Y:S01]  /*1ed80*/  FFMA R22, R27, R20, 1 ;  /* 0x3f8000001b167423 */ /* 0x000fe20000000014 */
[----:B------:R-:W-:Y:S06]  /*1ed90*/  BRA `(.L_x_797) ;  /* 0x0000000000847947 */ /* 0x000fec0003800000 */
.L_x_795:
        /* <DEDUP_REMOVED lines=14> */
.L_x_801:
[----:B------:R-:W-:Y:S01]  /*1ee80*/  FFMA R21, R20, R20, R21 ;  /* 0x0000001414157223 */ /* 0x000fe20000000015 */
[----:B------:R-:W-:Y:S06]  /*1ee90*/  BRA `(.L_x_797) ;  /* 0x0000000000447947 */ /* 0x000fec0003800000 */
.L_x_800:
        /* <DEDUP_REMOVED lines=12> */
.L_x_802:
[----:B------:R-:W-:Y:S01]  /*1ef60*/  FMUL R21, R21, R20 ;  /* 0x0000001415157220 */ /* 0x000fe20000400000 */
[----:B------:R-:W-:-:S03]  /*1ef70*/  FADD R18, |R3|, -RZ ;  /* 0x800000ff03127221 */ /* 0x000fc60000000200 */
[----:B------:R-:W-:Y:S01]  /*1ef80*/  FFMA R21, R21, R20, 1 ;  /* 0x3f80000015157423 */ /* 0x000fe20000000014 */
[----:B------:R-:W-:Y:S06]  /*1ef90*/  BRA `(.L_x_797) ;  /* 0x0000000000047947 */ /* 0x000fec0003800000 */
.L_x_794:
[----:B------:R-:W-:-:S07]  /*1efa0*/  FFMA R19, |R3|, |R3|, R19 ;  /* 0x4000000303137223 */ /* 0x000fce0000000213 */
.L_x_797:
        /* <DEDUP_REMOVED lines=22> */
.L_x_807:
[----:B------:R-:W-:Y:S01]  /*1f110*/  FFMA R22, R20, R20, R22 ;  /* 0x0000001414167223 */ /* 0x000fe20000000016 */
[----:B------:R-:W-:Y:S06]  /*1f120*/  BRA `(.L_x_806) ;  /* 0x0000000000c47947 */ /* 0x000fec0003800000 */
.L_x_805:
        /* <DEDUP_REMOVED lines=12> */
.L_x_808:
[----:B------:R-:W-:Y:S01]  /*1f1f0*/  FMUL R3, R22, R20 ;  /* 0x0000001416037220 */ /* 0x000fe20000400000 */
[----:B------:R-:W-:-:S03]  /*1f200*/  FADD R24, |R23|, -RZ ;  /* 0x800000ff17187221 */ /* 0x000fc60000000200 */
[----:B------:R-:W-:Y:S01]  /*1f210*/  FFMA R22, R3, R20, 1 ;  /* 0x3f80000003167423 */ /* 0x000fe20000000014 */
[----:B------:R-:W-:Y:S06]  /*1f220*/  BRA `(.L_x_806) ;  /* 0x0000000000847947 */ /* 0x000fec0003800000 */
.L_x_804:
        /* <DEDUP_REMOVED lines=14> */
.L_x_810:
[----:B------:R-:W-:Y:S01]  /*1f310*/  FFMA R21, R20, R20, R21 ;  /* 0x0000001414157223 */ /* 0x000fe20000000015 */
[----:B------:R-:W-:Y:S06]  /*1f320*/  BRA `(.L_x_806) ;  /* 0x0000000000447947 */ /* 0x000fec0003800000 */
.L_x_809:
        /* <DEDUP_REMOVED lines=12> */
.L_x_811:
[----:B------:R-:W-:Y:S01]  /*1f3f0*/  FMUL R21, R21, R20 ;  /* 0x0000001415157220 */ /* 0x000fe20000400000 */
[----:B------:R-:W-:-:S03]  /*1f400*/  FADD R18, |R23|, -RZ ;  /* 0x800000ff17127221 */ /* 0x000fc60000000200 */
[----:B------:R-:W-:Y:S01]  /*1f410*/  FFMA R21, R21, R20, 1 ;  /* 0x3f80000015157423 */ /* 0x000fe20000000014 */
[----:B------:R-:W-:Y:S06]  /*1f420*/  BRA `(.L_x_806) ;  /* 0x0000000000047947 */ /* 0x000fec0003800000 */
.L_x_803:
[----:B------:R-:W-:-:S07]  /*1f430*/  FFMA R19, |R23|, |R23|, R19 ;  /* 0x4000001717137223 */ /* 0x000fce0000000213 */
.L_x_806:
[----:B------:R-:W-:Y:S05]  /*1f440*/  @P4 BRA `(.L_x_812) ;  /* 0xffffffec00604947 */ /* 0x000fea000383ffff */
[----:B------:R-:W-:-:S07]  /*1f450*/  MOV R25, R16 ;  /* 0x0000001000197202 */ /* 0x000fce0000000f00 */
.L_x_775:
[----:B------:R-:W-:Y:S02]  /*1f460*/  ISETP.NE.AND P0, PT, R17, RZ, PT ;  /* 0x000000ff1100720c */ /* 0x000fe40003f05270 */
        /* <DEDUP_REMOVED lines=26> */
.L_x_818:
[----:B------:R-:W-:Y:S01]  /*1f610*/  FFMA R22, R20, R20, R22 ;  /* 0x0000001414167223 */ /* 0x000fe20000000016 */
[----:B------:R-:W-:Y:S06]  /*1f620*/  BRA `(.L_x_817) ;  /* 0x0000000000c47947 */ /* 0x000fec0003800000 */
.L_x_816:
        /* <DEDUP_REMOVED lines=12> */
.L_x_819:
[----:B------:R-:W-:Y:S01]  /*1f6f0*/  FMUL R25, R20, R22 ;  /* 0x0000001614197220 */ /* 0x000fe20000400000 */
[----:B------:R-:W-:-:S03]  /*1f700*/  FADD R3, |R24|, -RZ ;  /* 0x800000ff18037221 */ /* 0x000fc60000000200 */
[----:B------:R-:W-:Y:S01]  /*1f710*/  FFMA R22, R25, R20, 1 ;  /* 0x3f80000019167423 */ /* 0x000fe20000000014 */
[----:B------:R-:W-:Y:S06]  /*1f720*/  BRA `(.L_x_817) ;  /* 0x0000000000847947 */ /* 0x000fec0003800000 */
.L_x_815:
        /* <DEDUP_REMOVED lines=14> */
.L_x_821:
[----:B------:R-:W-:Y:S01]  /*1f810*/  FFMA R21, R20, R20, R21 ;  /* 0x0000001414157223 */ /* 0x000fe20000000015 */
[----:B------:R-:W-:Y:S06]  /*1f820*/  BRA `(.L_x_817) ;  /* 0x0000000000447947 */ /* 0x000fec0003800000 */
.L_x_820:
        /* <DEDUP_REMOVED lines=12> */
.L_x_822:
[----:B------:R-:W-:Y:S01]  /*1f8f0*/  FMUL R21, R20, R21 ;  /* 0x0000001514157220 */ /* 0x000fe20000400000 */
[----:B------:R-:W-:-:S03]  /*1f900*/  FADD R18, |R24|, -RZ ;  /* 0x800000ff18127221 */ /* 0x000fc60000000200 */
[----:B------:R-:W-:Y:S01]  /*1f910*/  FFMA R21, R21, R20, 1 ;  /* 0x3f80000015157423 */ /* 0x000fe20000000014 */
[----:B------:R-:W-:Y:S06]  /*1f920*/  BRA `(.L_x_817) ;  /* 0x0000000000047947 */ /* 0x000fec0003800000 */
.L_x_814:
[----:B------:R-:W-:-:S07]  /*1f930*/  FFMA R23, |R24|, |R24|, R23 ;  /* 0x4000001818177223 */ /* 0x000fce0000000217 */
.L_x_817:
        /* <DEDUP_REMOVED lines=24> */
.L_x_827:
[----:B------:R-:W-:Y:S01]  /*1fac0*/  FFMA R22, R20, R20, R22 ;  /* 0x0000001414167223 */ /* 0x000fe20000000016 */
[----:B------:R-:W-:Y:S06]  /*1fad0*/  BRA `(.L_x_826) ;  /* 0x0000000000c47947 */ /* 0x000fec0003800000 */
.L_x_825:
        /* <DEDUP_REMOVED lines=12> */
.L_x_828:
[----:B------:R-:W-:Y:S01]  /*1fba0*/  FMUL R25, R20, R22 ;  /* 0x0000001614197220 */ /* 0x000fe20000400000 */
[----:B------:R-:W-:-:S03]  /*1fbb0*/  FADD R3, |R24|, -RZ ;  /* 0x800000ff18037221 */ /* 0x000fc60000000200 */
[----:B------:R-:W-:Y:S01]  /*1fbc0*/  FFMA R22, R25, R20, 1 ;  /* 0x3f80000019167423 */ /* 0x000fe20000000014 */
[----:B------:R-:W-:Y:S06]  /*1fbd0*/  BRA `(.L_x_826) ;  /* 0x0000000000847947 */ /* 0x000fec0003800000 */
.L_x_824:
        /* <DEDUP_REMOVED lines=14> */
.L_x_830:
[----:B------:R-:W-:Y:S01]  /*1fcc0*/  FFMA R21, R20, R20, R21 ;  /* 0x0000001414157223 */ /* 0x000fe20000000015 */
[----:B------:R-:W-:Y:S06]  /*1fcd0*/  BRA `(.L_x_826) ;  /* 0x0000000000447947 */ /* 0x000fec0003800000 */
.L_x_829:
        /* <DEDUP_REMOVED lines=12> */
.L_x_831:
[----:B------:R-:W-:Y:S01]  /*1fda0*/  FMUL R21, R20, R21 ;  /* 0x0000001514157220 */ /* 0x000fe20000400000 */
[----:B------:R-:W-:-:S03]  /*1fdb0*/  FADD R18, |R24|, -RZ ;  /* 0x800000ff18127221 */ /* 0x000fc60000000200 */
[----:B------:R-:W-:Y:S01]  /*1fdc0*/  FFMA R21, R21, R20, 1 ;  /* 0x3f80000015157423 */ /* 0x000fe20000000014 */
[----:B------:R-:W-:Y:S06]  /*1fdd0*/  BRA `(.L_x_826) ;  /* 0x0000000000047947 */ /* 0x000fec0003800000 */
.L_x_823:
[----:B------:R-:W-:-:S07]  /*1fde0*/  FFMA R23, |R24|, |R24|, R23 ;  /* 0x4000001818177223 */ /* 0x000fce0000000217 */
.L_x_826:
        /* <DEDUP_REMOVED lines=24> */
.L_x_835:
[----:B------:R-:W-:Y:S01]  /*1ff70*/  FFMA R22, R20, R20, R22 ;  /* 0x0000001414167223 */ /* 0x000fe20000000016 */
[----:B------:R-:W-:Y:S06]  /*1ff80*/  BRA `(.L_x_813) ;  /* 0x0000000000c47947 */ /* 0x000fec0003800000 */
.L_x_834:
        /* <DEDUP_REMOVED lines=12> */
.L_x_836:
[----:B------:R-:W-:Y:S01]  /*20050*/  FMUL R19, R20, R22 ;  /* 0x0000001614137220 */ /* 0x000fe20000400000 */
[----:B------:R-:W-:-:S03]  /*20060*/  FADD R3, |R24|, -RZ ;  /* 0x800000ff18037221 */ /* 0x000fc60000000200 */
[----:B------:R-:W-:Y:S01]  /*20070*/  FFMA R22, R19, R20, 1 ;  /* 0x3f80000013167423 */ /* 0x000fe20000000014 */
[----:B------:R-:W-:Y:S06]  /*20080*/  BRA `(.L_x_813) ;  /* 0x0000000000847947 */ /* 0x000fec0003800000 */
.L_x_833:
        /* <DEDUP_REMOVED lines=14> */
.L_x_838:
[----:B------:R-:W-:Y:S01]  /*20170*/  FFMA R21, R20, R20, R21 ;  /* 0x0000001414157223 */ /* 0x000fe20000000015 */
[----:B------:R-:W-:Y:S06]  /*20180*/  BRA `(.L_x_813) ;  /* 0x0000000000447947 */ /* 0x000fec0003800000 */
.L_x_837:
        /* <DEDUP_REMOVED lines=12> */
.L_x_839:
[----:B------:R-:W-:Y:S01]  /*20250*/  FMUL R21, R20, R21 ;  /* 0x0000001514157220 */ /* 0x000fe20000400000 */
[----:B------:R-:W-:-:S03]  /*20260*/  FADD R18, |R24|, -RZ ;  /* 0x800000ff18127221 */ /* 0x000fc60000000200 */
[----:B------:R-:W-:Y:S01]  /*20270*/  FFMA R21, R21, R20, 1 ;  /* 0x3f80000015157423 */ /* 0x000fe20000000014 */
[----:B------:R-:W-:Y:S06]  /*20280*/  BRA `(.L_x_813) ;  /* 0x0000000000047947 */ /* 0x000fec0003800000 */
.L_x_832:
[----:B------:R-:W-:-:S07]  /*20290*/  FFMA R23, |R24|, |R24|, R23 ;  /* 0x4000001818177223 */ /* 0x000fce0000000217 */
.L_x_813:
        /* <DEDUP_REMOVED lines=12> */
.L_x_842:
[C---:B-1----:R-:W-:Y:S01]  /*20360*/  FMUL.FTZ R57, R19.reuse, R22 ;  /* 0x0000001613397220 */ /* 0x042fe20000410000 */
[----:B------:R-:W-:-:S03]  /*20370*/  FMUL.FTZ R18, R19, 0.5 ;  /* 0x3f00000013127820 */ /* 0x000fc60000410000 */
[----:B------:R-:W-:-:S04]  /*20380*/  FFMA R22, -R57, R57, R22 ;  /* 0x0000003939167223 */ /* 0x000fc80000000116 */
[----:B------:R-:W-:-:S07]  /*20390*/  FFMA R57, R22, R18, R57 ;  /* 0x0000001216397223 */ /* 0x000fce0000000039 */
.L_x_843:
[----:B------:R-:W-:-:S05]  /*203a0*/  FMUL R18, R57, R3 ;  /* 0x0000000339127220 */ /* 0x000fca0000400000 */
[----:B------:R2:W-:Y:S01]  /*203b0*/  STL [R1+0x14], R18 ;  /* 0x0000141201007387 */ /* 0x0005e20000100800 */
[----:B------:R-:W-:Y:S05]  /*203c0*/  BRA `(.L_x_844) ;  /* 0x0000000400847947 */ /* 0x000fea0003800000 */
.L_x_841:
        /* <DEDUP_REMOVED lines=14> */
.L_x_846:
        /* <DEDUP_REMOVED lines=10> */
.L_x_847:
[----:B------:R-:W-:Y:S01]  /*20550*/  FMUL.FTZ R57, R31, R18 ;  /* 0x000000121f397220 */ /* 0x000fe20000410000 */
[----:B------:R-:W-:-:S03]  /*20560*/  FMUL.FTZ R3, R18, 0.5 ;  /* 0x3f00000012037820 */ /* 0x000fc60000410000 */
[----:B------:R-:W-:-:S04]  /*20570*/  FFMA R18, -R57, R57, R31 ;  /* 0x0000003939127223 */ /* 0x000fc8000000011f */
[----:B------:R-:W-:-:S07]  /*20580*/  FFMA R57, R18, R3, R57 ;  /* 0x0000000312397223 */ /* 0x000fce0000000039 */
.L_x_848:
[----:B------:R0:W-:Y:S01]  /*20590*/  STL [R1+0x14], R57 ;  /* 0x0000143901007387 */ /* 0x0001e20000100800 */
[----:B------:R-:W-:Y:S01]  /*205a0*/  MOV R18, R57 ;  /* 0x0000003900127202 */ /* 0x000fe20000000f00 */
[----:B------:R-:W-:Y:S06]  /*205b0*/  BRA `(.L_x_844) ;  /* 0x0000000400087947 */ /* 0x000fec0003800000 */
.L_x_845:
        /* <DEDUP_REMOVED lines=12> */
.L_x_849:
        /* <DEDUP_REMOVED lines=9> */
.L_x_850:
[----:B------:R-:W-:Y:S01]  /*20710*/  FMUL.FTZ R57, R31, R18 ;  /* 0x000000121f397220 */ /* 0x000fe20000410000 */
[----:B------:R-:W-:-:S03]  /*20720*/  FMUL.FTZ R3, R18, 0.5 ;  /* 0x3f00000012037820 */ /* 0x000fc60000410000 */
[----:B------:R-:W-:-:S04]  /*20730*/  FFMA R18, -R57, R57, R31 ;  /* 0x0000003939127223 */ /* 0x000fc8000000011f */
[----:B------:R-:W-:-:S07]  /*20740*/  FFMA R57, R18, R3, R57 ;  /* 0x0000000312397223 */ /* 0x000fce0000000039 */
.L_x_851:
[----:B------:R1:W-:Y:S01]  /*20750*/  STL [R1+0x14], R57 ;  /* 0x0000143901007387 */ /* 0x0003e20000100800 */
[----:B------:R-:W-:Y:S01]  /*20760*/  MOV R18, R57 ;  /* 0x0000003900127202 */ /* 0x000fe20000000f00 */
[----:B------:R-:W-:Y:S06]  /*20770*/  BRA `(.L_x_844) ;  /* 0x0000000000987947 */ /* 0x000fec0003800000 */
.L_x_840:
        /* <DEDUP_REMOVED lines=12> */
.L_x_852:
        /* <DEDUP_REMOVED lines=12> */
.L_x_853:
        /* <DEDUP_REMOVED lines=8> */
.L_x_854:
[----:B------:R-:W-:Y:S01]  /*20980*/  FMUL.FTZ R57, R31, R20 ;  /* 0x000000141f397220 */ /* 0x000fe20000410000 */
[----:B------:R-:W-:-:S03]  /*20990*/  FMUL.FTZ R3, R20, 0.5 ;  /* 0x3f00000014037820 */ /* 0x000fc60000410000 */
[----:B------:R-:W-:-:S04]  /*209a0*/  FFMA R20, -R57, R57, R31 ;  /* 0x0000003939147223 */ /* 0x000fc8000000011f */
[----:B------:R-:W-:-:S07]  /*209b0*/  FFMA R57, R20, R3, R57 ;  /* 0x0000000314397223 */ /* 0x000fce0000000039 */
.L_x_855:
[----:B------:R-:W-:-:S05]  /*209c0*/  FMUL R18, R57, R18 ;  /* 0x0000001239127220 */ /* 0x000fca0000400000 */
[----:B------:R3:W-:Y:S02]  /*209d0*/  STL [R1+0x14], R18 ;  /* 0x0000141201007387 */ /* 0x0007e40000100800 */
.L_x_844:
[----:B------:R4:W-:Y:S02]  /*209e0*/  STL [R1+0x2c], R18 ;  /* 0x00002c1201007387 */ /* 0x0009e40000100800 */
.L_x_770:
[----:B------:R-:W-:-:S07]  /*209f0*/  FADD R2, -R2, -RZ ;  /* 0x800000ff02027221 */ /* 0x000fce0000000100 */
.L_x_738:
[----:B------:R0:W-:Y:S01]  /*20a00*/  STL [R1+0x10], R2 ;  /* 0x0000100201007387 */ /* 0x0001e20000100800 */
[----:B------:R-:W-:Y:S02]  /*20a10*/  ISETP.GE.U32.AND P0, PT, R38, 0x3, PT ;  /* 0x000000032600780c */ /* 0x000fe40003f06070 */
[----:B---3--:R-:W-:Y:S02]  /*20a20*/  CS2R R24, SRZ ;  /* 0x0000000000187805 */ /* 0x008fe4000001ff00 */
[----:B-12-4-:R-:W-:Y:S02]  /*20a30*/  MOV R22, RZ ;  /* 0x000000ff00167202 */ /* 0x016fe40000000f00 */
[----:B------:R-:W-:Y:S02]  /*20a40*/  CS2R R18, SRZ ;  /* 0x0000000000127805 */ /* 0x000fe4000001ff00 */
[----:B------:R-:W-:-:S05]  /*20a50*/  MOV R21, RZ ;  /* 0x000000ff00157202 */ /* 0x000fca0000000f00 */
[----:B0-----:R-:W-:Y:S05]  /*20a60*/  @!P0 BRA `(.L_x_856) ;  /* 0x0000001000a88947 */ /* 0x001fea0003800000 */
[----:B------:R-:W-:-:S07]  /*20a70*/  CS2R R24, SRZ ;  /* 0x0000000000187805 */ /* 0x000fce000001ff00 */
.L_x_893:
        /* <DEDUP_REMOVED lines=25> */
.L_x_861:
[----:B------:R-:W-:Y:S01]  /*20c10*/  FFMA R21, R20, R20, R21 ;  /* 0x0000001414157223 */ /* 0x000fe20000000015 */
[----:B------:R-:W-:Y:S06]  /*20c20*/  BRA `(.L_x_860) ;  /* 0x0000000000c47947 */ /* 0x000fec0003800000 */
.L_x_859:
        /* <DEDUP_REMOVED lines=12> */
.L_x_862:
[----:B------:R-:W-:Y:S01]  /*20cf0*/  FMUL R21, R21, R20 ;  /* 0x0000001415157220 */ /* 0x000fe20000400000 */
[----:B------:R-:W-:-:S03]  /*20d00*/  FADD R24, |R3|, -RZ ;  /* 0x800000ff03187221 */ /* 0x000fc60000000200 */
[----:B------:R-:W-:Y:S01]  /*20d10*/  FFMA R21, R21, R20, 1 ;  /* 0x3f80000015157423 */ /* 0x000fe20000000014 */
[----:B------:R-:W-:Y:S06]  /*20d20*/  BRA `(.L_x_860) ;  /* 0x0000000000847947 */ /* 0x000fec0003800000 */
.L_x_858:
        /* <DEDUP_REMOVED lines=14> */
.L_x_864:
[----:B------:R-:W-:Y:S01]  /*20e10*/  FFMA R19, R20, R20, R19 ;  /* 0x0000001414137223 */ /* 0x000fe20000000013 */
[----:B------:R-:W-:Y:S06]  /*20e20*/  BRA `(.L_x_860) ;  /* 0x0000000000447947 */ /* 0x000fec0003800000 */
.L_x_863:
        /* <DEDUP_REMOVED lines=12> */
.L_x_865:
[----:B------:R-:W-:Y:S01]  /*20ef0*/  FMUL R19, R19, R20 ;  /* 0x0000001413137220 */ /* 0x000fe20000400000 */
[----:B------:R-:W-:-:S03]  /*20f00*/  FADD R22, |R3|, -RZ ;  /* 0x800000ff03167221 */ /* 0x000fc60000000200 */
[----:B------:R-:W-:Y:S01]  /*20f10*/  FFMA R19, R19, R20, 1 ;  /* 0x3f80000013137423 */ /* 0x000fe20000000014 */
[----:B------:R-:W-:Y:S06]  /*20f20*/  BRA `(.L_x_860) ;  /* 0x0000000000047947 */ /* 0x000fec0003800000 */
.L_x_857:
[----:B------:R-:W-:-:S07]  /*20f30*/  FFMA R18, |R3|, |R3|, R18 ;  /* 0x4000000303127223 */ /* 0x000fce0000000212 */
.L_x_860:
        /* <DEDUP_REMOVED lines=22> */
.L_x_870:
[----:B------:R-:W-:Y:S01]  /*210a0*/  FFMA R21, R20, R20, R21 ;  /* 0x0000001414157223 */ /* 0x000fe20000000015 */
[----:B------:R-:W-:Y:S06]  /*210b0*/  BRA `(.L_x_869) ;  /* 0x0000000000c47947 */ /* 0x000fec0003800000 */
.L_x_868:
        /* <DEDUP_REMOVED lines=12> */
.L_x_871:
[----:B------:R-:W-:Y:S01]  /*21180*/  FMUL R21, R21, R20 ;  /* 0x0000001415157220 */ /* 0x000fe20000400000 */
[----:B------:R-:W-:-:S03]  /*21190*/  FADD R24, |R3|, -RZ ;  /* 0x800000ff03187221 */ /* 0x000fc60000000200 */
[----:B------:R-:W-:Y:S01]  /*211a0*/  FFMA R21, R21, R20, 1 ;  /* 0x3f80000015157423 */ /* 0x000fe20000000014 */
[----:B------:R-:W-:Y:S06]  /*211b0*/  BRA `(.L_x_869) ;  /* 0x0000000000847947 */ /* 0x000fec0003800000 */
.L_x_867:
        /* <DEDUP_REMOVED lines=14> */
.L_x_873:
[----:B------:R-:W-:Y:S01]  /*212a0*/  FFMA R19, R20, R20, R19 ;  /* 0x0000001414137223 */ /* 0x000fe20000000013 */
[----:B------:R-:W-:Y:S06]  /*212b0*/  BRA `(.L_x_869) ;  /* 0x0000000000447947 */ /* 0x000fec0003800000 */
.L_x_872:
        /* <DEDUP_REMOVED lines=12> */
.L_x_874:
[----:B------:R-:W-:Y:S01]  /*21380*/  FMUL R19, R19, R20 ;  /* 0x0000001413137220 */ /* 0x000fe20000400000 */
[----:B------:R-:W-:-:S03]  /*21390*/  FADD R22, |R3|, -RZ ;  /* 0x800000ff03167221 */ /* 0x000fc60000000200 */
[----:B------:R-:W-:Y:S01]  /*213a0*/  FFMA R19, R19, R20, 1 ;  /* 0x3f80000013137423 */ /* 0x000fe20000000014 */
[----:B------:R-:W-:Y:S06]  /*213b0*/  BRA `(.L_x_869) ;  /* 0x0000000000047947 */ /* 0x000fec0003800000 */
.L_x_866:
[----:B------:R-:W-:-:S07]  /*213c0*/  FFMA R18, |R3|, |R3|, R18 ;  /* 0x4000000303127223 */ /* 0x000fce0000000212 */
.L_x_869:
        /* <DEDUP_REMOVED lines=22> */
.L_x_879:
[----:B------:R-:W-:Y:S01]  /*21530*/  FFMA R21, R20, R20, R21 ;  /* 0x0000001414157223 */ /* 0x000fe20000000015 */
[----:B------:R-:W-:Y:S06]  /*21540*/  BRA `(.L_x_878) ;  /* 0x0000000000c47947 */ /* 0x000fec0003800000 */
.L_x_877:
        /* <DEDUP_REMOVED lines=12> */
.L_x_880:
[----:B------:R-:W-:Y:S01]  /*21610*/  FMUL R21, R21, R20 ;  /* 0x0000001415157220 */ /* 0x000fe20000400000 */
[----:B------:R-:W-:-:S03]  /*21620*/  FADD R24, |R3|, -RZ ;  /* 0x800000ff03187221 */ /* 0x000fc60000000200 */
[----:B------:R-:W-:Y:S01]  /*21630*/  FFMA R21, R21, R20, 1 ;  /* 0x3f80000015157423 */ /* 0x000fe20000000014 */
[----:B------:R-:W-:Y:S06]  /*21640*/  BRA `(.L_x_878) ;  /* 0x0000000000847947 */ /* 0x000fec0003800000 */
.L_x_876:
        /* <DEDUP_REMOVED lines=14> */
.L_x_882:
[----:B------:R-:W-:Y:S01]  /*21730*/  FFMA R19, R20, R20, R19 ;  /* 0x0000001414137223 */ /* 0x000fe20000000013 */
[----:B------:R-:W-:Y:S06]  /*21740*/  BRA `(.L_x_878) ;  /* 0x0000000000447947 */ /* 0x000fec0003800000 */
.L_x_881:
        /* <DEDUP_REMOVED lines=12> */
.L_x_883:
[----:B------:R-:W-:Y:S01]  /*21810*/  FMUL R19, R19, R20 ;  /* 0x0000001413137220 */ /* 0x000fe20000400000 */
[----:B------:R-:W-:-:S03]  /*21820*/  FADD R22, |R3|, -RZ ;  /* 0x800000ff03167221 */ /* 0x000fc60000000200 */
[----:B------:R-:W-:Y:S01]  /*21830*/  FFMA R19, R19, R20, 1 ;  /* 0x3f80000013137423 */ /* 0x000fe20000000014 */
[----:B------:R-:W-:Y:S06]  /*21840*/  BRA `(.L_x_878) ;  /* 0x0000000000047947 */ /* 0x000fec0003800000 */
.L_x_875:
[----:B------:R-:W-:-:S07]  /*21850*/  FFMA R18, |R3|, |R3|, R18 ;  /* 0x4000000303127223 */ /* 0x000fce0000000212 */
.L_x_878:
        /* <DEDUP_REMOVED lines=22> */
.L_x_888:
[----:B------:R-:W-:Y:S01]  /*219c0*/  FFMA R21, R20, R20, R21 ;  /* 0x0000001414157223 */ /* 0x000fe20000000015 */
[----:B------:R-:W-:Y:S06]  /*219d0*/  BRA `(.L_x_887) ;  /* 0x0000000000c47947 */ /* 0x000fec0003800000 */
.L_x_886:
        /* <DEDUP_REMOVED lines=12> */
.L_x_889:
[----:B------:R-:W-:Y:S01]  /*21aa0*/  FMUL R21, R21, R20 ;  /* 0x0000001415157220 */ /* 0x000fe20000400000 */
[----:B------:R-:W-:-:S03]  /*21ab0*/  FADD R24, |R23|, -RZ ;  /* 0x800000ff17187221 */ /* 0x000fc60000000200 */
[----:B------:R-:W-:Y:S01]  /*21ac0*/  FFMA R21, R21, R20, 1 ;  /* 0x3f80000015157423 */ /* 0x000fe20000000014 */
[----:B------:R-:W-:Y:S06]  /*21ad0*/  BRA `(.L_x_887) ;  /* 0x0000000000847947 */ /* 0x000fec0003800000 */
.L_x_885:
        /* <DEDUP_REMOVED lines=14> */
.L_x_891:
[----:B------:R-:W-:Y:S01]  /*21bc0*/  FFMA R19, R20, R20, R19 ;  /* 0x0000001414137223 */ /* 0x000fe20000000013 */
[----:B------:R-:W-:Y:S06]  /*21bd0*/  BRA `(.L_x_887) ;  /* 0x0000000000447947 */ /* 0x000fec0003800000 */
.L_x_890:
        /* <DEDUP_REMOVED lines=12> */
.L_x_892:
[----:B------:R-:W-:Y:S01]  /*21ca0*/  FMUL R19, R19, R20 ;  /* 0x0000001413137220 */ /* 0x000fe20000400000 */
[----:B------:R-:W-:-:S03]  /*21cb0*/  FADD R22, |R23|, -RZ ;  /* 0x800000ff17167221 */ /* 0x000fc60000000200 */
[----:B------:R-:W-:Y:S01]  /*21cc0*/  FFMA R19, R19, R20, 1 ;  /* 0x3f80000013137423 */ /* 0x000fe20000000014 */
[----:B------:R-:W-:Y:S06]  /*21cd0*/  BRA `(.L_x_887) ;  /* 0x0000000000047947 */ /* 0x000fec0003800000 */
.L_x_884:
[----:B------:R-:W-:-:S07]  /*21ce0*/  FFMA R18, |R23|, |R23|, R18 ;  /* 0x4000001717127223 */ /* 0x000fce0000000212 */
.L_x_887:
[----:B------:R-:W-:Y:S05]  /*21cf0*/  @P4 BRA `(.L_x_893) ;  /* 0xffffffec00604947 */ /* 0x000fea000383ffff */
[----:B------:R-:W-:-:S07]  /*21d00*/  MOV R25, R16 ;  /* 0x0000001000197202 */ /* 0x000fce0000000f00 */
.L_x_856:
[----:B------:R-:W-:Y:S02]  /*21d10*/  ISETP.NE.AND P0, PT, R17, RZ, PT ;  /* 0x000000ff1100720c */ /* 0x000fe40003f05270 */
[----:B------:R-:W-:Y:S02]  /*21d20*/  MOV R3, R24 ;  /* 0x0000001800037202 */ /* 0x000fe40000000f00 */
[----:B------:R-:W-:Y:S02]  /*21d30*/  MOV R16, R22 ;  /* 0x0000001600107202 */ /* 0x000fe40000000f00 */
[----:B------:R-:W-:-:S07]  /*21d40*/  MOV R23, R18 ;  /* 0x0000001200177202 */ /* 0x000fce0000000f00 */
        /* <DEDUP_REMOVED lines=24> */
.L_x_899:
[----:B------:R-:W-:Y:S01]  /*21ed0*/  FFMA R21, R20, R20, R21 ;  /* 0x0000001414157223 */ /* 0x000fe20000000015 */
[----:B------:R-:W-:Y:S06]  /*21ee0*/  BRA `(.L_x_898) ;  /* 0x0000000000c47947 */ /* 0x000fec0003800000 */
.L_x_897:
        /* <DEDUP_REMOVED lines=12> */
.L_x_900:
[----:B------:R-:W-:Y:S01]  /*21fb0*/  FMUL R21, R20, R21 ;  /* 0x0000001514157220 */ /* 0x000fe20000400000 */
[----:B------:R-:W-:-:S03]  /*21fc0*/  FADD R3, |R18|, -RZ ;  /* 0x800000ff12037221 */ /* 0x000fc60000000200 */
[----:B------:R-:W-:Y:S01]  /*21fd0*/  FFMA R21, R21, R20, 1 ;  /* 0x3f80000015157423 */ /* 0x000fe20000000014 */
[----:B------:R-:W-:Y:S06]  /*21fe0*/  BRA `(.L_x_898) ;  /* 0x0000000000847947 */ /* 0x000fec0003800000 */
.L_x_896:
        /* <DEDUP_REMOVED lines=14> */
.L_x_902:
[----:B------:R-:W-:Y:S01]  /*220d0*/  FFMA R19, R20, R20, R19 ;  /* 0x0000001414137223 */ /* 0x000fe20000000013 */
[----:B------:R-:W-:Y:S06]  /*220e0*/  BRA `(.L_x_898) ;  /* 0x0000000000447947 */ /* 0x000fec0003800000 */
.L_x_901:
        /* <DEDUP_REMOVED lines=12> */
.L_x_903:
[----:B------:R-:W-:Y:S01]  /*221b0*/  FMUL R19, R20, R19 ;  /* 0x0000001314137220 */ /* 0x000fe20000400000 */
[----:B------:R-:W-:-:S03]  /*221c0*/  FADD R16, |R18|, -RZ ;  /* 0x800000ff12107221 */ /* 0x000fc60000000200 */
[----:B------:R-:W-:Y:S01]  /*221d0*/  FFMA R19, R19, R20, 1 ;  /* 0x3f80000013137423 */ /* 0x000fe20000000014 */
[----:B------:R-:W-:Y:S06]  /*221e0*/  BRA `(.L_x_898) ;  /* 0x0000000000047947 */ /* 0x000fec0003800000 */
.L_x_895:
[----:B------:R-:W-:-:S07]  /*221f0*/  FFMA R23, |R18|, |R18|, R23 ;  /* 0x4000001212177223 */ /* 0x000fce0000000217 */
.L_x_898:
        /* <DEDUP_REMOVED lines=24> */
.L_x_908:
[----:B------:R-:W-:Y:S01]  /*22380*/  FFMA R21, R20, R20, R21 ;  /* 0x0000001414157223 */ /* 0x000fe20000000015 */
[----:B------:R-:W-:Y:S06]  /*22390*/  BRA `(.L_x_907) ;  /* 0x0000000000c47947 */ /* 0x000fec0003800000 */
.L_x_906:
        /* <DEDUP_REMOVED lines=12> */
.L_x_909:
[----:B------:R-:W-:Y:S01]  /*22460*/  FMUL R21, R20, R21 ;  /* 0x0000001514157220 */ /* 0x000fe20000400000 */
[----:B------:R-:W-:-:S03]  /*22470*/  FADD R3, |R18|, -RZ ;  /* 0x800000ff12037221 */ /* 0x000fc60000000200 */
[----:B------:R-:W-:Y:S01]  /*22480*/  FFMA R21, R21, R20, 1 ;  /* 0x3f80000015157423 */ /* 0x000fe20000000014 */
[----:B------:R-:W-:Y:S06]  /*22490*/  BRA `(.L_x_907) ;  /* 0x0000000000847947 */ /* 0x000fec0003800000 */
.L_x_905:
        /* <DEDUP_REMOVED lines=14> */
.L_x_911:
[----:B------:R-:W-:Y:S01]  /*22580*/  FFMA R19, R20, R20, R19 ;  /* 0x0000001414137223 */ /* 0x000fe20000000013 */
[----:B------:R-:W-:Y:S06]  /*22590*/  BRA `(.L_x_907) ;  /* 0x0000000000447947 */ /* 0x000fec0003800000 */
.L_x_910:
        /* <DEDUP_REMOVED lines=12> */
.L_x_912:
[----:B------:R-:W-:Y:S01]  /*22660*/  FMUL R19, R20, R19 ;  /* 0x0000001314137220 */ /* 0x000fe20000400000 */
[----:B------:R-:W-:-:S03]  /*22670*/  FADD R16, |R18|, -RZ ;  /* 0x800000ff12107221 */ /* 0x000fc60000000200 */
[----:B------:R-:W-:Y:S01]  /*22680*/  FFMA R19, R19, R20, 1 ;  /* 0x3f80000013137423 */ /* 0x000fe20000000014 */
[----:B------:R-:W-:Y:S06]  /*22690*/  BRA `(.L_x_907) ;  /* 0x0000000000047947 */ /* 0x000fec0003800000 */
.L_x_904:
[----:B------:R-:W-:-:S07]  /*226a0*/  FFMA R23, |R18|, |R18|, R23 ;  /* 0x4000001212177223 */ /* 0x000fce0000000217 */
.L_x_907:
        /* <DEDUP_REMOVED lines=24> */
.L_x_916:
[----:B------:R-:W-:Y:S01]  /*22830*/  FFMA R21, R20, R20, R21 ;  /* 0x0000001414157223 */ /* 0x000fe20000000015 */
[----:B------:R-:W-:Y:S06]  /*22840*/  BRA `(.L_x_894) ;  /* 0x0000000000c47947 */ /* 0x000fec0003800000 */
.L_x_915:
        /* <DEDUP_REMOVED lines=12> */
.L_x_917:
[----:B------:R-:W-:Y:S01]  /*22910*/  FMUL R21, R20, R21 ;  /* 0x0000001514157220 */ /* 0x000fe20000400000 */
[----:B------:R-:W-:-:S03]  /*22920*/  FADD R3, |R22|, -RZ ;  /* 0x800000ff16037221 */ /* 0x000fc60000000200 */
[----:B------:R-:W-:Y:S01]  /*22930*/  FFMA R21, R21, R20, 1 ;  /* 0x3f80000015157423 */ /* 0x000fe20000000014 */
[----:B------:R-:W-:Y:S06]  /*22940*/  BRA `(.L_x_894) ;  /* 0x0000000000847947 */ /* 0x000fec0003800000 */
.L_x_914:
        /* <DEDUP_REMOVED lines=14> */
.L_x_919:
[----:B------:R-:W-:Y:S01]  /*22a30*/  FFMA R19, R20, R20, R19 ;  /* 0x0000001414137223 */ /* 0x000fe20000000013 */
[----:B------:R-:W-:Y:S06]  /*22a40*/  BRA `(.L_x_894) ;  /* 0x0000000000447947 */ /* 0x000fec0003800000 */
.L_x_918:
        /* <DEDUP_REMOVED lines=12> */
.L_x_920:
[----:B------:R-:W-:Y:S01]  /*22b10*/  FMUL R19, R20, R19 ;  /* 0x0000001314137220 */ /* 0x000fe20000400000 */
[----:B------:R-:W-:-:S03]  /*22b20*/  FADD R16, |R22|, -RZ ;  /* 0x800000ff16107221 */ /* 0x000fc60000000200 */
[----:B------:R-:W-:Y:S01]  /*22b30*/  FFMA R19, R19, R20, 1 ;  /* 0x3f80000013137423 */ /* 0x000fe20000000014 */
[----:B------:R-:W-:Y:S06]  /*22b40*/  BRA `(.L_x_894) ;  /* 0x0000000000047947 */ /* 0x000fec0003800000 */
.L_x_913:
[----:B------:R-:W-:-:S07]  /*22b50*/  FFMA R23, |R22|, |R22|, R23 ;  /* 0x4000001616177223 */ /* 0x000fce0000000217 */
.L_x_894:
        /* <DEDUP_REMOVED lines=12> */
.L_x_923:
[C---:B-1----:R-:W-:Y:S01]  /*22c20*/  FMUL.FTZ R16, R18.reuse, R21 ;  /* 0x0000001512107220 */ /* 0x042fe20000410000 */
[----:B------:R-:W-:-:S03]  /*22c30*/  FMUL.FTZ R57, R18, 0.5 ;  /* 0x3f00000012397820 */ /* 0x000fc60000410000 */
[----:B------:R-:W-:-:S04]  /*22c40*/  FFMA R21, -R16, R16, R21 ;  /* 0x0000001010157223 */ /* 0x000fc80000000115 */
[----:B------:R-:W-:-:S07]  /*22c50*/  FFMA R57, R21, R57, R16 ;  /* 0x0000003915397223 */ /* 0x000fce0000000010 */
.L_x_924:
[----:B------:R-:W-:Y:S01]  /*22c60*/  FMUL R16, R57, R3 ;  /* 0x0000000339107220 */ /* 0x000fe20000400000 */
[----:B------:R-:W-:Y:S06]  /*22c70*/  BRA `(.L_x_925) ;  /* 0x0000000400787947 */ /* 0x000fec0003800000 */
.L_x_922:
        /* <DEDUP_REMOVED lines=14> */
.L_x_927:
        /* <DEDUP_REMOVED lines=9> */
[----:B------:R-:W-:Y:S01]  /*22df0*/  MOV R16, R57 ;  /* 0x0000003900107202 */ /* 0x000fe20000000f00 */
[----:B------:R-:W-:Y:S06]  /*22e00*/  BRA `(.L_x_925) ;  /* 0x0000000400147947 */ /* 0x000fec0003800000 */
.L_x_928:
[----:B------:R-:W-:Y:S01]  /*22e10*/  FMUL.FTZ R16, R31, R18 ;  /* 0x000000121f107220 */ /* 0x000fe20000410000 */
[----:B------:R-:W-:-:S03]  /*22e20*/  FMUL.FTZ R17, R18, 0.5 ;  /* 0x3f00000012117820 */ /* 0x000fc60000410000 */
[----:B------:R-:W-:-:S04]  /*22e30*/  FFMA R3, -R16, R16, R31 ;  /* 0x0000001010037223 */ /* 0x000fc8000000011f */
[----:B------:R-:W-:Y:S01]  /*22e40*/  FFMA R16, R3, R17, R16 ;  /* 0x0000001103107223 */ /* 0x000fe20000000010 */
[----:B------:R-:W-:Y:S06]  /*22e50*/  BRA `(.L_x_925) ;  /* 0x0000000400007947 */ /* 0x000fec0003800000 */
.L_x_926:
        /* <DEDUP_REMOVED lines=12> */
.L_x_929:
        /* <DEDUP_REMOVED lines=10> */
.L_x_930:
[----:B------:R-:W-:Y:S01]  /*22fc0*/  FMUL.FTZ R16, R31, R18 ;  /* 0x000000121f107220 */ /* 0x000fe20000410000 */
[----:B------:R-:W-:-:S03]  /*22fd0*/  FMUL.FTZ R17, R18, 0.5 ;  /* 0x3f00000012117820 */ /* 0x000fc60000410000 */
[----:B------:R-:W-:-:S04]  /*22fe0*/  FFMA R3, -R16, R16, R31 ;  /* 0x0000001010037223 */ /* 0x000fc8000000011f */
[----:B------:R-:W-:Y:S01]  /*22ff0*/  FFMA R16, R3, R17, R16 ;  /* 0x0000001103107223 */ /* 0x000fe20000000010 */
[----:B------:R-:W-:Y:S06]  /*23000*/  BRA `(.L_x_925) ;  /* 0x0000000000947947 */ /* 0x000fec0003800000 */
.L_x_921:
        /* <DEDUP_REMOVED lines=12> */
.L_x_931:
        /* <DEDUP_REMOVED lines=12> */
.L_x_932:
        /* <DEDUP_REMOVED lines=8> */
.L_x_933:
[----:B------:R-:W-:Y:S01]  /*23210*/  FMUL.FTZ R57, R31, R18 ;  /* 0x000000121f397220 */ /* 0x000fe20000410000 */
[----:B------:R-:W-:-:S03]  /*23220*/  FMUL.FTZ R3, R18, 0.5 ;  /* 0x3f00000012037820 */ /* 0x000fc60000410000 */
[----:B------:R-:W-:-:S04]  /*23230*/  FFMA R18, -R57, R57, R31 ;  /* 0x0000003939127223 */ /* 0x000fc8000000011f */
[----:B------:R-:W-:-:S07]  /*23240*/  FFMA R57, R18, R3, R57 ;  /* 0x0000000312397223 */ /* 0x000fce0000000039 */
.L_x_934:
[----:B------:R-:W-:-:S07]  /*23250*/  FMUL R16, R57, R16 ;  /* 0x0000001039107220 */ /* 0x000fce0000400000 */
.L_x_925:
[----:B------:R-:W-:Y:S01]  /*23260*/  FSETP.NEU.AND P0, PT, R16, RZ, PT ;  /* 0x000000ff1000720b */ /* 0x000fe20003f0d000 */
[----:B------:R-:W-:Y:S01]  /*23270*/  HFMA2 R3, -RZ, RZ, 0, 0 ;  /* 0x00000000ff037431 */ /* 0x000fe200000001ff */
[C---:B------:R-:W-:Y:S02]  /*23280*/  LOP3.LUT R50, R9.reuse, 0xfffffff8, RZ, 0xc0, !PT ;  /* 0xfffffff809327812 */ /* 0x040fe400078ec0ff */
[----:B------:R-:W-:-:S09]  /*23290*/  LOP3.LUT R49, R9, 0x7, RZ, 0xc0, !PT ;  /* 0x0000000709317812 */ /* 0x000fd200078ec0ff */
        /* <DEDUP_REMOVED lines=8> */
.L_x_945:
        /* <DEDUP_REMOVED lines=14> */
.L_x_937:
        /* <DEDUP_REMOVED lines=14> */
.L_x_938:
        /* <DEDUP_REMOVED lines=15> */
.L_x_939:
        /* <DEDUP_REMOVED lines=14> */
.L_x_940:
        /* <DEDUP_REMOVED lines=15> */
.L_x_941:
        /* <DEDUP_REMOVED lines=14> */
.L_x_942:
        /* <DEDUP_REMOVED lines=15> */
.L_x_943:
        /* <DEDUP_REMOVED lines=14> */
.L_x_944:
[----:B------:R0:W-:Y:S01]  /*23a50*/  STS [R3+0x1c], R20 ;  /* 0x00001c1403007388 */ /* 0x0001e20000000800 */
[C---:B------:R-:W-:Y:S02]  /*23a60*/  IADD3 R19, PT, PT, R17.reuse, 0x6, RZ ;  /* 0x0000000611137810 */ /* 0x040fe40007ffe0ff */
[----:B------:R-:W-:Y:S02]  /*23a70*/  IADD3 R17, PT, PT, R17, 0x8, RZ ;  /* 0x0000000811117810 */ /* 0x000fe40007ffe0ff */
[----:B------:R-:W-:-:S13]  /*23a80*/  ISETP.NE.AND P0, PT, R19, R50, PT ;  /* 0x000000321300720c */ /* 0x000fda0003f05270 */
[----:B0-----:R-:W-:Y:S05]  /*23a90*/  @P0 BRA `(.L_x_945) ;  /* 0xfffffff800200947 */ /* 0x001fea000383ffff */
.L_x_936:
[----:B------:R-:W-:-:S13]  /*23aa0*/  ISETP.NE.AND P0, PT, R49, RZ, PT ;  /* 0x000000ff3100720c */ /* 0x000fda0003f05270 */
        /* <DEDUP_REMOVED lines=17> */
.L_x_948:
        /* <DEDUP_REMOVED lines=15> */
.L_x_949:
        /* <DEDUP_REMOVED lines=14> */
.L_x_950:
        /* <DEDUP_REMOVED lines=15> */
.L_x_951:
[----:B------:R0:W-:Y:S01]  /*23e80*/  STS [R3+0xc], R18 ;  /* 0x00000c1203007388 */ /* 0x0001e20000000800 */
[----:B------:R-:W-:-:S07]  /*23e90*/  IADD3 R17, PT, PT, R17, 0x4, RZ ;  /* 0x0000000411117810 */ /* 0x000fce0007ffe0ff */
.L_x_947:
[----:B------:R-:W-:-:S13]  /*23ea0*/  ISETP.NE.AND P0, PT, R39, RZ, PT ;  /* 0x000000ff2700720c */ /* 0x000fda0003f05270 */
[----:B------:R-:W-:Y:S05]  /*23eb0*/  @!P0 BRA `(.L_x_946) ;  /* 0x0000000000c88947 */ /* 0x000fea0003800000 */
[----:B------:R-:W-:-:S09]  /*23ec0*/  UISETP.NE.AND UP0, UPT, UR12, 0x3, UPT ;  /* 0x000000030c00788c */ /* 0x000fd2000bf05270 */
[----:B------:R-:W-:Y:S05]  /*23ed0*/  BRA.U !UP0, `(.L_x_952) ;  /* 0x00000001087c7547 */ /* 0x000fea000b800000 */
        /* <DEDUP_REMOVED lines=14> */
.L_x_953:
        /* <DEDUP_REMOVED lines=15> */
.L_x_954:
[----:B------:R1:W-:Y:S01]  /*240b0*/  STS [R3+0x4], R18 ;  /* 0x0000041203007388 */ /* 0x0003e20000000800 */
[----:B------:R-:W-:-:S07]  /*240c0*/  IADD3 R17, PT, PT, R17, 0x2, RZ ;  /* 0x0000000211117810 */ /* 0x000fce0007ffe0ff */
.L_x_952:
        /* <DEDUP_REMOVED lines=16> */
.L_x_955:
[----:B------:R2:W-:Y:S02]  /*241d0*/  STS [R17], R20 ;  /* 0x0000001411007388 */ /* 0x0005e40000000800 */
.L_x_946:
[----:B01----:R-:W2:Y:S02]  /*241e0*/  LDS R3, [R12+0x8] ;  /* 0x000008000c037984 */ /* 0x003ea40000000800 */
[----:B--2---:R-:W-:Y:S01]  /*241f0*/  FADD R17, R3, 1 ;  /* 0x3f80000003117421 */ /* 0x004fe20000000000 */
[----:B------:R-:W-:-:S04]  /*24200*/  FADD R3, -R16, -RZ ;  /* 0x800000ff10037221 */ /* 0x000fc80000000100 */
[----:B------:R0:W-:Y:S03]  /*24210*/  STS [R12+0x8], R17 ;  /* 0x000008110c007388 */ /* 0x0001e60000000800 */
.L_x_935:
[----:B------:R1:W-:Y:S01]  /*24220*/  STL [R1+0x14], R3 ;  /* 0x0000140301007387 */ /* 0x0003e20000100800 */
[----:B------:R-:W-:-:S13]  /*24230*/  ISETP.NE.AND P0, PT, R15, 0x1, PT ;  /* 0x000000010f00780c */ /* 0x000fda0003f05270 */
[----:B-1----:R-:W-:Y:S05]  /*24240*/  @P0 BRA `(.L_x_956) ;  /* 0x0000001400400947 */ /* 0x002fea0003800000 */
[----:B------:R-:W2:Y:S04]  /*24250*/  LDL R14, [R1+0x18] ;  /* 0x00001800010e7983 */ /* 0x000ea80000100800 */
[----:B------:R-:W3:Y:S04]  /*24260*/  LDL R16, [R1+0x1c] ;  /* 0x00001c0001107983 */ /* 0x000ee80000100800 */
[----:B0-----:R-:W4:Y:S01]  /*24270*/  LDL R17, [R1+0x20] ;  /* 0x0000200001117983 */ /* 0x001f220000100800 */
[----:B------:R-:W-:Y:S01]  /*24280*/  HFMA2 R23, -RZ, RZ, 0, 0 ;  /* 0x00000000ff177431 */ /* 0x000fe200000001ff */
[----:B------:R-:W-:Y:S01]  /*24290*/  MOV R21, RZ ;  /* 0x000000ff00157202 */ /* 0x000fe20000000f00 */
[----:B------:R-:W-:Y:S01]  /*242a0*/  HFMA2 R18, -RZ, RZ, 0, 0 ;  /* 0x00000000ff127431 */ /* 0x000fe200000001ff */
[----:B--2---:R-:W-:-:S02]  /*242b0*/  FSETP.NEU.AND P0, PT, R14, RZ, PT ;  /* 0x000000ff0e00720b */ /* 0x004fc40003f0d000 */
[----:B---3--:R-:W-:Y:S02]  /*242c0*/  FSETP.NEU.AND P1, PT, R16, RZ, PT ;  /* 0x000000ff1000720b */ /* 0x008fe40003f2d000 */
[----:B------:R-:W-:Y:S02]  /*242d0*/  FSEL R14, R14, 1, P0 ;  /* 0x3f8000000e0e7808 */ /* 0x000fe40000000000 */
[C---:B----4-:R-:W-:Y:S02]  /*242e0*/  FSETP.NEU.AND P2, PT, R17.reuse, RZ, PT ;  /* 0x000000ff1100720b */ /* 0x050fe40003f4d000 */
[----:B------:R-:W-:Y:S01]  /*242f0*/  FSEL R20, R16, 1, P1 ;  /* 0x3f80000010147808 */ /* 0x000fe20000800000 */
[----:B------:R-:W-:Y:S01]  /*24300*/  FMUL R22, R4, R14 ;  /* 0x0000000e04167220 */ /* 0x000fe20000400000 */
[----:B------:R-:W-:Y:S01]  /*24310*/  FSEL R24, R17, 1, P2 ;  /* 0x3f80000011187808 */ /* 0x000fe20001000000 */
[----:B------:R0:W-:Y:S02]  /*24320*/  STL [R1], R14 ;  /* 0x0000000e01007387 */ /* 0x0001e40000100800 */
[----:B------:R-:W-:Y:S01]  /*24330*/  FMUL R16, R5, R20 ;  /* 0x0000001405107220 */ /* 0x000fe20000400000 */
[----:B------:R-:W-:Y:S01]  /*24340*/  FSETP.GEU.AND P0, PT, |R22|, 6.14891432473264128000e+18, PT ;  /* 0x5eaaaaaa1600780b */ /* 0x000fe20003f0e200 */
[----:B------:R-:W-:Y:S01]  /*24350*/  FMUL R17, R6, R24 ;  /* 0x0000001806117220 */ /* 0x000fe20000400000 */
[----:B------:R1:W-:Y:S02]  /*24360*/  STL [R1+0x4], R20 ;  /* 0x0000041401007387 */ /* 0x0003e40000100800 */
[----:B------:R-:W-:-:S02]  /*24370*/  FSETP.LEU.OR P0, PT, |R22|, 1.084202172485504434e-19, P0 ;  /* 0x200000001600780b */ /* 0x000fc4000070b600 */
[----:B------:R1:W-:Y:S01]  /*24380*/  STL [R1+0x8], R24 ;  /* 0x0000081801007387 */ /* 0x0003e20000100800 */
[----:B0-----:R-:W-:-:S03]  /*24390*/  MOV R14, RZ ;  /* 0x000000ff000e7202 */ /* 0x001fc60000000f00 */
[----:B------:R1:W-:Y:S04]  /*243a0*/  STL [R1+0x24], R22 ;  /* 0x0000241601007387 */ /* 0x0003e80000100800 */
[----:B------:R1:W-:Y:S03]  /*243b0*/  STL.64 [R1+0x28], R16 ;  /* 0x0000281001007387 */ /* 0x0003e60000100a00 */
[----:B------:R-:W-:Y:S01]  /*243c0*/  @!P0 FMUL R19, R22, R22 ;  /* 0x0000001616138220 */ /* 0x000fe20000400000 */
[----:B------:R-:W-:Y:S06]  /*243d0*/  @!P0 BRA `(.L_x_957) ;  /* 0x0000000000d08947 */ /* 0x000fec0003800000 */
[----:B------:R-:W-:Y:S02]  /*243e0*/  FSETP.GT.AND P0, PT, |R22|, 1.084202172485504434e-19, PT ;  /* 0x200000001600780b */ /* 0x000fe40003f04200 */
[----:B------:R-:W-:-:S11]  /*243f0*/  MOV R19, RZ ;  /* 0x000000ff00137202 */ /* 0x000fd60000000f00 */
[----:B------:R-:W-:Y:S05]  /*24400*/  @!P0 BRA `(.L_x_958) ;  /* 0x0000000000408947 */ /* 0x000fea0003800000 */
[----:B------:R-:W0:Y:S08]  /*24410*/  MUFU.RCP R23, |R22| ;  /* 0x4000001600177308 */ /* 0x000e300000001000 */
[----:B------:R-:W2:Y:S01]  /*24420*/  FCHK P0, RZ, |R22| ;  /* 0x40000016ff007302 */ /* 0x000ea20000000000 */
[----:B0-----:R-:W-:-:S04]  /*24430*/  FFMA R18, -|R22|, R23, 1 ;  /* 0x3f80000016127423 */ /* 0x001fc80000000317 */
[----:B------:R-:W-:-:S04]  /*24440*/  FFMA R18, R23, R18, R23 ;  /* 0x0000001217127223 */ /* 0x000fc80000000017 */
[----:B------:R-:W-:-:S04]  /*24450*/  FFMA R23, RZ, R18, RZ ;  /* 0x00000012ff177223 */ /* 0x000fc800000000ff */
[----:B-1----:R-:W-:-:S04]  /*24460*/  FFMA R20, -|R22|, R23, RZ ;  /* 0x0000001716147223 */ /* 0x002fc800000003ff */
[----:B------:R-:W-:Y:S01]  /*24470*/  FFMA R20, R18, R20, R23 ;  /* 0x0000001412147223 */ /* 0x000fe20000000017 */
[----:B--2---:R-:W-:Y:S06]  /*24480*/  @!P0 BRA `(.L_x_959) ;  /* 0x0000000000108947 */ /* 0x004fec0003800000 */
[----:B------:R-:W-:Y:S02]  /*24490*/  HFMA2 R20, -RZ, RZ, 0, 0 ;  /* 0x00000000ff147431 */ /* 0x000fe400000001ff */
[----:B------:R-:W-:Y:S01]  /*244a0*/  FADD R31, |R22|, -RZ ;  /* 0x800000ff161f7221 */ /* 0x000fe20000000200 */
[----:B------:R-:W-:-:S07]  /*244b0*/  MOV R58, 0x244d0 ;  /* 0x000244d0003a7802 */ /* 0x000fce0000000f00 */
[----:B------:R-:W-:Y:S05]  /*244c0*/  CALL.REL.NOINC `($__internal_3_$__cuda_sm3x_div_rn_noftz_f32_slowpath) ;  /* 0x0000019000487944 */ /* 0x000fea0003c00000 */
.L_x_959:
[----:B------:R-:W-:Y:S01]  /*244d0*/  FMUL R23, RZ, R20 ;  /* 0x00000014ff177220 */ /* 0x000fe20000400000 */
[----:B------:R-:W-:-:S03]  /*244e0*/  FADD R18, |R22|, -RZ ;  /* 0x800000ff16127221 */ /* 0x000fc60000000200 */
[----:B------:R-:W-:Y:S01]  /*244f0*/  FFMA R23, R23, R20, 1 ;  /* 0x3f80000017177423 */ /* 0x000fe20000000014 */
[----:B------:R-:W-:Y:S06]  /*24500*/  BRA `(.L_x_957) ;  /* 0x0000000000847947 */ /* 0x000fec0003800000 */
.L_x_958:
[----:B------:R-:W-:-:S13]  /*24510*/  FSETP.GT.AND P0, PT, |R22|, RZ, PT ;  /* 0x000000ff1600720b */ /* 0x000fda0003f04200 */
        /* <DEDUP_REMOVED lines=9> */
[----:B------:R-:W-:Y:S01]  /*245b0*/  MOV R20, RZ ;  /* 0x000000ff00147202 */ /* 0x000fe20000000f00 */
[----:B------:R-:W-:Y:S01]  /*245c0*/  FADD R31, |R22|, -RZ ;  /* 0x800000ff161f7221 */ /* 0x000fe20000000200 */
[----:B------:R-:W-:-:S07]  /*245d0*/  MOV R58, 0x245f0 ;  /* 0x000245f0003a7802 */ /* 0x000fce0000000f00 */
[----:B------:R-:W-:Y:S05]  /*245e0*/  CALL.REL.NOINC `($__internal_3_$__cuda_sm3x_div_rn_noftz_f32_slowpath) ;  /* 0x0000019000007944 */ /* 0x000fea0003c00000 */
.L_x_961:
[----:B------:R-:W-:Y:S01]  /*245f0*/  FMUL R21, RZ, R20 ;  /* 0x00000014ff157220 */ /* 0x000fe20000400000 */
[----:B------:R-:W-:-:S03]  /*24600*/  FADD R14, |R22|, -RZ ;  /* 0x800000ff160e7221 */ /* 0x000fc60000000200 */
[----:B------:R-:W-:Y:S01]  /*24610*/  FFMA R21, R21, R20, 1 ;  /* 0x3f80000015157423 */ /* 0x000fe20000000014 */
[----:B------:R-:W-:Y:S06]  /*24620*/  BRA `(.L_x_957) ;  /* 0x00000000003c7947 */ /* 0x000fec0003800000 */
.L_x_960:
[----:B------:R-:W-:-:S13]  /*24630*/  FSETP.NEU.AND P0, PT, |R22|, RZ, PT ;  /* 0x000000ff1600720b */ /* 0x000fda0003f0d200 */
[----:B------:R-:W-:Y:S05]  /*24640*/  @!P0 BRA `(.L_x_957) ;  /* 0x0000000000348947 */ /* 0x000fea0003800000 */
[----:B------:R-:W-:Y:S01]  /*24650*/  MOV R21, 0x7f800000 ;  /* 0x7f80000000157802 */ /* 0x000fe20000000f00 */
[----:B------:R-:W0:Y:S04]  /*24660*/  FCHK P0, |R22|, RZ ;  /* 0x000000ff16007302 */ /* 0x000e280000000200 */
[----:B-1----:R-:W-:-:S04]  /*24670*/  FFMA R20, -RZ, R21, 1 ;  /* 0x3f800000ff147423 */ /* 0x002fc80000000115 */
[----:B------:R-:W-:-:S04]  /*24680*/  FFMA R21, R20, R21, +INF ;  /* 0x7f80000014157423 */ /* 0x000fc80000000015 */
[----:B------:R-:W-:-:S04]  /*24690*/  FFMA R20, |R22|, R21, RZ ;  /* 0x0000001516147223 */ /* 0x000fc800000002ff */
[----:B------:R-:W-:-:S04]  /*246a0*/  FFMA R24, -RZ, R20, |R22| ;  /* 0x00000014ff187223 */ /* 0x000fc80000000516 */
[----:B------:R-:W-:Y:S01]  /*246b0*/  FFMA R20, R21, R24, R20 ;  /* 0x0000001815147223 */ /* 0x000fe20000000014 */
[----:B0-----:R-:W-:Y:S06]  /*246c0*/  @!P0 BRA `(.L_x_962) ;  /* 0x0000000000108947 */ /* 0x001fec0003800000 */
[----:B------:R-:W-:Y:S02]  /*246d0*/  HFMA2 R31, -RZ, RZ, 0, 0 ;  /* 0x00000000ff1f7431 */ /* 0x000fe400000001ff */
[----:B------:R-:W-:Y:S01]  /*246e0*/  FADD R20, |R22|, -RZ ;  /* 0x800000ff16147221 */ /* 0x000fe20000000200 */
[----:B------:R-:W-:-:S07]  /*246f0*/  MOV R58, 0x24710 ;  /* 0x00024710003a7802 */ /* 0x000fce0000000f00 */
[----:B------:R-:W-:Y:S05]  /*24700*/  CALL.REL.NOINC `($__internal_3_$__cuda_sm3x_div_rn_noftz_f32_slowpath) ;  /* 0x0000018c00b87944 */ /* 0x000fea0003c00000 */
.L_x_962:
[----:B------:R-:W-:-:S07]  /*24710*/  FFMA R21, R20, R20, RZ ;  /* 0x0000001414157223 */ /* 0x000fce00000000ff */
.L_x_957:
[C---:B------:R-:W-:Y:S02]  /*24720*/  FSETP.GEU.AND P0, PT, |R16|.reuse, 6.14891432473264128000e+18, PT ;  /* 0x5eaaaaaa1000780b */ /* 0x040fe40003f0e200 */
        /* <DEDUP_REMOVED lines=9> */
[----:B------:R-:W0:Y:S01]  /*247c0*/  FCHK P0, |R16|, R14 ;  /* 0x0000000e10007302 */ /* 0x000e220000000200 */
[----:B-1----:R-:W-:-:S04]  /*247d0*/  FFMA R20, -R14, R25, 1 ;  /* 0x3f8000000e147423 */ /* 0x002fc80000000119 */
[----:B------:R-:W-:-:S04]  /*247e0*/  FFMA R25, R25, R20, R25 ;  /* 0x0000001419197223 */ /* 0x000fc80000000019 */
[----:B------:R-:W-:-:S04]  /*247f0*/  FFMA R20, |R16|, R25, RZ ;  /* 0x0000001910147223 */ /* 0x000fc800000002ff */
[----:B------:R-:W-:-:S04]  /*24800*/  FFMA R22, -R14, R20, |R16| ;  /* 0x000000140e167223 */ /* 0x000fc80000000510 */
[----:B------:R-:W-:Y:S01]  /*24810*/  FFMA R20, R25, R22, R20 ;  /* 0x0000001619147223 */ /* 0x000fe20000000014 */
[----:B0-----:R-:W-:Y:S06]  /*24820*/  @!P0 BRA `(.L_x_967) ;  /* 0x0000000000108947 */ /* 0x001fec0003800000 */
[----:B------:R-:W-:Y:S01]  /*24830*/  FADD R20, |R16|, -RZ ;  /* 0x800000ff10147221 */ /* 0x000fe20000000200 */
[----:B------:R-:W-:Y:S02]  /*24840*/  MOV R31, R14 ;  /* 0x0000000e001f7202 */ /* 0x000fe40000000f00 */
[----:B------:R-:W-:-:S07]  /*24850*/  MOV R58, 0x24870 ;  /* 0x00024870003a7802 */ /* 0x000fce0000000f00 */
[----:B------:R-:W-:Y:S05]  /*24860*/  CALL.REL.NOINC `($__internal_3_$__cuda_sm3x_div_rn_noftz_f32_slowpath) ;  /* 0x0000018c00607944 */ /* 0x000fea0003c00000 */
.L_x_967:
[----:B------:R-:W-:Y:S01]  /*24870*/  FFMA R21, R20, R20, R21 ;  /* 0x0000001414157223 */ /* 0x000fe20000000015 */
[----:B------:R-:W-:Y:S06]  /*24880*/  BRA `(.L_x_966) ;  /* 0x0000000000c47947 */ /* 0x000fec0003800000 */
.L_x_965:
[----:B------:R-:W1:Y:S08]  /*24890*/  MUFU.RCP R25, |R16| ;  /* 0x4000001000197308 */ /* 0x000e700000001000 */
[----:B------:R-:W0:Y:S01]  /*248a0*/  FCHK P0, R14, |R16| ;  /* 0x400000100e007302 */ /* 0x000e220000000000 */
[----:B-1----:R-:W-:-:S04]  /*248b0*/  FFMA R20, -|R16|, R25, 1 ;  /* 0x3f80000010147423 */ /* 0x002fc80000000319 */
        /* <DEDUP_REMOVED lines=8> */
[----:B------:R-:W-:Y:S05]  /*24940*/  CALL.REL.NOINC `($__internal_3_$__cuda_sm3x_div_rn_noftz_f32_slowpath) ;  /* 0x0000018c00287944 */ /* 0x000fea0003c00000 */
.L_x_968:
[----:B------:R-:W-:Y:S01]  /*24950*/  FMUL R21, R21, R20 ;  /* 0x0000001415157220 */ /* 0x000fe20000400000 */
[----:B------:R-:W-:-:S03]  /*24960*/  FADD R14, |R16|, -RZ ;  /* 0x800000ff100e7221 */ /* 0x000fc60000000200 */
[----:B------:R-:W-:Y:S01]  /*24970*/  FFMA R21, R21, R20, 1 ;  /* 0x3f80000015157423 */ /* 0x000fe20000000014 */
[----:B------:R-:W-:Y:S06]  /*24980*/  BRA `(.L_x_966) ;  /* 0x0000000000847947 */ /* 0x000fec0003800000 */
.L_x_964:
[----:B------:R-:W-:-:S13]  /*24990*/  FSETP.GT.AND P0, PT, |R16|, R18, PT ;  /* 0x000000121000720b */ /* 0x000fda0003f04200 */
[----:B------:R-:W-:Y:S05]  /*249a0*/  @P0 BRA `(.L_x_969) ;  /* 0x0000000000380947 */ /* 0x000fea0003800000 */
        /* <DEDUP_REMOVED lines=12> */
.L_x_970:
[----:B------:R-:W-:Y:S01]  /*24a70*/  FFMA R23, R20, R20, R23 ;  /* 0x0000001414177223 */ /* 0x000fe20000000017 */
[----:B------:R-:W-:Y:S06]  /*24a80*/  BRA `(.L_x_966) ;  /* 0x0000000000447947 */ /* 0x000fec0003800000 */
.L_x_969:
        /* <DEDUP_REMOVED lines=12> */
.L_x_971:
[----:B------:R-:W-:Y:S01]  /*24b50*/  FMUL R23, R23, R20 ;  /* 0x0000001417177220 */ /* 0x000fe20000400000 */
[----:B------:R-:W-:-:S03]  /*24b60*/  FADD R18, |R16|, -RZ ;  /* 0x800000ff10127221 */ /* 0x000fc60000000200 */
[----:B------:R-:W-:Y:S01]  /*24b70*/  FFMA R23, R23, R20, 1 ;  /* 0x3f80000017177423 */ /* 0x000fe20000000014 */
[----:B------:R-:W-:Y:S06]  /*24b80*/  BRA `(.L_x_966) ;  /* 0x0000000000047947 */ /* 0x000fec0003800000 */
.L_x_963:
[----:B------:R-:W-:-:S07]  /*24b90*/  FFMA R19, |R16|, |R16|, R19 ;  /* 0x4000001010137223 */ /* 0x000fce0000000213 */
.L_x_966:
        /* <DEDUP_REMOVED lines=21> */
.L_x_976:
[----:B------:R-:W-:Y:S01]  /*24cf0*/  FFMA R21, R20, R20, R21 ;  /* 0x0000001414157223 */ /* 0x000fe20000000015 */
[----:B------:R-:W-:Y:S06]  /*24d00*/  BRA `(.L_x_975) ;  /* 0x0000000000c47947 */ /* 0x000fec0003800000 */
.L_x_974:
[----:B-1----:R-:W0:Y:S08]  /*24d10*/  MUFU.RCP R16, |R17| ;  /* 0x4000001100107308 */ /* 0x002e300000001000 */
        /* <DEDUP_REMOVED lines=11> */
.L_x_977:
[----:B------:R-:W-:Y:S01]  /*24dd0*/  FMUL R21, R21, R20 ;  /* 0x0000001415157220 */ /* 0x000fe20000400000 */
[----:B------:R-:W-:-:S03]  /*24de0*/  FADD R14, |R17|, -RZ ;  /* 0x800000ff110e7221 */ /* 0x000fc60000000200 */
[----:B------:R-:W-:Y:S01]  /*24df0*/  FFMA R21, R21, R20, 1 ;  /* 0x3f80000015157423 */ /* 0x000fe20000000014 */
[----:B------:R-:W-:Y:S06]  /*24e00*/  BRA `(.L_x_975) ;  /* 0x0000000000847947 */ /* 0x000fec0003800000 */
.L_x_973:
        /* <DEDUP_REMOVED lines=14> */
.L_x_979:
[----:B------:R-:W-:Y:S01]  /*24ef0*/  FFMA R23, R20, R20, R23 ;  /* 0x0000001414177223 */ /* 0x000fe20000000017 */
[----:B------:R-:W-:Y:S06]  /*24f00*/  BRA `(.L_x_975) ;  /* 0x0000000000447947 */ /* 0x000fec0003800000 */
.L_x_978:
        /* <DEDUP_REMOVED lines=12> */
.L_x_980:
[----:B------:R-:W-:Y:S01]  /*24fd0*/  FMUL R23, R23, R20 ;  /* 0x0000001417177220 */ /* 0x000fe20000400000 */
[----:B------:R-:W-:-:S03]  /*24fe0*/  FADD R18, |R17|, -RZ ;  /* 0x800000ff11127221 */ /* 0x000fc60000000200 */
[----:B------:R-:W-:Y:S01]  /*24ff0*/  FFMA R23, R23, R20, 1 ;  /* 0x3f80000017177423 */ /* 0x000fe20000000014 */
[----:B------:R-:W-:Y:S06]  /*25000*/  BRA `(.L_x_975) ;  /* 0x0000000000047947 */ /* 0x000fec0003800000 */
.L_x_972:
[----:B------:R-:W-:-:S07]  /*25010*/  FFMA R19, |R17|, |R17|, R19 ;  /* 0x4000001111137223 */ /* 0x000fce0000000213 */
.L_x_975:
[----:B------:R-:W-:-:S13]  /*25020*/  FSETP.NEU.AND P0, PT, R23, RZ, PT ;  /* 0x000000ff1700720b */ /* 0x000fda0003f0d000 */
[----:B------:R-:W-:Y:S05]  /*25030*/  @!P0 BRA `(.L_x_981) ;  /* 0x0000000000988947 */ /* 0x000fea0003800000 */
[----:B-1----:R-:W0:Y:S08]  /*25040*/  MUFU.RCP R17, R18 ;  /* 0x0000001200117308 */ /* 0x002e300000001000 */
        /* <DEDUP_REMOVED lines=11> */
.L_x_982:
        /* <DEDUP_REMOVED lines=12> */
.L_x_983:
        /* <DEDUP_REMOVED lines=8> */
.L_x_984:
[----:B------:R-:W-:Y:S01]  /*25240*/  FMUL.FTZ R57, R31, R16 ;  /* 0x000000101f397220 */ /* 0x000fe20000410000 */
[----:B------:R-:W-:-:S03]  /*25250*/  FMUL.FTZ R16, R16, 0.5 ;  /* 0x3f00000010107820 */ /* 0x000fc60000410000 */
[----:B------:R-:W-:-:S04]  /*25260*/  FFMA R14, -R57, R57, R31 ;  /* 0x00000039390e7223 */ /* 0x000fc8000000011f */
[----:B------:R-:W-:-:S07]  /*25270*/  FFMA R57, R14, R16, R57 ;  /* 0x000000100e397223 */ /* 0x000fce0000000039 */
.L_x_985:
[----:B------:R-:W-:Y:S01]  /*25280*/  FMUL R14, R57, R18 ;  /* 0x00000012390e7220 */ /* 0x000fe20000400000 */
[----:B------:R-:W-:Y:S06]  /*25290*/  BRA `(.L_x_986) ;  /* 0x0000000400207947 */ /* 0x000fec0003800000 */
.L_x_981:
[----:B------:R-:W-:-:S13]  /*252a0*/  FSETP.NEU.AND P0, PT, R19, RZ, PT ;  /* 0x000000ff1300720b */ /* 0x000fda0003f0d000 */
[----:B------:R-:W-:Y:S05]  /*252b0*/  @!P0 BRA `(.L_x_987) ;  /* 0x0000000000e48947 */ /* 0x000fea0003800000 */
[----:B------:R-:W-:-:S13]  /*252c0*/  FSETP.GE.AND P0, PT, R19, R14, PT ;  /* 0x0000000e1300720b */ /* 0x000fda0003f06000 */
        /* <DEDUP_REMOVED lines=13> */
.L_x_989:
        /* <DEDUP_REMOVED lines=11> */
.L_x_990:
[----:B------:R-:W-:Y:S01]  /*25450*/  FMUL.FTZ R14, R31, R16 ;  /* 0x000000101f0e7220 */ /* 0x000fe20000410000 */
[----:B------:R-:W-:-:S03]  /*25460*/  FMUL.FTZ R16, R16, 0.5 ;  /* 0x3f00000010107820 */ /* 0x000fc60000410000 */
[----:B------:R-:W-:-:S04]  /*25470*/  FFMA R17, -R14, R14, R31 ;  /* 0x0000000e0e117223 */ /* 0x000fc8000000011f */
[----:B------:R-:W-:Y:S01]  /*25480*/  FFMA R14, R17, R16, R14 ;  /* 0x00000010110e7223 */ /* 0x000fe2000000000e */
[----:B------:R-:W-:Y:S06]  /*25490*/  BRA `(.L_x_986) ;  /* 0x0000000000a07947 */ /* 0x000fec0003800000 */
.L_x_988:
        /* <DEDUP_REMOVED lines=12> */
.L_x_991:
        /* <DEDUP_REMOVED lines=10> */
.L_x_992:
[----:B------:R-:W-:Y:S01]  /*25600*/  FMUL.FTZ R14, R31, R16 ;  /* 0x000000101f0e7220 */ /* 0x000fe20000410000 */
[----:B------:R-:W-:-:S03]  /*25610*/  FMUL.FTZ R16, R16, 0.5 ;  /* 0x3f00000010107820 */ /* 0x000fc60000410000 */
[----:B------:R-:W-:-:S04]  /*25620*/  FFMA R17, -R14, R14, R31 ;  /* 0x0000000e0e117223 */ /* 0x000fc8000000011f */
[----:B------:R-:W-:Y:S01]  /*25630*/  FFMA R14, R17, R16, R14 ;  /* 0x00000010110e7223 */ /* 0x000fe2000000000e */
[----:B------:R-:W-:Y:S06]  /*25640*/  BRA `(.L_x_986) ;  /* 0x0000000000347947 */ /* 0x000fec0003800000 */
.L_x_987:
[----:B-1----:R-:W-:Y:S01]  /*25650*/  IADD3 R16, PT, PT, R21, -0xd000000, RZ ;  /* 0xf300000015107810 */ /* 0x002fe20007ffe0ff */
[----:B------:R0:W1:Y:S03]  /*25660*/  MUFU.RSQ R18, R21 ;  /* 0x0000001500127308 */ /* 0x0000660000001400 */
[----:B------:R-:W-:-:S13]  /*25670*/  ISETP.GT.U32.AND P0, PT, R16, 0x727fffff, PT ;  /* 0x727fffff1000780c */ /* 0x000fda0003f04070 */
[----:B0-----:R-:W-:Y:S05]  /*25680*/  @!P0 BRA `(.L_x_993) ;  /* 0x0000000000108947 */ /* 0x001fea0003800000 */
[----:B------:R-:W-:Y:S02]  /*25690*/  MOV R31, R21 ;  /* 0x00000015001f7202 */ /* 0x000fe40000000f00 */
[----:B------:R-:W-:-:S07]  /*256a0*/  MOV R20, 0x256c0 ;  /* 0x000256c000147802 */ /* 0x000fce0000000f00 */
[----:B-1----:R-:W-:Y:S05]  /*256b0*/  CALL.REL.NOINC `($__internal_2_$__cuda_sm20_sqrt_rn_f32_slowpath) ;  /* 0x0000017c00707944 */ /* 0x002fea0003c00000 */
[----:B------:R-:W-:Y:S05]  /*256c0*/  BRA `(.L_x_994) ;  /* 0x0000000000107947 */ /* 0x000fea0003800000 */
.L_x_993:
[C---:B-1----:R-:W-:Y:S01]  /*256d0*/  FMUL.FTZ R16, R18.reuse, R21 ;  /* 0x0000001512107220 */ /* 0x042fe20000410000 */
[----:B------:R-:W-:-:S03]  /*256e0*/  FMUL.FTZ R57, R18, 0.5 ;  /* 0x3f00000012397820 */ /* 0x000fc60000410000 */
[----:B------:R-:W-:-:S04]  /*256f0*/  FFMA R21, -R16, R16, R21 ;  /* 0x0000001010157223 */ /* 0x000fc80000000115 */
[----:B------:R-:W-:-:S07]  /*25700*/  FFMA R57, R21, R57, R16 ;  /* 0x0000003915397223 */ /* 0x000fce0000000010 */
.L_x_994:
[----:B------:R-:W-:-:S07]  /*25710*/  FMUL R14, R57, R14 ;  /* 0x0000000e390e7220 */ /* 0x000fce0000400000 */
.L_x_986:
[----:B------:R-:W-:-:S05]  /*25720*/  FMUL R32, R14, 100 ;  /* 0x42c800000e207820 */ /* 0x000fca0000400000 */
[----:B------:R-:W-:-:S04]  /*25730*/  FSETP.NEU.AND P0, PT, R32, RZ, PT ;  /* 0x000000ff2000720b */ /* 0x000fc80003f0d000 */
[----:B------:R-:W-:-:S09]  /*25740*/  FSEL R32, R32, 100, P0 ;  /* 0x42c8000020207808 */ /* 0x000fd20000000000 */
.L_x_956:
[----:B------:R-:W1:Y:S01]  /*25750*/  LDC R16, c[0x0][0x380] ;  /* 0x0000e000ff107b82 */ /* 0x000e620000000800 */
[----:B0-----:R-:W-:Y:S01]  /*25760*/  HFMA2 R17, -RZ, RZ, 0, 0 ;  /* 0x00000000ff117431 */ /* 0x001fe200000001ff */
[----:B-1----:R-:W-:-:S13]  /*25770*/  ISETP.NE.AND P0, PT, R16, 0x3, PT ;  /* 0x000000031000780c */ /* 0x002fda0003f05270 */
        /* <DEDUP_REMOVED lines=8> */
[----:B------:R-:W0:Y:S01]  /*25800*/  S2R R18, SR_CgaCtaId ;  /* 0x0000000000127919 */ /* 0x000e220000008800 */
[----:B------:R-:W-:Y:S02]  /*25810*/  MOV R17, 0x400 ;  /* 0x0000040000117802 */ /* 0x000fe40000000f00 */
[----:B------:R-:W-:Y:S02]  /*25820*/  PLOP3.LUT P0, PT, PT, PT, PT, 0x8, 0x80 ;  /* 0x000000000080781c */ /* 0x000fe40003f0e170 */
[----:B------:R-:W-:Y:S02]  /*25830*/  IADD3 R19, PT, PT, R17, 0x3200, RZ ;  /* 0x0000320011137810 */ /* 0x000fe40007ffe0ff */
[----:B------:R-:W-:Y:S02]  /*25840*/  IADD3 R21, PT, PT, R41, -0xc, RZ ;  /* 0xfffffff429157810 */ /* 0x000fe40007ffe0ff */
[C---:B0-----:R-:W-:Y:S02]  /*25850*/  LEA R23, R18.reuse, R17, 0x18 ;  /* 0x0000001112177211 */ /* 0x041fe400078ec0ff */
[----:B------:R-:W-:-:S07]  /*25860*/  LEA R25, R18, R19, 0x18 ;  /* 0x0000001312197211 */ /* 0x000fce00078ec0ff */
.L_x_998:
[C---:B------:R-:W-:Y:S02]  /*25870*/  LEA R17, R16.reuse, R23, 0x2 ;  /* 0x0000001710117211 */ /* 0x040fe400078e10ff */
[C---:B0-----:R-:W-:Y:S02]  /*25880*/  LEA R19, R16.reuse, R25, 0x2 ;  /* 0x0000001910137211 */ /* 0x041fe400078e10ff */
[----:B------:R-:W-:Y:S01]  /*25890*/  IADD3 R16, PT, PT, R16, 0x10, RZ ;  /* 0x0000001010107810 */ /* 0x000fe20007ffe0ff */
[----:B------:R-:W0:Y:S03]  /*258a0*/  LDS R18, [R17] ;  /* 0x0000000011127984 */ /* 0x000e260000000800 */
[----:B------:R-:W-:Y:S01]  /*258b0*/  ISETP.GE.AND P1, PT, R16, R21, PT ;  /* 0x000000151000720c */ /* 0x000fe20003f26270 */
[----:B0-----:R-:W-:Y:S04]  /*258c0*/  STS [R19], R18 ;  /* 0x0000001213007388 */ /* 0x001fe80000000800 */
[----:B------:R-:W0:Y:S04]  /*258d0*/  LDS R20, [R17+0x4] ;  /* 0x0000040011147984 */ /* 0x000e280000000800 */
[----:B0-----:R-:W-:Y:S04]  /*258e0*/  STS [R19+0x4], R20 ;  /* 0x0000041413007388 */ /* 0x001fe80000000800 */
        /* <DEDUP_REMOVED lines=27> */
[----:B0-----:R0:W-:Y:S01]  /*25aa0*/  STS [R19+0x3c], R24 ;  /* 0x00003c1813007388 */ /* 0x0011e20000000800 */
[----:B------:R-:W-:Y:S05]  /*25ab0*/  @!P1 BRA `(.L_x_998) ;  /* 0xfffffffc006c9947 */ /* 0x000fea000383ffff */
[----:B------:R-:W-:-:S07]  /*25ac0*/  MOV R17, R41 ;  /* 0x0000002900117202 */ /* 0x000fce0000000f00 */
.L_x_997:
[----:B------:R-:W-:-:S04]  /*25ad0*/  IADD3 R18, PT, PT, -R16, R41, RZ ;  /* 0x0000002910127210 */ /* 0x000fc80007ffe1ff */
[----:B------:R-:W-:-:S13]  /*25ae0*/  ISETP.GT.AND P1, PT, R18, 0x4, PT ;  /* 0x000000041200780c */ /* 0x000fda0003f24270 */
[----:B------:R-:W-:Y:S05]  /*25af0*/  @!P1 BRA `(.L_x_999) ;  /* 0x0000000000689947 */ /* 0x000fea0003800000 */
[----:B------:R-:W1:Y:S01]  /*25b00*/  S2R R20, SR_CgaCtaId ;  /* 0x0000000000147919 */ /* 0x000e620000008800 */
[----:B0-----:R-:W-:Y:S02]  /*25b10*/  MOV R19, 0x400 ;  /* 0x0000040000137802 */ /* 0x001fe40000000f00 */
[----:B------:R-:W-:Y:S02]  /*25b20*/  PLOP3.LUT P0, PT, PT, PT, PT, 0x8, 0x80 ;  /* 0x000000000080781c */ /* 0x000fe40003f0e170 */
[----:B-1----:R-:W-:Y:S02]  /*25b30*/  LEA R17, R20, R19, 0x18 ;  /* 0x0000001314117211 */ /* 0x002fe400078ec0ff */
[----:B------:R-:W-:Y:S02]  /*25b40*/  IADD3 R19, PT, PT, R19, 0x3200, RZ ;  /* 0x0000320013137810 */ /* 0x000fe40007ffe0ff */
[----:B------:R-:W-:Y:S02]  /*25b50*/  LEA R18, R16, R17, 0x2 ;  /* 0x0000001110127211 */ /* 0x000fe400078e10ff */
[----:B------:R-:W-:-:S03]  /*25b60*/  LEA R19, R20, R19, 0x18 ;  /* 0x0000001314137211 */ /* 0x000fc600078ec0ff */
[----:B------:R-:W0:Y:S01]  /*25b70*/  LDS R17, [R18] ;  /* 0x0000000012117984 */ /* 0x000e220000000800 */
[C---:B------:R-:W-:Y:S02]  /*25b80*/  LEA R20, R16.reuse, R19, 0x2 ;  /* 0x0000001310147211 */ /* 0x040fe400078e10ff */
[----:B------:R-:W-:-:S03]  /*25b90*/  IADD3 R16, PT, PT, R16, 0x8, RZ ;  /* 0x0000000810107810 */ /* 0x000fc60007ffe0ff */
[----:B0-----:R0:W-:Y:S04]  /*25ba0*/  STS [R20], R17 ;  /* 0x0000001114007388 */ /* 0x0011e80000000800 */
[----:B------:R-:W1:Y:S01]  /*25bb0*/  LDS R19, [R18+0x4] ;  /* 0x0000040012137984 */ /* 0x000e620000000800 */
[----:B0-----:R-:W-:-:S03]  /*25bc0*/  MOV R17, R41 ;  /* 0x0000002900117202 */ /* 0x001fc60000000f00 */
[----:B-1----:R-:W-:Y:S04]  /*25bd0*/  STS [R20+0x4], R19 ;  /* 0x0000041314007388 */ /* 0x002fe80000000800 */
        /* <DEDUP_REMOVED lines=11> */
[----:B0-----:R1:W-:Y:S02]  /*25c90*/  STS [R20+0x1c], R19 ;  /* 0x00001c1314007388 */ /* 0x0013e40000000800 */
.L_x_999:
[----:B------:R-:W-:-:S13]  /*25ca0*/  ISETP.NE.OR P0, PT, R16, R41, P0 ;  /* 0x000000291000720c */ /* 0x000fda0000705670 */
[----:B------:R-:W-:Y:S05]  /*25cb0*/  @!P0 BRA `(.L_x_995) ;  /* 0x00000000004c8947 */ /* 0x000fea0003800000 */
.L_x_996:
[----:B------:R-:W2:Y:S01]  /*25cc0*/  S2R R18, SR_CgaCtaId ;  /* 0x0000000000127919 */ /* 0x000ea20000008800 */
[----:B------:R-:W-:-:S04]  /*25cd0*/  MOV R17, 0x400 ;  /* 0x0000040000117802 */ /* 0x000fc80000000f00 */
[----:B01----:R-:W-:Y:S02]  /*25ce0*/  IADD3 R19, PT, PT, R17, 0x3200, RZ ;  /* 0x0000320011137810 */ /* 0x003fe40007ffe0ff */
[C---:B--2---:R-:W-:Y:S02]  /*25cf0*/  LEA R21, R18.reuse, R17, 0x18 ;  /* 0x0000001112157211 */ /* 0x044fe400078ec0ff */
[----:B------:R-:W-:-:S07]  /*25d00*/  LEA R23, R18, R19, 0x18 ;  /* 0x0000001312177211 */ /* 0x000fce00078ec0ff */
.L_x_1000:
[C---:B------:R-:W-:Y:S02]  /*25d10*/  LEA R22, R16.reuse, R21, 0x2 ;  /* 0x0000001510167211 */ /* 0x040fe400078e10ff */
[C---:B0-----:R-:W-:Y:S02]  /*25d20*/  LEA R24, R16.reuse, R23, 0x2 ;  /* 0x0000001710187211 */ /* 0x041fe400078e10ff */
[----:B------:R-:W-:Y:S01]  /*25d30*/  IADD3 R16, PT, PT, R16, 0x4, RZ ;  /* 0x0000000410107810 */ /* 0x000fe20007ffe0ff */
[----:B------:R-:W0:Y:S03]  /*25d40*/  LDS R17, [R22] ;  /* 0x0000000016117984 */ /* 0x000e260000000800 */
[----:B------:R-:W-:Y:S01]  /*25d50*/  ISETP.NE.AND P0, PT, R16, R41, PT ;  /* 0x000000291000720c */ /* 0x000fe20003f05270 */
[----:B0-----:R-:W-:Y:S04]  /*25d60*/  STS [R24], R17 ;  /* 0x0000001118007388 */ /* 0x001fe80000000800 */
[----:B------:R-:W0:Y:S04]  /*25d70*/  LDS R18, [R22+0x4] ;  /* 0x0000040016127984 */ /* 0x000e280000000800 */
[----:B0-----:R-:W-:Y:S04]  /*25d80*/  STS [R24+0x4], R18 ;  /* 0x0000041218007388 */ /* 0x001fe80000000800 */
[----:B------:R-:W0:Y:S04]  /*25d90*/  LDS R19, [R22+0x8] ;  /* 0x0000080016137984 */ /* 0x000e280000000800 */
[----:B0-----:R-:W-:Y:S04]  /*25da0*/  STS [R24+0x8], R19 ;  /* 0x0000081318007388 */ /* 0x001fe80000000800 */
[----:B------:R-:W0:Y:S04]  /*25db0*/  LDS R20, [R22+0xc] ;  /* 0x00000c0016147984 */ /* 0x000e280000000800 */
[----:B0-----:R0:W-:Y:S01]  /*25dc0*/  STS [R24+0xc], R20 ;  /* 0x00000c1418007388 */ /* 0x0011e20000000800 */
[----:B------:R-:W-:Y:S05]  /*25dd0*/  @P0 BRA `(.L_x_1000) ;  /* 0xfffffffc00cc0947 */ /* 0x000fea000383ffff */
[----:B------:R-:W-:-:S07]  /*25de0*/  MOV R17, R41 ;  /* 0x0000002900117202 */ /* 0x000fce0000000f00 */
.L_x_995:
[----:B------:R-:W2:Y:S01]  /*25df0*/  S2R R51, SR_CgaCtaId ;  /* 0x0000000000337919 */ /* 0x000ea20000008800 */
[----:B------:R-:W-:Y:S02]  /*25e00*/  ISETP.NE.AND P0, PT, R40, RZ, PT ;  /* 0x000000ff2800720c */ /* 0x000fe40003f05270 */
[----:B------:R-:W-:-:S04]  /*25e10*/  MOV R52, 0x400 ;  /* 0x0000040000347802 */ /* 0x000fc80000000f00 */
[----:B--2---:R-:W-:-:S07]  /*25e20*/  LEA R53, R51, R52, 0x18 ;  /* 0x0000003433357211 */ /* 0x004fce00078ec0ff */
[----:B------:R-:W-:Y:S05]  /*25e30*/  @!P0 BRA `(.L_x_1001) ;  /* 0x0000000000408947 */ /* 0x000fea0003800000 */
[----:B01----:R-:W0:Y:S01]  /*25e40*/  S2R R20, SR_CgaCtaId ;  /* 0x0000000000147919 */ /* 0x003e220000008800 */
[----:B------:R-:W-:Y:S02]  /*25e50*/  MOV R19, 0x400 ;  /* 0x0000040000137802 */ /* 0x000fe40000000f00 */
[----:B------:R-:W-:Y:S02]  /*25e60*/  ISETP.NE.AND P0, PT, R40, 0x1, PT ;  /* 0x000000012800780c */ /* 0x000fe40003f05270 */
[C---:B0-----:R-:W-:Y:S02]  /*25e70*/  LEA R18, R20.reuse, R19, 0x18 ;  /* 0x0000001314127211 */ /* 0x041fe400078ec0ff */
[----:B------:R-:W-:Y:S02]  /*25e80*/  IADD3 R19, PT, PT, R19, 0x3200, RZ ;  /* 0x0000320013137810 */ /* 0x000fe40007ffe0ff */
[----:B------:R-:W-:Y:S02]  /*25e90*/  LEA R18, R17, R18, 0x2 ;  /* 0x0000001211127211 */ /* 0x000fe400078e10ff */
[----:B------:R-:W-:-:S03]  /*25ea0*/  LEA R20, R20, R19, 0x18 ;  /* 0x0000001314147211 */ /* 0x000fc600078ec0ff */
[----:B------:R-:W0:Y:S01]  /*25eb0*/  LDS R16, [R18] ;  /* 0x0000000012107984 */ /* 0x000e220000000800 */
[----:B------:R-:W-:-:S05]  /*25ec0*/  LEA R19, R17, R20, 0x2 ;  /* 0x0000001411137211 */ /* 0x000fca00078e10ff */
[----:B0-----:R2:W-:Y:S01]  /*25ed0*/  STS [R19], R16 ;  /* 0x0000001013007388 */ /* 0x0015e20000000800 */
[----:B------:R-:W-:Y:S05]  /*25ee0*/  @!P0 BRA `(.L_x_1001) ;  /* 0x0000000000148947 */ /* 0x000fea0003800000 */
[----:B--2---:R-:W0:Y:S01]  /*25ef0*/  LDS R16, [R18+0x4] ;  /* 0x0000040012107984 */ /* 0x004e220000000800 */
[----:B------:R-:W-:-:S03]  /*25f00*/  ISETP.NE.AND P0, PT, R40, 0x2, PT ;  /* 0x000000022800780c */ /* 0x000fc60003f05270 */
[----:B0-----:R-:W-:Y:S10]  /*25f10*/  STS [R19+0x4], R16 ;  /* 0x0000041013007388 */ /* 0x001ff40000000800 */
[----:B------:R-:W0:Y:S04]  /*25f20*/  @P0 LDS R17, [R18+0x8] ;  /* 0x0000080012110984 */ /* 0x000e280000000800 */
[----:B0-----:R3:W-:Y:S02]  /*25f30*/  @P0 STS [R19+0x8], R17 ;  /* 0x0000081113000388 */ /* 0x0017e40000000800 */
.L_x_1001:
[----:B------:R-:W4:Y:S02]  /*25f40*/  LDS R53, [R53+0xc80] ;  /* 0x000c800035357984 */ /* 0x000f240000000800 */
[----:B----4-:R-:W-:-:S13]  /*25f50*/  FSETP.NEU.AND P0, PT, R53, RZ, PT ;  /* 0x000000ff3500720b */ /* 0x010fda0003f0d000 */
[----:B------:R-:W-:Y:S05]  /*25f60*/  @!P0 BRA `(.L_x_1002) ;  /* 0x0000000c00108947 */ /* 0x000fea0003800000 */
[----:B------:R-:W-:Y:S01]  /*25f70*/  UISETP.GE.U32.AND UP0, UPT, UR8, 0x7, UPT ;  /* 0x000000070800788c */ /* 0x000fe2000bf06070 */
[----:B0-----:R-:W-:Y:S01]  /*25f80*/  HFMA2 R24, -RZ, RZ, 0, 0 ;  /* 0x00000000ff187431 */ /* 0x001fe200000001ff */
[----:B------:R-:W-:-:S07]  /*25f90*/  MOV R55, RZ ;  /* 0x000000ff00377202 */ /* 0x000fce0000000f00 */
[----:B------:R-:W-:Y:S05]  /*25fa0*/  BRA.U !UP0, `(.L_x_1003) ;  /* 0x0000000108607547 */ /* 0x000fea000b800000 */
[C---:B--2---:R-:W-:Y:S02]  /*25fb0*/  IADD3 R16, PT, PT, R52.reuse, 0xc80, RZ ;  /* 0x00000c8034107810 */ /* 0x044fe40007ffe0ff */
[----:B------:R-:W-:Y:S02]  /*25fc0*/  IADD3 R18, PT, PT, R52, 0x3200, RZ ;  /* 0x0000320034127810 */ /* 0x000fe40007ffe0ff */
[----:B------:R-:W-:Y:S02]  /*25fd0*/  MOV R57, RZ ;  /* 0x000000ff00397202 */ /* 0x000fe40000000f00 */
[----:B------:R-:W-:Y:S02]  /*25fe0*/  MOV R55, RZ ;  /* 0x000000ff00377202 */ /* 0x000fe40000000f00 */
[C---:B------:R-:W-:Y:S02]  /*25ff0*/  LEA R58, R51.reuse, R16, 0x18 ;  /* 0x00000010333a7211 */ /* 0x040fe400078ec0ff */
[----:B------:R-:W-:-:S07]  /*26000*/  LEA R60, R51, R18, 0x18 ;  /* 0x00000012333c7211 */ /* 0x000fce00078ec0ff */
.L_x_1004:
[C---:B------:R-:W-:Y:S02]  /*26010*/  LEA R54, R57.reuse, R58, 0x2 ;  /* 0x0000003a39367211 */ /* 0x040fe400078e10ff */
[C---:B------:R-:W-:Y:S02]  /*26020*/  LEA R56, R57.reuse, R60, 0x2 ;  /* 0x0000003c39387211 */ /* 0x040fe400078e10ff */
[----:B------:R-:W-:Y:S01]  /*26030*/  IADD3 R57, PT, PT, R57, 0x8, RZ ;  /* 0x0000000839397810 */ /* 0x000fe20007ffe0ff */
[----:B-1-3--:R-:W-:Y:S03]  /*26040*/  LDS.128 R16, [R54] ;  /* 0x0000000036107984 */ /* 0x00afe60000000c00 */
[----:B------:R-:W-:Y:S01]  /*26050*/  ISETP.NE.AND P0, PT, R57, R36, PT ;  /* 0x000000243900720c */ /* 0x000fe20003f05270 */
[----:B------:R-:W0:Y:S04]  /*26060*/  LDS.128 R20, [R56] ;  /* 0x0000000038147984 */ /* 0x000e280000000c00 */
[----:B------:R-:W-:Y:S04]  /*26070*/  LDS.128 R24, [R54+0x10] ;  /* 0x0000100036187984 */ /* 0x000fe80000000c00 */
[----:B------:R-:W1:Y:S01]  /*26080*/  LDS.128 R28, [R56+0x10] ;  /* 0x00001000381c7984 */ /* 0x000e620000000c00 */
[----:B0-----:R-:W-:-:S04]  /*26090*/  FFMA R16, R16, R20, R55 ;  /* 0x0000001410107223 */ /* 0x001fc80000000037 */
[----:B------:R-:W-:-:S04]  /*260a0*/  FFMA R17, R17, R21, R16 ;  /* 0x0000001511117223 */ /* 0x000fc80000000010 */
[----:B------:R-:W-:-:S04]  /*260b0*/  FFMA R18, R18, R22, R17 ;  /* 0x0000001612127223 */ /* 0x000fc80000000011 */
[----:B------:R-:W-:-:S04]  /*260c0*/  FFMA R19, R19, R23, R18 ;  /* 0x0000001713137223 */ /* 0x000fc80000000012 */
[----:B-1----:R-:W-:-:S04]  /*260d0*/  FFMA R24, R24, R28, R19 ;  /* 0x0000001c18187223 */ /* 0x002fc80000000013 */
[----:B------:R-:W-:-:S04]  /*260e0*/  FFMA R25, R25, R29, R24 ;  /* 0x0000001d19197223 */ /* 0x000fc80000000018 */
[----:B------:R-:W-:-:S04]  /*260f0*/  FFMA R26, R26, R30, R25 ;  /* 0x0000001e1a1a7223 */ /* 0x000fc80000000019 */
[----:B------:R-:W-:Y:S01]  /*26100*/  FFMA R55, R27, R31, R26 ;  /* 0x0000001f1b377223 */ /* 0x000fe2000000001a */
[----:B------:R-:W-:Y:S06]  /*26110*/  @P0 BRA `(.L_x_1004) ;  /* 0xfffffffc00bc0947 */ /* 0x000fec000383ffff */
[----:B------:R-:W-:-:S07]  /*26120*/  MOV R24, R36 ;  /* 0x0000002400187202 */ /* 0x000fce0000000f00 */
.L_x_1003:
[----:B------:R-:W-:-:S13]  /*26130*/  ISETP.NE.AND P0, PT, RZ, UR9, PT ;  /* 0x00000009ff007c0c */ /* 0x000fda000bf05270 */
[----:B------:R-:W-:Y:S05]  /*26140*/  @!P0 BRA `(.L_x_1005) ;  /* 0x0000000000ac8947 */ /* 0x000fea0003800000 */
[----:B------:R-:W-:Y:S01]  /*26150*/  UISETP.GE.U32.AND UP1, UPT, UR5, 0x3, UPT ;  /* 0x000000030500788c */ /* 0x000fe2000bf26070 */
[----:B------:R-:W-:-:S08]  /*26160*/  ISETP.NE.AND P0, PT, RZ, UR12, PT ;  /* 0x0000000cff007c0c */ /* 0x000fd0000bf05270 */
[----:B------:R-:W-:Y:S05]  /*26170*/  BRA.U !UP1, `(.L_x_1006) ;  /* 0x00000001093c7547 */ /* 0x000fea000b800000 */
[C---:B--2---:R-:W-:Y:S02]  /*26180*/  IADD3 R16, PT, PT, R52.reuse, 0xc80, RZ ;  /* 0x00000c8034107810 */ /* 0x044fe40007ffe0ff */
[----:B------:R-:W-:Y:S02]  /*26190*/  IADD3 R18, PT, PT, R52, 0x3200, RZ ;  /* 0x0000320034127810 */ /* 0x000fe40007ffe0ff */
[C---:B------:R-:W-:Y:S02]  /*261a0*/  LEA R25, R51.reuse, R16, 0x18 ;  /* 0x0000001033197211 */ /* 0x040fe400078ec0ff */
[----:B---3--:R-:W-:Y:S02]  /*261b0*/  LEA R17, R51, R18, 0x18 ;  /* 0x0000001233117211 */ /* 0x008fe400078ec0ff */
[C---:B------:R-:W-:Y:S02]  /*261c0*/  LEA R25, R24.reuse, R25, 0x2 ;  /* 0x0000001918197211 */ /* 0x040fe400078e10ff */
[----:B------:R-:W-:-:S02]  /*261d0*/  LEA R26, R24, R17, 0x2 ;  /* 0x00000011181a7211 */ /* 0x000fc400078e10ff */
[----:B------:R-:W-:Y:S01]  /*261e0*/  IADD3 R24, PT, PT, R24, 0x4, RZ ;  /* 0x0000000418187810 */ /* 0x000fe20007ffe0ff */
[----:B------:R-:W-:Y:S04]  /*261f0*/  LDS.64 R16, [R25] ;  /* 0x0000000019107984 */ /* 0x000fe80000000a00 */
[----:B-1----:R-:W0:Y:S04]  /*26200*/  LDS.64 R18, [R26] ;  /* 0x000000001a127984 */ /* 0x002e280000000a00 */
[----:B------:R-:W-:Y:S04]  /*26210*/  LDS.64 R20, [R25+0x8] ;  /* 0x0000080019147984 */ /* 0x000fe80000000a00 */
[----:B------:R-:W1:Y:S01]  /*26220*/  LDS.64 R22, [R26+0x8] ;  /* 0x000008001a167984 */ /* 0x000e620000000a00 */
[----:B0-----:R-:W-:-:S04]  /*26230*/  FFMA R16, R16, R18, R55 ;  /* 0x0000001210107223 */ /* 0x001fc80000000037 */
[----:B------:R-:W-:-:S04]  /*26240*/  FFMA R17, R17, R19, R16 ;  /* 0x0000001311117223 */ /* 0x000fc80000000010 */
[----:B-1----:R-:W-:-:S04]  /*26250*/  FFMA R20, R20, R22, R17 ;  /* 0x0000001614147223 */ /* 0x002fc80000000011 */
[----:B------:R-:W-:-:S07]  /*26260*/  FFMA R55, R21, R23, R20 ;  /* 0x0000001715377223 */ /* 0x000fce0000000014 */
.L_x_1006:
[----:B------:R-:W-:Y:S05]  /*26270*/  @!P0 BRA `(.L_x_1005) ;  /* 0x0000000000608947 */ /* 0x000fea0003800000 */
[----:B------:R-:W-:Y:S01]  /*26280*/  UISETP.NE.AND UP1, UPT, UR12, 0x1, UPT ;  /* 0x000000010c00788c */ /* 0x000fe2000bf25270 */
[----:B------:R-:W-:-:S08]  /*26290*/  ISETP.NE.AND P0, PT, R37, RZ, PT ;  /* 0x000000ff2500720c */ /* 0x000fd00003f05270 */
[----:B------:R-:W-:Y:S05]  /*262a0*/  BRA.U !UP1, `(.L_x_1007) ;  /* 0x00000001092c7547 */ /* 0x000fea000b800000 */
[C---:B--2---:R-:W-:Y:S02]  /*262b0*/  IADD3 R16, PT, PT, R52.reuse, 0xc80, RZ ;  /* 0x00000c8034107810 */ /* 0x044fe40007ffe0ff */
[----:B------:R-:W-:Y:S02]  /*262c0*/  IADD3 R18, PT, PT, R52, 0x3200, RZ ;  /* 0x0000320034127810 */ /* 0x000fe40007ffe0ff */
[C---:B---3--:R-:W-:Y:S02]  /*262d0*/  LEA R17, R51.reuse, R16, 0x18 ;  /* 0x0000001033117211 */ /* 0x048fe400078ec0ff */
[----:B-1----:R-:W-:Y:S02]  /*262e0*/  LEA R19, R51, R18, 0x18 ;  /* 0x0000001233137211 */ /* 0x002fe400078ec0ff */
[C---:B------:R-:W-:Y:S02]  /*262f0*/  LEA R17, R24.reuse, R17, 0x2 ;  /* 0x0000001118117211 */ /* 0x040fe400078e10ff */
[----:B------:R-:W-:-:S02]  /*26300*/  LEA R19, R24, R19, 0x2 ;  /* 0x0000001318137211 */ /* 0x000fc400078e10ff */
[----:B------:R-:W-:Y:S02]  /*26310*/  IADD3 R24, PT, PT, R24, 0x2, RZ ;  /* 0x0000000218187810 */ /* 0x000fe40007ffe0ff */
[----:B------:R-:W-:Y:S04]  /*26320*/  LDS.64 R16, [R17] ;  /* 0x0000000011107984 */ /* 0x000fe80000000a00 */
[----:B------:R-:W0:Y:S02]  /*26330*/  LDS.64 R18, [R19] ;  /* 0x0000000013127984 */ /* 0x000e240000000a00 */
[----:B0-----:R-:W-:-:S04]  /*26340*/  FFMA R16, R16, R18, R55 ;  /* 0x0000001210107223 */ /* 0x001fc80000000037 */
[----:B------:R-:W-:-:S07]  /*26350*/  FFMA R55, R17, R19, R16 ;  /* 0x0000001311377223 */ /* 0x000fce0000000010 */
.L_x_1007:
[----:B------:R-:W-:Y:S05]  /*26360*/  @!P0 BRA `(.L_x_1005) ;  /* 0x0000000000248947 */ /* 0x000fea0003800000 */
[C---:B--2---:R-:W-:Y:S02]  /*26370*/  IADD3 R16, PT, PT, R52.reuse, 0xc80, RZ ;  /* 0x00000c8034107810 */ /* 0x044fe40007ffe0ff */
[----:B------:R-:W-:Y:S02]  /*26380*/  IADD3 R52, PT, PT, R52, 0x3200, RZ ;  /* 0x0000320034347810 */ /* 0x000fe40007ffe0ff */
[C---:B---3--:R-:W-:Y:S02]  /*26390*/  LEA R17, R51.reuse, R16, 0x18 ;  /* 0x0000001033117211 */ /* 0x048fe400078ec0ff */
[----:B------:R-:W-:Y:S02]  /*263a0*/  LEA R51, R51, R52, 0x18 ;  /* 0x0000003433337211 */ /* 0x000fe400078ec0ff */
[C---:B------:R-:W-:Y:S02]  /*263b0*/  LEA R16, R24.reuse, R17, 0x2 ;  /* 0x0000001118107211 */ /* 0x040fe400078e10ff */
[----:B------:R-:W-:-:S04]  /*263c0*/  LEA R17, R24, R51, 0x2 ;  /* 0x0000003318117211 */ /* 0x000fc800078e10ff */
[----:B------:R-:W-:Y:S04]  /*263d0*/  LDS R16, [R16] ;  /* 0x0000000010107984 */ /* 0x000fe80000000800 */
[----:B------:R-:W0:Y:S02]  /*263e0*/  LDS R17, [R17] ;  /* 0x0000000011117984 */ /* 0x000e240000000800 */
[----:B0-----:R-:W-:-:S07]  /*263f0*/  FFMA R55, R16, R17, R55 ;  /* 0x0000001110377223 */ /* 0x001fce0000000037 */
.L_x_1005:
[----:B--2---:R-:W3:Y:S08]  /*26400*/  MUFU.RCP R16, R53 ;  /* 0x0000003500107308 */ /* 0x004ef00000001000 */
[----:B------:R-:W0:Y:S01]  /*26410*/  FCHK P0, -R55, R53 ;  /* 0x0000003537007302 */ /* 0x000e220000000100 */
[----:B---3--:R-:W-:-:S04]  /*26420*/  FFMA R17, -R53, R16, 1 ;  /* 0x3f80000035117423 */ /* 0x008fc80000000110 */
[----:B------:R-:W-:-:S04]  /*26430*/  FFMA R16, R16, R17, R16 ;  /* 0x0000001110107223 */ /* 0x000fc80000000010 */
[----:B-1----:R-:W-:-:S04]  /*26440*/  FFMA R20, R16, -R55, RZ ;  /* 0x8000003710147223 */ /* 0x002fc800000000ff */
[----:B------:R-:W-:-:S04]  /*26450*/  FFMA R17, -R53, R20, -R55 ;  /* 0x0000001435117223 */ /* 0x000fc80000000937 */
[----:B------:R-:W-:Y:S01]  /*26460*/  FFMA R20, R16, R17, R20 ;  /* 0x0000001110147223 */ /* 0x000fe20000000014 */
[----:B0-----:R-:W-:Y:S06]  /*26470*/  @!P0 BRA `(.L_x_1008) ;  /* 0x0000000000108947 */ /* 0x001fec0003800000 */
[----:B------:R-:W-:Y:S01]  /*26480*/  FADD R20, -R55, -RZ ;  /* 0x800000ff37147221 */ /* 0x000fe20000000100 */
[----:B------:R-:W-:Y:S02]  /*26490*/  MOV R31, R53 ;  /* 0x00000035001f7202 */ /* 0x000fe40000000f00 */
[----:B------:R-:W-:-:S07]  /*264a0*/  MOV R58, 0x264c0 ;  /* 0x000264c0003a7802 */ /* 0x000fce0000000f00 */
[----:B------:R-:W-:Y:S05]  /*264b0*/  CALL.REL.NOINC `($__internal_3_$__cuda_sm3x_div_rn_noftz_f32_slowpath) ;  /* 0x00000170004c7944 */ /* 0x000fea0003c00000 */
.L_x_1008:
[----:B------:R-:W-:Y:S01]  /*264c0*/  HFMA2 R16, -RZ, RZ, 0, 0 ;  /* 0x00000000ff107431 */ /* 0x000fe200000001ff */
[----:B------:R-:W-:Y:S06]  /*264d0*/  BRA.U !UP0, `(.L_x_1009) ;  /* 0x0000000108b47547 */ /* 0x000fec000b800000 */
[----:B------:R-:W0:Y:S01]  /*264e0*/  S2R R19, SR_CgaCtaId ;  /* 0x0000000000137919 */ /* 0x000e220000008800 */
[----:B------:R-:W-:Y:S02]  /*264f0*/  MOV R16, 0x400 ;  /* 0x0000040000107802 */ /* 0x000fe40000000f00 */
[----:B------:R-:W-:Y:S02]  /*26500*/  MOV R17, RZ ;  /* 0x000000ff00117202 */ /* 0x000fe40000000f00 */
[C---:B------:R-:W-:Y:S02]  /*26510*/  IADD3 R18, PT, PT, R16.reuse, 0xc80, RZ ;  /* 0x00000c8010127810 */ /* 0x040fe40007ffe0ff */
[----:B------:R-:W-:Y:S02]  /*26520*/  IADD3 R16, PT, PT, R16, 0x3200, RZ ;  /* 0x0000320010107810 */ /* 0x000fe40007ffe0ff */
[C---:B0-----:R-:W-:Y:S02]  /*26530*/  LEA R24, R19.reuse, R18, 0x18 ;  /* 0x0000001213187211 */ /* 0x041fe400078ec0ff */
[----:B------:R-:W-:-:S07]  /*26540*/  LEA R26, R19, R16, 0x18 ;  /* 0x00000010131a7211 */ /* 0x000fce00078ec0ff */
.L_x_1010:
[C---:B------:R-:W-:Y:S02]  /*26550*/  LEA R16, R17.reuse, R24, 0x2 ;  /* 0x0000001811107211 */ /* 0x040fe400078e10ff */
[C---:B0-----:R-:W-:Y:S02]  /*26560*/  LEA R18, R17.reuse, R26, 0x2 ;  /* 0x0000001a11127211 */ /* 0x041fe400078e10ff */
[----:B------:R-:W-:Y:S01]  /*26570*/  IADD3 R17, PT, PT, R17, 0x8, RZ ;  /* 0x0000000811117810 */ /* 0x000fe20007ffe0ff */
[----:B------:R-:W-:Y:S03]  /*26580*/  LDS R19, [R16] ;  /* 0x0000000010137984 */ /* 0x000fe60000000800 */
[----:B------:R-:W-:Y:S01]  /*26590*/  ISETP.NE.AND P0, PT, R17, R36, PT ;  /* 0x000000241100720c */ /* 0x000fe20003f05270 */
[----:B------:R-:W0:Y:S02]  /*265a0*/  LDS R22, [R18] ;  /* 0x0000000012167984 */ /* 0x000e240000000800 */
[----:B0-----:R-:W-:-:S02]  /*265b0*/  FFMA R19, R19, R20, R22 ;  /* 0x0000001413137223 */ /* 0x001fc40000000016 */
[----:B------:R-:W-:Y:S04]  /*265c0*/  LDS R22, [R18+0x4] ;  /* 0x0000040012167984 */ /* 0x000fe80000000800 */
[----:B------:R-:W-:Y:S04]  /*265d0*/  STS [R18], R19 ;  /* 0x0000001312007388 */ /* 0x000fe80000000800 */
[----:B------:R-:W0:Y:S02]  /*265e0*/  LDS R21, [R16+0x4] ;  /* 0x0000040010157984 */ /* 0x000e240000000800 */
[----:B0-----:R-:W-:-:S02]  /*265f0*/  FFMA R21, R21, R20, R22 ;  /* 0x0000001415157223 */ /* 0x001fc40000000016 */
[----:B------:R-:W-:Y:S04]  /*26600*/  LDS R22, [R18+0x8] ;  /* 0x0000080012167984 */ /* 0x000fe80000000800 */
[----:B------:R-:W-:Y:S04]  /*26610*/  STS [R18+0x4], R21 ;  /* 0x0000041512007388 */ /* 0x000fe80000000800 */
        /* <DEDUP_REMOVED lines=21> */
[----:B0-----:R-:W-:-:S05]  /*26770*/  FFMA R25, R25, R20, R22 ;  /* 0x0000001419197223 */ /* 0x001fca0000000016 */
[----:B------:R0:W-:Y:S01]  /*26780*/  STS [R18+0x1c], R25 ;  /* 0x00001c1912007388 */ /* 0x0001e20000000800 */
[----:B------:R-:W-:Y:S05]  /*26790*/  @P0 BRA `(.L_x_1010) ;  /* 0xfffffffc006c0947 */ /* 0x000fea000383ffff */
[----:B------:R-:W-:-:S07]  /*267a0*/  MOV R16, R36 ;  /* 0x0000002400107202 */ /* 0x000fce0000000f00 */
.L_x_1009:
[----:B------:R-:W-:-:S13]  /*267b0*/  ISETP.NE.AND P0, PT, RZ, UR9, PT ;  /* 0x00000009ff007c0c */ /* 0x000fda000bf05270 */
[----:B------:R-:W-:Y:S05]  /*267c0*/  @!P0 BRA `(.L_x_1002) ;  /* 0x0000000000f88947 */ /* 0x000fea0003800000 */
[----:B------:R-:W-:Y:S01]  /*267d0*/  UISETP.GE.U32.AND UP0, UPT, UR5, 0x3, UPT ;  /* 0x000000030500788c */ /* 0x000fe2000bf06070 */
[----:B------:R-:W-:-:S08]  /*267e0*/  ISETP.NE.AND P0, PT, RZ, UR12, PT ;  /* 0x0000000cff007c0c */ /* 0x000fd0000bf05270 */
[----:B------:R-:W-:Y:S05]  /*267f0*/  BRA.U !UP0, `(.L_x_1011) ;  /* 0x0000000108647547 */ /* 0x000fea000b800000 */
[----:B------:R-:W1:Y:S01]  /*26800*/  S2R R19, SR_CgaCtaId ;  /* 0x0000000000137919 */ /* 0x000e620000008800 */
[----:B------:R-:W-:-:S04]  /*26810*/  MOV R17, 0x400 ;  /* 0x0000040000117802 */ /* 0x000fc80000000f00 */
[C---:B0-----:R-:W-:Y:S02]  /*26820*/  IADD3 R18, PT, PT, R17.reuse, 0xc80, RZ ;  /* 0x00000c8011127810 */ /* 0x041fe40007ffe0ff */
[----:B------:R-:W-:Y:S02]  /*26830*/  IADD3 R22, PT, PT, R17, 0x3200, RZ ;  /* 0x0000320011167810 */ /* 0x000fe40007ffe0ff */
[C---:B-1----:R-:W-:Y:S02]  /*26840*/  LEA R17, R19.reuse, R18, 0x18 ;  /* 0x0000001213117211 */ /* 0x042fe400078ec0ff */
[----:B------:R-:W-:Y:S02]  /*26850*/  LEA R19, R19, R22, 0x18 ;  /* 0x0000001613137211 */ /* 0x000fe400078ec0ff */
[C---:B------:R-:W-:Y:S02]  /*26860*/  LEA R17, R16.reuse, R17, 0x2 ;  /* 0x0000001110117211 */ /* 0x040fe400078e10ff */
[----:B------:R-:W-:-:S02]  /*26870*/  LEA R18, R16, R19, 0x2 ;  /* 0x0000001310127211 */ /* 0x000fc400078e10ff */
[----:B------:R-:W-:Y:S01]  /*26880*/  IADD3 R16, PT, PT, R16, 0x4, RZ ;  /* 0x0000000410107810 */ /* 0x000fe20007ffe0ff */
[----:B------:R-:W-:Y:S04]  /*26890*/  LDS R19, [R17] ;  /* 0x0000000011137984 */ /* 0x000fe80000000800 */
[----:B------:R-:W0:Y:S02]  /*268a0*/  LDS R22, [R18] ;  /* 0x0000000012167984 */ /* 0x000e240000000800 */
[-C--:B0-----:R-:W-:Y:S02]  /*268b0*/  FFMA R19, R19, R20.reuse, R22 ;  /* 0x0000001413137223 */ /* 0x081fe40000000016 */
        /* <DEDUP_REMOVED lines=12> */
[----:B------:R1:W-:Y:S02]  /*26980*/  STS [R18+0xc], R25 ;  /* 0x00000c1912007388 */ /* 0x0003e40000000800 */
.L_x_1011:
[----:B------:R-:W-:Y:S05]  /*26990*/  @!P0 BRA `(.L_x_1002) ;  /* 0x0000000000848947 */ /* 0x000fea0003800000 */
[----:B------:R-:W-:Y:S01]  /*269a0*/  UISETP.NE.AND UP0, UPT, UR12, 0x1, UPT ;  /* 0x000000010c00788c */ /* 0x000fe2000bf05270 */
[----:B------:R-:W-:-:S08]  /*269b0*/  ISETP.NE.AND P0, PT, R37, RZ, PT ;  /* 0x000000ff2500720c */ /* 0x000fd00003f05270 */
[----:B------:R-:W-:Y:S05]  /*269c0*/  BRA.U !UP0, `(.L_x_1012) ;  /* 0x0000000108447547 */ /* 0x000fea000b800000 */
[----:B------:R-:W2:Y:S01]  /*269d0*/  S2R R19, SR_CgaCtaId ;  /* 0x0000000000137919 */ /* 0x000ea20000008800 */
[----:B------:R-:W-:-:S04]  /*269e0*/  MOV R17, 0x400 ;  /* 0x0000040000117802 */ /* 0x000fc80000000f00 */
[C---:B01----:R-:W-:Y:S02]  /*269f0*/  IADD3 R18, PT, PT, R17.reuse, 0xc80, RZ ;  /* 0x00000c8011127810 */ /* 0x043fe40007ffe0ff */
[----:B------:R-:W-:Y:S02]  /*26a00*/  IADD3 R22, PT, PT, R17, 0x3200, RZ ;  /* 0x0000320011167810 */ /* 0x000fe40007ffe0ff */
[C---:B--2---:R-:W-:Y:S02]  /*26a10*/  LEA R17, R19.reuse, R18, 0x18 ;  /* 0x0000001213117211 */ /* 0x044fe400078ec0ff */
        /* <DEDUP_REMOVED lines=10> */
[----:B0-----:R-:W-:-:S05]  /*26ac0*/  FFMA R19, R19, R20, R18 ;  /* 0x0000001413137223 */ /* 0x001fca0000000012 */
[----:B------:R2:W-:Y:S02]  /*26ad0*/  STS [R22+0x4], R19 ;  /* 0x0000041316007388 */ /* 0x0005e40000000800 */
.L_x_1012:
[----:B------:R-:W-:Y:S05]  /*26ae0*/  @!P0 BRA `(.L_x_1002) ;  /* 0x0000000000308947 */ /* 0x000fea0003800000 */
[----:B--2---:R-:W2:Y:S01]  /*26af0*/  S2R R19, SR_CgaCtaId ;  /* 0x0000000000137919 */ /* 0x004ea20000008800 */
[----:B------:R-:W-:-:S04]  /*26b00*/  MOV R17, 0x400 ;  /* 0x0000040000117802 */ /* 0x000fc80000000f00 */
[C---:B01----:R-:W-:Y:S02]  /*26b10*/  IADD3 R18, PT, PT, R17.reuse, 0xc80, RZ ;  /* 0x00000c8011127810 */ /* 0x043fe40007ffe0ff */
[----:B------:R-:W-:Y:S02]  /*26b20*/  IADD3 R22, PT, PT, R17, 0x3200, RZ ;  /* 0x0000320011167810 */ /* 0x000fe40007ffe0ff */
[C---:B--2---:R-:W-:Y:S02]  /*26b30*/  LEA R17, R19.reuse, R18, 0x18 ;  /* 0x0000001213117211 */ /* 0x044fe400078ec0ff */
[----:B------:R-:W-:Y:S02]  /*26b40*/  LEA R19, R19, R22, 0x18 ;  /* 0x0000001613137211 */ /* 0x000fe400078ec0ff */
[C---:B------:R-:W-:Y:S02]  /*26b50*/  LEA R17, R16.reuse, R17, 0x2 ;  /* 0x0000001110117211 */ /* 0x040fe400078e10ff */
[----:B------:R-:W-:-:S04]  /*26b60*/  LEA R16, R16, R19, 0x2 ;  /* 0x0000001310107211 */ /* 0x000fc800078e10ff */
[----:B------:R-:W-:Y:S04]  /*26b70*/  LDS R17, [R17] ;  /* 0x0000000011117984 */ /* 0x000fe80000000800 */
[----:B------:R-:W0:Y:S02]  /*26b80*/  LDS R18, [R16] ;  /* 0x0000000010127984 */ /* 0x000e240000000800 */
[----:B0-----:R-:W-:-:S05]  /*26b90*/  FFMA R19, R17, R20, R18 ;  /* 0x0000001411137223 */ /* 0x001fca0000000012 */
[----:B------:R4:W-:Y:S02]  /*26ba0*/  STS [R16], R19 ;  /* 0x0000001310007388 */ /* 0x0009e40000000800 */
.L_x_1002:
[----:B--2-4-:R-:W0:Y:S01]  /*26bb0*/  S2R R16, SR_CgaCtaId ;  /* 0x0000000000107919 */ /* 0x014e220000008800 */
[----:B---3--:R-:W-:-:S04]  /*26bc0*/  MOV R17, 0x400 ;  /* 0x0000040000117802 */ /* 0x008fc80000000f00 */
[----:B01----:R-:W-:-:S05]  /*26bd0*/  LEA R19, R16, R17, 0x18 ;  /* 0x0000001110137211 */ /* 0x003fca00078ec0ff */
[----:B------:R-:W-:Y:S04]  /*26be0*/  STS [R19+0xc80], R48 ;  /* 0x000c803013007388 */ /* 0x000fe80000000800 */
[----:B------:R-:W0:Y:S04]  /*26bf0*/  LDS R31, [R11+0x4] ;  /* 0x000004000b1f7984 */ /* 0x000e280000000800 */
[----:B------:R1:W2:Y:S01]  /*26c00*/  LDS R29, [R19+0x3200] ;  /* 0x00320000131d7984 */ /* 0x0002a20000000800 */
[----:B0-----:R-:W-:-:S13]  /*26c10*/  FSETP.NEU.AND P0, PT, R31, RZ, PT ;  /* 0x000000ff1f00720b */ /* 0x001fda0003f0d000 */
[----:B-12---:R-:W-:Y:S05]  /*26c20*/  @!P0 BRA `(.L_x_1013) ;  /* 0x0000000c00188947 */ /* 0x006fea0003800000 */
[----:B------:R-:W-:Y:S01]  /*26c30*/  ISETP.GE.U32.AND P4, PT, R9, 0x7, PT ;  /* 0x000000070900780c */ /* 0x000fe20003f86070 */
[----:B------:R-:W-:Y:S01]  /*26c40*/  HFMA2 R18, -RZ, RZ, 0, 5.9604644775390625e-08 ;  /* 0x00000001ff127431 */ /* 0x000fe200000001ff */
[----:B------:R-:W-:-:S11]  /*26c50*/  MOV R20, RZ ;  /* 0x000000ff00147202 */ /* 0x000fd60000000f00 */
[----:B------:R-:W-:Y:S05]  /*26c60*/  @!P4 BRA `(.L_x_1014) ;  /* 0x000000000088c947 */ /* 0x000fea0003800000 */
[----:B------:R-:W-:Y:S02]  /*26c70*/  IADD3 R19, PT, PT, R17, 0x3200, RZ ;  /* 0x0000320011137810 */ /* 0x000fe40007ffe0ff */
[----:B------:R-:W-:Y:S02]  /*26c80*/  MOV R18, 0x1 ;  /* 0x0000000100127802 */ /* 0x000fe40000000f00 */
[----:B------:R-:W-:Y:S02]  /*26c90*/  MOV R20, RZ ;  /* 0x000000ff00147202 */ /* 0x000fe40000000f00 */
[----:B------:R-:W-:-:S07]  /*26ca0*/  LEA R59, R16, R19, 0x18 ;  /* 0x00000013103b7211 */ /* 0x000fce00078ec0ff */
.L_x_1015:
[C---:B------:R-:W-:Y:S02]  /*26cb0*/  LEA R19, R18.reuse, R11, 0x2 ;  /* 0x0000000b12137211 */ /* 0x040fe400078e10ff */
[----:B------:R-:W-:-:S03]  /*26cc0*/  LEA R22, R18, R59, 0x2 ;  /* 0x0000003b12167211 */ /* 0x000fc600078e10ff */
[----:B------:R-:W-:Y:S04]  /*26cd0*/  LDS R21, [R19] ;  /* 0x0000000013157984 */ /* 0x000fe80000000800 */
[----:B------:R-:W0:Y:S04]  /*26ce0*/  LDS R23, [R22] ;  /* 0x0000000016177984 */ /* 0x000e280000000800 */
[----:B------:R-:W-:Y:S04]  /*26cf0*/  LDS R24, [R19+0x4] ;  /* 0x0000040013187984 */ /* 0x000fe80000000800 */
[----:B------:R-:W1:Y:S04]  /*26d00*/  LDS R25, [R22+0x4] ;  /* 0x0000040016197984 */ /* 0x000e680000000800 */
[----:B------:R-:W-:Y:S04]  /*26d10*/  LDS R26, [R19+0x8] ;  /* 0x00000800131a7984 */ /* 0x000fe80000000800 */
[----:B------:R-:W2:Y:S04]  /*26d20*/  LDS R27, [R22+0x8] ;  /* 0x00000800161b7984 */ /* 0x000ea80000000800 */
[----:B------:R-:W-:Y:S04]  /*26d30*/  LDS R28, [R19+0xc] ;  /* 0x00000c00131c7984 */ /* 0x000fe80000000800 */
[----:B------:R-:W3:Y:S04]  /*26d40*/  LDS R30, [R22+0xc] ;  /* 0x00000c00161e7984 */ /* 0x000ee80000000800 */
[----:B------:R-:W-:Y:S04]  /*26d50*/  LDS R52, [R19+0x10] ;  /* 0x0000100013347984 */ /* 0x000fe80000000800 */
[----:B------:R-:W4:Y:S04]  /*26d60*/  LDS R51, [R22+0x10] ;  /* 0x0000100016337984 */ /* 0x000f280000000800 */
[----:B------:R-:W-:Y:S04]  /*26d70*/  LDS R54, [R19+0x14] ;  /* 0x0000140013367984 */ /* 0x000fe80000000800 */
[----:B------:R-:W5:Y:S01]  /*26d80*/  LDS R53, [R22+0x14] ;  /* 0x0000140016357984 */ /* 0x000f620000000800 */
[----:B0-----:R-:W-:Y:S01]  /*26d90*/  FFMA R21, R21, R23, R20 ;  /* 0x0000001715157223 */ /* 0x001fe20000000014 */
[----:B------:R-:W-:-:S02]  /*26da0*/  IADD3 R20, PT, PT, R18, 0x7, RZ ;  /* 0x0000000712147810 */ /* 0x000fc40007ffe0ff */
[----:B------:R-:W-:Y:S01]  /*26db0*/  LDS R56, [R19+0x18] ;  /* 0x0000180013387984 */ /* 0x000fe20000000800 */
[----:B------:R-:W-:Y:S02]  /*26dc0*/  IADD3 R18, PT, PT, R18, 0x8, RZ ;  /* 0x0000000812127810 */ /* 0x000fe40007ffe0ff */
[----:B------:R-:W-:Y:S01]  /*26dd0*/  ISETP.NE.AND P0, PT, R20, UR4, PT ;  /* 0x0000000414007c0c */ /* 0x000fe2000bf05270 */
[----:B------:R-:W0:Y:S01]  /*26de0*/  LDS R55, [R22+0x18] ;  /* 0x0000180016377984 */ /* 0x000e220000000800 */
[----:B-1----:R-:W-:-:S03]  /*26df0*/  FFMA R21, R24, R25, R21 ;  /* 0x0000001918157223 */ /* 0x002fc60000000015 */
[----:B------:R-:W-:Y:S04]  /*26e00*/  LDS R58, [R19+0x1c] ;  /* 0x00001c00133a7984 */ /* 0x000fe80000000800 */
[----:B------:R-:W1:Y:S01]  /*26e10*/  LDS R57, [R22+0x1c] ;  /* 0x00001c0016397984 */ /* 0x000e620000000800 */
[----:B--2---:R-:W-:-:S04]  /*26e20*/  FFMA R21, R26, R27, R21 ;  /* 0x0000001b1a157223 */ /* 0x004fc80000000015 */
[----:B---3--:R-:W-:-:S04]  /*26e30*/  FFMA R21, R28, R30, R21 ;  /* 0x0000001e1c157223 */ /* 0x008fc80000000015 */
[----:B----4-:R-:W-:-:S04]  /*26e40*/  FFMA R21, R52, R51, R21 ;  /* 0x0000003334157223 */ /* 0x010fc80000000015 */
[----:B-----5:R-:W-:-:S04]  /*26e50*/  FFMA R21, R54, R53, R21 ;  /* 0x0000003536157223 */ /* 0x020fc80000000015 */
[----:B0-----:R-:W-:-:S04]  /*26e60*/  FFMA R21, R56, R55, R21 ;  /* 0x0000003738157223 */ /* 0x001fc80000000015 */
[----:B-1----:R-:W-:Y:S01]  /*26e70*/  FFMA R20, R58, R57, R21 ;  /* 0x000000393a147223 */ /* 0x002fe20000000015 */
[----:B------:R-:W-:Y:S06]  /*26e80*/  @P0 BRA `(.L_x_1015) ;  /* 0xfffffffc00880947 */ /* 0x000fec000383ffff */
.L_x_1014:
[----:B------:R-:W-:-:S13]  /*26e90*/  ISETP.NE.AND P0, PT, RZ, UR6, PT ;  /* 0x00000006ff007c0c */ /* 0x000fda000bf05270 */
[----:B------:R-:W-:Y:S05]  /*26ea0*/  @!P0 BRA `(.L_x_1016) ;  /* 0x0000000000ac8947 */ /* 0x000fea0003800000 */
[----:B------:R-:W-:Y:S02]  /*26eb0*/  ISETP.GE.U32.AND P0, PT, R46, 0x3, PT ;  /* 0x000000032e00780c */ /* 0x000fe40003f06070 */
[----:B------:R-:W-:-:S11]  /*26ec0*/  ISETP.NE.AND P1, PT, R44, RZ, PT ;  /* 0x000000ff2c00720c */ /* 0x000fd60003f25270 */
[----:B------:R-:W-:Y:S05]  /*26ed0*/  @!P0 BRA `(.L_x_1017) ;  /* 0x0000000000448947 */ /* 0x000fea0003800000 */
[----:B------:R-:W-:-:S04]  /*26ee0*/  IADD3 R19, PT, PT, R17, 0x3200, RZ ;  /* 0x0000320011137810 */ /* 0x000fc80007ffe0ff */
[----:B------:R-:W-:Y:S02]  /*26ef0*/  LEA R21, R16, R19, 0x18 ;  /* 0x0000001310157211 */ /* 0x000fe400078ec0ff */
[C---:B------:R-:W-:Y:S02]  /*26f00*/  LEA R19, R18.reuse, R11, 0x2 ;  /* 0x0000000b12137211 */ /* 0x040fe400078e10ff */
[C---:B------:R-:W-:Y:S02]  /*26f10*/  LEA R22, R18.reuse, R21, 0x2 ;  /* 0x0000001512167211 */ /* 0x040fe400078e10ff */
[----:B------:R-:W-:Y:S01]  /*26f20*/  IADD3 R18, PT, PT, R18, 0x4, RZ ;  /* 0x0000000412127810 */ /* 0x000fe20007ffe0ff */
[----:B------:R-:W-:Y:S04]  /*26f30*/  LDS R21, [R19] ;  /* 0x0000000013157984 */ /* 0x000fe80000000800 */
[----:B------:R-:W0:Y:S04]  /*26f40*/  LDS R23, [R22] ;  /* 0x0000000016177984 */ /* 0x000e280000000800 */
[----:B------:R-:W-:Y:S04]  /*26f50*/  LDS R24, [R19+0x4] ;  /* 0x0000040013187984 */ /* 0x000fe80000000800 */
[----:B------:R-:W1:Y:S04]  /*26f60*/  LDS R25, [R22+0x4] ;  /* 0x0000040016197984 */ /* 0x000e680000000800 */
[----:B------:R-:W-:Y:S04]  /*26f70*/  LDS R26, [R19+0x8] ;  /* 0x00000800131a7984 */ /* 0x000fe80000000800 */
[----:B------:R-:W2:Y:S04]  /*26f80*/  LDS R27, [R22+0x8] ;  /* 0x00000800161b7984 */ /* 0x000ea80000000800 */
[----:B------:R-:W-:Y:S04]  /*26f90*/  LDS R28, [R19+0xc] ;  /* 0x00000c00131c7984 */ /* 0x000fe80000000800 */
[----:B------:R-:W3:Y:S01]  /*26fa0*/  LDS R30, [R22+0xc] ;  /* 0x00000c00161e7984 */ /* 0x000ee20000000800 */
[----:B0-----:R-:W-:-:S04]  /*26fb0*/  FFMA R21, R21, R23, R20 ;  /* 0x0000001715157223 */ /* 0x001fc80000000014 */
[----:B-1----:R-:W-:-:S04]  /*26fc0*/  FFMA R21, R24, R25, R21 ;  /* 0x0000001918157223 */ /* 0x002fc80000000015 */
[----:B--2---:R-:W-:-:S04]  /*26fd0*/  FFMA R21, R26, R27, R21 ;  /* 0x0000001b1a157223 */ /* 0x004fc80000000015 */
[----:B---3--:R-:W-:-:S07]  /*26fe0*/  FFMA R20, R28, R30, R21 ;  /* 0x0000001e1c147223 */ /* 0x008fce0000000015 */
.L_x_1017:
[----:B------:R-:W-:Y:S05]  /*26ff0*/  @!P1 BRA `(.L_x_1016) ;  /* 0x0000000000589947 */ /* 0x000fea0003800000 */
[----:B------:R-:W-:Y:S02]  /*27000*/  ISETP.NE.AND P0, PT, R42, 0x1, PT ;  /* 0x000000012a00780c */ /* 0x000fe40003f05270 */
        /* <DEDUP_REMOVED lines=10> */
[----:B------:R-:W1:Y:S01]  /*270b0*/  LDS R24, [R22+0x4] ;  /* 0x0000040016187984 */ /* 0x000e620000000800 */
[----:B0-----:R-:W-:-:S04]  /*270c0*/  FFMA R20, R21, R23, R20 ;  /* 0x0000001715147223 */ /* 0x001fc80000000014 */
[----:B-1----:R-:W-:-:S07]  /*270d0*/  FFMA R20, R25, R24, R20 ;  /* 0x0000001819147223 */ /* 0x002fce0000000014 */
.L_x_1018:
[----:B------:R-:W-:Y:S05]  /*270e0*/  @!P1 BRA `(.L_x_1016) ;  /* 0x00000000001c9947 */ /* 0x000fea0003800000 */
[----:B------:R-:W-:-:S04]  /*270f0*/  IADD3 R17, PT, PT, R17, 0x3200, RZ ;  /* 0x0000320011117810 */ /* 0x000fc80007ffe0ff */
[----:B------:R-:W-:Y:S02]  /*27100*/  LEA R17, R16, R17, 0x18 ;  /* 0x0000001110117211 */ /* 0x000fe400078ec0ff */
[C---:B------:R-:W-:Y:S02]  /*27110*/  LEA R16, R18.reuse, R11, 0x2 ;  /* 0x0000000b12107211 */ /* 0x040fe400078e10ff */
[----:B------:R-:W-:-:S03]  /*27120*/  LEA R18, R18, R17, 0x2 ;  /* 0x0000001112127211 */ /* 0x000fc600078e10ff */
[----:B------:R-:W-:Y:S04]  /*27130*/  LDS R17, [R16] ;  /* 0x0000000010117984 */ /* 0x000fe80000000800 */
[----:B------:R-:W0:Y:S02]  /*27140*/  LDS R18, [R18] ;  /* 0x0000000012127984 */ /* 0x000e240000000800 */
[----:B0-----:R-:W-:-:S07]  /*27150*/  FFMA R20, R17, R18, R20 ;  /* 0x0000001211147223 */ /* 0x001fce0000000014 */
.L_x_1016:
[----:B------:R-:W0:Y:S08]  /*27160*/  MUFU.RCP R16, R31 ;  /* 0x0000001f00107308 */ /* 0x000e300000001000 */
[----:B------:R-:W1:Y:S01]  /*27170*/  FCHK P0, -R20, R31 ;  /* 0x0000001f14007302 */ /* 0x000e620000000100 */
[----:B0-----:R-:W-:-:S04]  /*27180*/  FFMA R17, -R31, R16, 1 ;  /* 0x3f8000001f117423 */ /* 0x001fc80000000110 */
[----:B------:R-:W-:-:S04]  /*27190*/  FFMA R16, R16, R17, R16 ;  /* 0x0000001110107223 */ /* 0x000fc80000000010 */
[----:B------:R-:W-:-:S04]  /*271a0*/  FFMA R17, R16, -R20, RZ ;  /* 0x8000001410117223 */ /* 0x000fc800000000ff */
[----:B------:R-:W-:-:S04]  /*271b0*/  FFMA R18, -R31, R17, -R20 ;  /* 0x000000111f127223 */ /* 0x000fc80000000914 */
[----:B------:R-:W-:Y:S01]  /*271c0*/  FFMA R16, R16, R18, R17 ;  /* 0x0000001210107223 */ /* 0x000fe20000000011 */
[----:B-1----:R-:W-:Y:S06]  /*271d0*/  @!P0 BRA `(.L_x_1019) ;  /* 0x0000000000108947 */ /* 0x002fec0003800000 */
[----:B------:R-:W-:Y:S01]  /*271e0*/  FADD R20, -R20, -RZ ;  /* 0x800000ff14147221 */ /* 0x000fe20000000100 */
[----:B------:R-:W-:-:S07]  /*271f0*/  MOV R58, 0x27210 ;  /* 0x00027210003a7802 */ /* 0x000fce0000000f00 */
[----:B------:R-:W-:Y:S05]  /*27200*/  CALL.REL.NOINC `($__internal_3_$__cuda_sm3x_div_rn_noftz_f32_slowpath) ;  /* 0x0000016000f87944 */ /* 0x000fea0003c00000 */
[----:B------:R-:W-:-:S07]  /*27210*/  MOV R16, R20 ;  /* 0x0000001400107202 */ /* 0x000fce0000000f00 */
.L_x_1019:
[----:B------:R-:W-:Y:S01]  /*27220*/  HFMA2 R18, -RZ, RZ, 0, 5.9604644775390625e-08 ;  /* 0x00000001ff127431 */ /* 0x000fe200000001ff */
[----:B------:R-:W-:Y:S06]  /*27230*/  @!P4 BRA `(.L_x_1020) ;  /* 0x0000000000acc947 */ /* 0x000fec0003800000 */
[----:B------:R-:W0:Y:S01]  /*27240*/  S2R R20, SR_CgaCtaId ;  /* 0x0000000000147919 */ /* 0x000e220000008800 */
[----:B------:R-:W-:Y:S02]  /*27250*/  MOV R17, 0x400 ;  /* 0x0000040000117802 */ /* 0x000fe40000000f00 */
[----:B------:R-:W-:Y:S02]  /*27260*/  MOV R18, 0x1 ;  /* 0x0000000100127802 */ /* 0x000fe40000000f00 */
[----:B------:R-:W-:-:S04]  /*27270*/  IADD3 R17, PT, PT, R17, 0x3200, RZ ;  /* 0x0000320011117810 */ /* 0x000fc80007ffe0ff */
[----:B0-----:R-:W-:-:S07]  /*27280*/  LEA R27, R20, R17, 0x18 ;  /* 0x00000011141b7211 */ /* 0x001fce00078ec0ff */
.L_x_1021:
[C---:B------:R-:W-:Y:S02]  /*27290*/  LEA R17, R18.reuse, R11, 0x2 ;  /* 0x0000000b12117211 */ /* 0x040fe400078e10ff */
[----:B0-----:R-:W-:-:S03]  /*272a0*/  LEA R20, R18, R27, 0x2 ;  /* 0x0000001b12147211 */ /* 0x001fc600078e10ff */
        /* <DEDUP_REMOVED lines=20> */
[----:B------:R0:W-:Y:S04]  /*273f0*/  STS [R20+0x10], R19 ;  /* 0x0000101314007388 */ /* 0x0001e80000000800 */
[----:B------:R-:W1:Y:S01]  /*27400*/  LDS R21, [R17+0x14] ;  /* 0x0000140011157984 */ /* 0x000e620000000800 */
[C---:B0-----:R-:W-:Y:S02]  /*27410*/  IADD3 R19, PT, PT, R18.reuse, 0x7, RZ ;  /* 0x0000000712137810 */ /* 0x041fe40007ffe0ff */
[----:B------:R-:W-:-:S02]  /*27420*/  IADD3 R18, PT, PT, R18, 0x8, RZ ;  /* 0x0000000812127810 */ /* 0x000fc40007ffe0ff */
[----:B------:R-:W-:Y:S01]  /*27430*/  ISETP.NE.AND P0, PT, R19, UR4, PT ;  /* 0x0000000413007c0c */ /* 0x000fe2000bf05270 */
[-C--:B-1----:R-:W-:Y:S02]  /*27440*/  FFMA R21, R21, R16.reuse, R22 ;  /* 0x0000001015157223 */ /* 0x082fe40000000016 */
        /* <DEDUP_REMOVED lines=10> */
.L_x_1020:
[----:B------:R-:W-:-:S13]  /*274f0*/  ISETP.NE.AND P0, PT, RZ, UR6, PT ;  /* 0x00000006ff007c0c */ /* 0x000fda000bf05270 */
[----:B------:R-:W-:Y:S05]  /*27500*/  @!P0 BRA `(.L_x_1013) ;  /* 0x0000000000e08947 */ /* 0x000fea0003800000 */
[----:B------:R-:W-:Y:S02]  /*27510*/  ISETP.GE.U32.AND P0, PT, R46, 0x3, PT ;  /* 0x000000032e00780c */ /* 0x000fe40003f06070 */
[----:B------:R-:W-:-:S11]  /*27520*/  ISETP.NE.AND P1, PT, R44, RZ, PT ;  /* 0x000000ff2c00720c */ /* 0x000fd60003f25270 */
[----:B------:R-:W-:Y:S05]  /*27530*/  @!P0 BRA `(.L_x_1022) ;  /* 0x00000000005c8947 */ /* 0x000fea0003800000 */
[----:B0-----:R-:W0:Y:S01]  /*27540*/  S2R R20, SR_CgaCtaId ;  /* 0x0000000000147919 */ /* 0x001e220000008800 */
[----:B------:R-:W-:-:S04]  /*27550*/  MOV R17, 0x400 ;  /* 0x0000040000117802 */ /* 0x000fc80000000f00 */
[----:B------:R-:W-:-:S04]  /*27560*/  IADD3 R17, PT, PT, R17, 0x3200, RZ ;  /* 0x0000320011117810 */ /* 0x000fc80007ffe0ff */
[----:B0-----:R-:W-:Y:S02]  /*27570*/  LEA R19, R20, R17, 0x18 ;  /* 0x0000001114137211 */ /* 0x001fe400078ec0ff */
[C---:B------:R-:W-:Y:S02]  /*27580*/  LEA R17, R18.reuse, R11, 0x2 ;  /* 0x0000000b12117211 */ /* 0x040fe400078e10ff */
[C---:B------:R-:W-:Y:S02]  /*27590*/  LEA R20, R18.reuse, R19, 0x2 ;  /* 0x0000001312147211 */ /* 0x040fe400078e10ff */
[----:B------:R-:W-:Y:S01]  /*275a0*/  IADD3 R18, PT, PT, R18, 0x4, RZ ;  /* 0x0000000412127810 */ /* 0x000fe20007ffe0ff */
[----:B------:R-:W-:Y:S04]  /*275b0*/  LDS R19, [R17] ;  /* 0x0000000011137984 */ /* 0x000fe80000000800 */
        /* <DEDUP_REMOVED lines=15> */
.L_x_1022:
[----:B------:R-:W-:Y:S05]  /*276b0*/  @!P1 BRA `(.L_x_1013) ;  /* 0x0000000000749947 */ /* 0x000fea0003800000 */
[----:B------:R-:W-:Y:S02]  /*276c0*/  ISETP.NE.AND P0, PT, R42, 0x1, PT ;  /* 0x000000012a00780c */ /* 0x000fe40003f05270 */
[----:B------:R-:W-:-:S11]  /*276d0*/  ISETP.NE.AND P1, PT, R43, RZ, PT ;  /* 0x000000ff2b00720c */ /* 0x000fd60003f25270 */
[----:B------:R-:W-:Y:S05]  /*276e0*/  @!P0 BRA `(.L_x_1023) ;  /* 0x00000000003c8947 */ /* 0x000fea0003800000 */
[----:B01----:R-:W0:Y:S01]  /*276f0*/  S2R R20, SR_CgaCtaId ;  /* 0x0000000000147919 */ /* 0x003e220000008800 */
[----:B------:R-:W-:Y:S02]  /*27700*/  MOV R17, 0x400 ;  /* 0x0000040000117802 */ /* 0x000fe40000000f00 */
[----:B------:R-:W-:Y:S02]  /*27710*/  LEA R21, R18, R11, 0x2 ;  /* 0x0000000b12157211 */ /* 0x000fe400078e10ff */
[----:B------:R-:W-:-:S04]  /*27720*/  IADD3 R17, PT, PT, R17, 0x3200, RZ ;  /* 0x0000320011117810 */ /* 0x000fc80007ffe0ff */
[----:B0-----:R-:W-:-:S04]  /*27730*/  LEA R17, R20, R17, 0x18 ;  /* 0x0000001114117211 */ /* 0x001fc800078ec0ff */
[C---:B------:R-:W-:Y:S02]  /*27740*/  LEA R22, R18.reuse, R17, 0x2 ;  /* 0x0000001112167211 */ /* 0x040fe400078e10ff */
[----:B------:R-:W-:Y:S01]  /*27750*/  LDS R17, [R21] ;  /* 0x0000000015117984 */ /* 0x000fe20000000800 */
[----:B------:R-:W-:-:S03]  /*27760*/  IADD3 R18, PT, PT, R18, 0x2, RZ ;  /* 0x0000000212127810 */ /* 0x000fc60007ffe0ff */
[----:B------:R-:W0:Y:S02]  /*27770*/  LDS R20, [R22] ;  /* 0x0000000016147984 */ /* 0x000e240000000800 */
[-C--:B0-----:R-:W-:Y:S02]  /*27780*/  FFMA R17, R17, R16.reuse, R20 ;  /* 0x0000001011117223 */ /* 0x081fe40000000014 */
[----:B------:R-:W-:Y:S04]  /*27790*/  LDS R20, [R22+0x4] ;  /* 0x0000040016147984 */ /* 0x000fe80000000800 */
[----:B------:R-:W-:Y:S04]  /*277a0*/  STS [R22], R17 ;  /* 0x0000001116007388 */ /* 0x000fe80000000800 */
[----:B------:R-:W0:Y:S02]  /*277b0*/  LDS R19, [R21+0x4] ;  /* 0x0000040015137984 */ /* 0x000e240000000800 */
[----:B0-----:R-:W-:-:S05]  /*277c0*/  FFMA R19, R19, R16, R20 ;  /* 0x0000001013137223 */ /* 0x001fca0000000014 */
[----:B------:R2:W-:Y:S02]  /*277d0*/  STS [R22+0x4], R19 ;  /* 0x0000041316007388 */ /* 0x0005e40000000800 */
.L_x_1023:
[----:B------:R-:W-:Y:S05]  /*277e0*/  @!P1 BRA `(.L_x_1013) ;  /* 0x0000000000289947 */ /* 0x000fea0003800000 */
[----:B01----:R-:W2:Y:S01]  /*277f0*/  S2R R20, SR_CgaCtaId ;  /* 0x0000000000147919 */ /* 0x003ea20000008800 */
[----:B------:R-:W-:-:S04]  /*27800*/  MOV R17, 0x400 ;  /* 0x0000040000117802 */ /* 0x000fc80000000f00 */
[----:B------:R-:W-:-:S04]  /*27810*/  IADD3 R17, PT, PT, R17, 0x3200, RZ ;  /* 0x0000320011117810 */ /* 0x000fc80007ffe0ff */
[----:B--2---:R-:W-:Y:S02]  /*27820*/  LEA R19, R20, R17, 0x18 ;  /* 0x0000001114137211 */ /* 0x004fe400078ec0ff */
[C---:B------:R-:W-:Y:S02]  /*27830*/  LEA R17, R18.reuse, R11, 0x2 ;  /* 0x0000000b12117211 */ /* 0x040fe400078e10ff */
[----:B------:R-:W-:-:S04]  /*27840*/  LEA R18, R18, R19, 0x2 ;  /* 0x0000001312127211 */ /* 0x000fc800078e10ff */
[----:B------:R-:W-:Y:S04]  /*27850*/  LDS R17, [R17] ;  /* 0x0000000011117984 */ /* 0x000fe80000000800 */
[----:B------:R-:W0:Y:S02]  /*27860*/  LDS R20, [R18] ;  /* 0x0000000012147984 */ /* 0x000e240000000800 */
[----:B0-----:R-:W-:-:S05]  /*27870*/  FFMA R19, R17, R16, R20 ;  /* 0x0000001011137223 */ /* 0x001fca0000000014 */
[----:B------:R3:W-:Y:S02]  /*27880*/  STS [R18], R19 ;  /* 0x0000001312007388 */ /* 0x0007e40000000800 */
.L_x_1013:
[----:B------:R-:W4:Y:S01]  /*27890*/  S2R R24, SR_CgaCtaId ;  /* 0x0000000000187919 */ /* 0x000f220000008800 */
[----:B01----:R-:W-:Y:S01]  /*278a0*/  MOV R25, 0x400 ;  /* 0x0000040000197802 */ /* 0x003fe20000000f00 */
[----:B------:R-:W-:Y:S04]  /*278b0*/  STS [R11+0x4], R2 ;  /* 0x000004020b007388 */ /* 0x000fe80000000800 */
[----:B------:R-:W0:Y:S01]  /*278c0*/  LDS R31, [R12+0x8] ;  /* 0x000008000c1f7984 */ /* 0x000e220000000800 */
[----:B----4-:R-:W-:-:S06]  /*278d0*/  LEA R55, R24, R25, 0x18 ;  /* 0x0000001918377211 */ /* 0x010fcc00078ec0ff */
[----:B------:R-:W1:Y:S01]  /*278e0*/  LDS R55, [R55+0x3204] ;  /* 0x0032040037377984 */ /* 0x000e620000000800 */
[----:B0-----:R-:W-:-:S13]  /*278f0*/  FSETP.NEU.AND P0, PT, R31, RZ, PT ;  /* 0x000000ff1f00720b */ /* 0x001fda0003f0d000 */
[----:B------:R-:W-:Y:S05]  /*27900*/  @!P0 BRA `(.L_x_1024) ;  /* 0x0000000800fc8947 */ /* 0x000fea0003800000 */
[----:B------:R-:W-:Y:S01]  /*27910*/  ISETP.GE.U32.AND P4, PT, R38, 0x7, PT ;  /* 0x000000072600780c */ /* 0x000fe20003f86070 */
[----:B------:R-:W-:Y:S01]  /*27920*/  HFMA2 R26, -RZ, RZ, 0, 0 ;  /* 0x00000000ff1a7431 */ /* 0x000fe200000001ff */
[----:B------:R-:W-:-:S11]  /*27930*/  MOV R21, 0x2 ;  /* 0x0000000200157802 */ /* 0x000fd60000000f00 */
[----:B------:R-:W-:Y:S05]  /*27940*/  @!P4 BRA `(.L_x_1025) ;  /* 0x00000000007cc947 */ /* 0x000fea0003800000 */
[----:B------:R-:W-:Y:S02]  /*27950*/  IADD3 R17, PT, PT, R25, 0x3200, RZ ;  /* 0x0000320019117810 */ /* 0x000fe40007ffe0ff */
[----:B------:R-:W-:Y:S02]  /*27960*/  MOV R27, 0x2 ;  /* 0x00000002001b7802 */ /* 0x000fe40000000f00 */
[----:B------:R-:W-:Y:S02]  /*27970*/  MOV R26, RZ ;  /* 0x000000ff001a7202 */ /* 0x000fe40000000f00 */
[----:B------:R-:W-:-:S07]  /*27980*/  LEA R58, R24, R17, 0x18 ;  /* 0x00000011183a7211 */ /* 0x000fce00078ec0ff */
.L_x_1026:
[C---:B------:R-:W-:Y:S02]  /*27990*/  LEA R28, R27.reuse, R12, 0x2 ;  /* 0x0000000c1b1c7211 */ /* 0x040fe400078e10ff */
[----:B------:R-:W-:-:S03]  /*279a0*/  LEA R30, R27, R58, 0x2 ;  /* 0x0000003a1b1e7211 */ /* 0x000fc600078e10ff */
[----:B------:R-:W-:Y:S04]  /*279b0*/  LDS R51, [R28] ;  /* 0x000000001c337984 */ /* 0x000fe80000000800 */
[----:B------:R-:W0:Y:S04]  /*279c0*/  LDS.64 R16, [R30] ;  /* 0x000000001e107984 */ /* 0x000e280000000a00 */
[----:B------:R-:W4:Y:S04]  /*279d0*/  LDS R53, [R28+0x4] ;  /* 0x000004001c357984 */ /* 0x000f280000000800 */
[----:B------:R-:W-:Y:S04]  /*279e0*/  LDS R52, [R28+0x8] ;  /* 0x000008001c347984 */ /* 0x000fe80000000800 */
[----:B--23--:R-:W2:Y:S04]  /*279f0*/  LDS.64 R18, [R30+0x8] ;  /* 0x000008001e127984 */ /* 0x00cea80000000a00 */
[----:B------:R-:W3:Y:S04]  /*27a00*/  LDS R57, [R28+0xc] ;  /* 0x00000c001c397984 */ /* 0x000ee80000000800 */
[----:B------:R-:W-:Y:S04]  /*27a10*/  LDS R54, [R28+0x10] ;  /* 0x000010001c367984 */ /* 0x000fe80000000800 */
[----:B------:R-:W5:Y:S04]  /*27a20*/  LDS.64 R20, [R30+0x10] ;  /* 0x000010001e147984 */ /* 0x000f680000000a00 */
[----:B------:R-:W1:Y:S04]  /*27a30*/  LDS R59, [R28+0x14] ;  /* 0x000014001c3b7984 */ /* 0x000e680000000800 */
[----:B------:R-:W-:Y:S04]  /*27a40*/  LDS R56, [R28+0x18] ;  /* 0x000018001c387984 */ /* 0x000fe80000000800 */
[----:B------:R-:W1:Y:S04]  /*27a50*/  LDS.64 R22, [R30+0x18] ;  /* 0x000018001e167984 */ /* 0x000e680000000a00 */
[----:B------:R-:W1:Y:S01]  /*27a60*/  LDS R61, [R28+0x1c] ;  /* 0x00001c001c3d7984 */ /* 0x000e620000000800 */
[----:B0-----:R-:W-:-:S04]  /*27a70*/  FFMA R16, R51, R16, R26 ;  /* 0x0000001033107223 */ /* 0x001fc8000000001a */
[----:B----4-:R-:W-:-:S04]  /*27a80*/  FFMA R17, R53, R17, R16 ;  /* 0x0000001135117223 */ /* 0x010fc80000000010 */
[----:B--2---:R-:W-:Y:S01]  /*27a90*/  FFMA R18, R52, R18, R17 ;  /* 0x0000001234127223 */ /* 0x004fe20000000011 */
[C---:B------:R-:W-:Y:S02]  /*27aa0*/  IADD3 R17, PT, PT, R27.reuse, 0x6, RZ ;  /* 0x000000061b117810 */ /* 0x040fe40007ffe0ff */
[----:B------:R-:W-:Y:S01]  /*27ab0*/  IADD3 R27, PT, PT, R27, 0x8, RZ ;  /* 0x000000081b1b7810 */ /* 0x000fe20007ffe0ff */
[----:B---3--:R-:W-:Y:S01]  /*27ac0*/  FFMA R19, R57, R19, R18 ;  /* 0x0000001339137223 */ /* 0x008fe20000000012 */
[----:B------:R-:W-:-:S03]  /*27ad0*/  ISETP.NE.AND P0, PT, R17, R50, PT ;  /* 0x000000321100720c */ /* 0x000fc60003f05270 */
[----:B-----5:R-:W-:-:S04]  /*27ae0*/  FFMA R20, R54, R20, R19 ;  /* 0x0000001436147223 */ /* 0x020fc80000000013 */
[----:B-1----:R-:W-:-:S04]  /*27af0*/  FFMA R21, R59, R21, R20 ;  /* 0x000000153b157223 */ /* 0x002fc80000000014 */
[----:B------:R-:W-:-:S04]  /*27b00*/  FFMA R22, R56, R22, R21 ;  /* 0x0000001638167223 */ /* 0x000fc80000000015 */
[----:B------:R-:W-:Y:S01]  /*27b10*/  FFMA R26, R61, R23, R22 ;  /* 0x000000173d1a7223 */ /* 0x000fe20000000016 */
[----:B------:R-:W-:Y:S06]  /*27b20*/  @P0 BRA `(.L_x_1026) ;  /* 0xfffffffc00980947 */ /* 0x000fec000383ffff */
[----:B------:R-:W-:-:S07]  /*27b30*/  MOV R21, R27 ;  /* 0x0000001b00157202 */ /* 0x000fce0000000f00 */
.L_x_1025:
[----:B------:R-:W-:-:S13]  /*27b40*/  ISETP.NE.AND P0, PT, R49, RZ, PT ;  /* 0x000000ff3100720c */ /* 0x000fda0003f05270 */
[----:B------:R-:W-:Y:S05]  /*27b50*/  @!P0 BRA `(.L_x_1027) ;  /* 0x0000000000a08947 */ /* 0x000fea0003800000 */
[----:B------:R-:W-:Y:S02]  /*27b60*/  ISETP.GE.U32.AND P0, PT, R45, 0x3, PT ;  /* 0x000000032d00780c */ /* 0x000fe40003f06070 */
[----:B------:R-:W-:-:S11]  /*27b70*/  ISETP.NE.AND P1, PT, R39, RZ, PT ;  /* 0x000000ff2700720c */ /* 0x000fd60003f25270 */
[----:B------:R-:W-:Y:S05]  /*27b80*/  @!P0 BRA `(.L_x_1028) ;  /* 0x00000000003c8947 */ /* 0x000fea0003800000 */
[----:B------:R-:W-:Y:S02]  /*27b90*/  IADD3 R17, PT, PT, R25, 0x3200, RZ ;  /* 0x0000320019117810 */ /* 0x000fe40007ffe0ff */
[----:B------:R-:W-:Y:S02]  /*27ba0*/  LEA R20, R21, R12, 0x2 ;  /* 0x0000000c15147211 */ /* 0x000fe400078e10ff */
[----:B--2---:R-:W-:-:S03]  /*27bb0*/  LEA R22, R24, R17, 0x18 ;  /* 0x0000001118167211 */ /* 0x004fc600078ec0ff */
[----:B------:R-:W-:Y:S01]  /*27bc0*/  LDS R23, [R20] ;  /* 0x0000000014177984 */ /* 0x000fe20000000800 */
[C---:B------:R-:W-:Y:S02]  /*27bd0*/  LEA R22, R21.reuse, R22, 0x2 ;  /* 0x0000001615167211 */ /* 0x040fe400078e10ff */
[----:B------:R-:W-:Y:S01]  /*27be0*/  IADD3 R21, PT, PT, R21, 0x4, RZ ;  /* 0x0000000415157810 */ /* 0x000fe20007ffe0ff */
[----:B------:R-:W-:Y:S04]  /*27bf0*/  LDS R27, [R20+0x4] ;  /* 0x00000400141b7984 */ /* 0x000fe80000000800 */
[----:B------:R-:W0:Y:S04]  /*27c00*/  LDS.64 R16, [R22] ;  /* 0x0000000016107984 */ /* 0x000e280000000a00 */
[----:B------:R-:W-:Y:S04]  /*27c10*/  LDS R28, [R20+0x8] ;  /* 0x00000800141c7984 */ /* 0x000fe80000000800 */
[----:B---3--:R-:W2:Y:S04]  /*27c20*/  LDS.64 R18, [R22+0x8] ;  /* 0x0000080016127984 */ /* 0x008ea80000000a00 */
[----:B------:R-:W3:Y:S01]  /*27c30*/  LDS R51, [R20+0xc] ;  /* 0x00000c0014337984 */ /* 0x000ee20000000800 */
[----:B0-----:R-:W-:-:S04]  /*27c40*/  FFMA R16, R23, R16, R26 ;  /* 0x0000001017107223 */ /* 0x001fc8000000001a */
[----:B------:R-:W-:-:S04]  /*27c50*/  FFMA R17, R27, R17, R16 ;  /* 0x000000111b117223 */ /* 0x000fc80000000010 */
[----:B--2---:R-:W-:-:S04]  /*27c60*/  FFMA R18, R28, R18, R17 ;  /* 0x000000121c127223 */ /* 0x004fc80000000011 */
[----:B---3--:R-:W-:-:S07]  /*27c70*/  FFMA R26, R51, R19, R18 ;  /* 0x00000013331a7223 */ /* 0x008fce0000000012 */
.L_x_1028:
[----:B------:R-:W-:Y:S05]  /*27c80*/  @!P1 BRA `(.L_x_1027) ;  /* 0x0000000000549947 */ /* 0x000fea0003800000 */
[----:B------:R-:W-:Y:S01]  /*27c90*/  UISETP.NE.AND UP0, UPT, UR12, 0x3, UPT ;  /* 0x000000030c00788c */ /* 0x000fe2000bf05270 */
[----:B------:R-:W-:-:S08]  /*27ca0*/  ISETP.NE.AND P0, PT, R37, RZ, PT ;  /* 0x000000ff2500720c */ /* 0x000fd00003f05270 */
[----:B------:R-:W-:Y:S05]  /*27cb0*/  BRA.U !UP0, `(.L_x_1029) ;  /* 0x0000000108287547 */ /* 0x000fea000b800000 */
[----:B------:R-:W-:Y:S02]  /*27cc0*/  IADD3 R17, PT, PT, R25, 0x3200, RZ ;  /* 0x0000320019117810 */ /* 0x000fe40007ffe0ff */
[----:B---3--:R-:W-:Y:S02]  /*27cd0*/  LEA R18, R21, R12, 0x2 ;  /* 0x0000000c15127211 */ /* 0x008fe400078e10ff */
[----:B------:R-:W-:-:S03]  /*27ce0*/  LEA R16, R24, R17, 0x18 ;  /* 0x0000001118107211 */ /* 0x000fc600078ec0ff */
[----:B--2---:R-:W-:Y:S01]  /*27cf0*/  LDS R19, [R18] ;  /* 0x0000000012137984 */ /* 0x004fe20000000800 */
[C---:B------:R-:W-:Y:S02]  /*27d00*/  LEA R16, R21.reuse, R16, 0x2 ;  /* 0x0000001015107211 */ /* 0x040fe400078e10ff */
[----:B------:R-:W-:Y:S01]  /*27d10*/  IADD3 R21, PT, PT, R21, 0x2, RZ ;  /* 0x0000000215157810 */ /* 0x000fe20007ffe0ff */
[----:B------:R-:W-:Y:S04]  /*27d20*/  LDS R23, [R18+0x4] ;  /* 0x0000040012177984 */ /* 0x000fe80000000800 */
[----:B------:R-:W0:Y:S02]  /*27d30*/  LDS.64 R16, [R16] ;  /* 0x0000000010107984 */ /* 0x000e240000000a00 */
[----:B0-----:R-:W-:-:S04]  /*27d40*/  FFMA R26, R19, R16, R26 ;  /* 0x00000010131a7223 */ /* 0x001fc8000000001a */
[----:B------:R-:W-:-:S07]  /*27d50*/  FFMA R26, R23, R17, R26 ;  /* 0x00000011171a7223 */ /* 0x000fce000000001a */
.L_x_1029:
[----:B------:R-:W-:Y:S05]  /*27d60*/  @!P0 BRA `(.L_x_1027) ;  /* 0x00000000001c8947 */ /* 0x000fea0003800000 */
[----:B------:R-:W-:Y:S02]  /*27d70*/  IADD3 R25, PT, PT, R25, 0x3200, RZ ;  /* 0x0000320019197810 */ /* 0x000fe40007ffe0ff */
[----:B------:R-:W-:Y:S02]  /*27d80*/  LEA R16, R21, R12, 0x2 ;  /* 0x0000000c15107211 */ /* 0x000fe400078e10ff */
[----:B------:R-:W-:-:S03]  /*27d90*/  LEA R24, R24, R25, 0x18 ;  /* 0x0000001918187211 */ /* 0x000fc600078ec0ff */
[----:B------:R-:W-:Y:S01]  /*27da0*/  LDS R17, [R16] ;  /* 0x0000000010117984 */ /* 0x000fe20000000800 */
[----:B------:R-:W-:-:S06]  /*27db0*/  LEA R21, R21, R24, 0x2 ;  /* 0x0000001815157211 */ /* 0x000fcc00078e10ff */
[----:B------:R-:W0:Y:S02]  /*27dc0*/  LDS R21, [R21] ;  /* 0x0000000015157984 */ /* 0x000e240000000800 */
[----:B0-----:R-:W-:-:S07]  /*27dd0*/  FFMA R26, R17, R21, R26 ;  /* 0x00000015111a7223 */ /* 0x001fce000000001a */
.L_x_1027:
[----:B------:R-:W0:Y:S08]  /*27de0*/  MUFU.RCP R16, R31 ;  /* 0x0000001f00107308 */ /* 0x000e300000001000 */
[----:B------:R-:W4:Y:S01]  /*27df0*/  FCHK P0, -R26, R31 ;  /* 0x0000001f1a007302 */ /* 0x000f220000000100 */
[----:B0-----:R-:W-:-:S04]  /*27e00*/  FFMA R17, -R31, R16, 1 ;  /* 0x3f8000001f117423 */ /* 0x001fc80000000110 */
[----:B------:R-:W-:-:S04]  /*27e10*/  FFMA R16, R16, R17, R16 ;  /* 0x0000001110107223 */ /* 0x000fc80000000010 */
[----:B------:R-:W-:-:S04]  /*27e20*/  FFMA R17, R16, -R26, RZ ;  /* 0x8000001a10117223 */ /* 0x000fc800000000ff */
[----:B------:R-:W-:-:S04]  /*27e30*/  FFMA R20, -R31, R17, -R26 ;  /* 0x000000111f147223 */ /* 0x000fc8000000091a */
[----:B------:R-:W-:Y:S01]  /*27e40*/  FFMA R20, R16, R20, R17 ;  /* 0x0000001410147223 */ /* 0x000fe20000000011 */
[----:B----4-:R-:W-:Y:S06]  /*27e50*/  @!P0 BRA `(.L_x_1030) ;  /* 0x00000000000c8947 */ /* 0x010fec0003800000 */
[----:B------:R-:W-:Y:S01]  /*27e60*/  FADD R20, -R26, -RZ ;  /* 0x800000ff1a147221 */ /* 0x000fe20000000100 */
[----:B------:R-:W-:-:S07]  /*27e70*/  MOV R58, 0x27e90 ;  /* 0x00027e90003a7802 */ /* 0x000fce0000000f00 */
[----:B-123--:R-:W-:Y:S05]  /*27e80*/  CALL.REL.NOINC `($__internal_3_$__cuda_sm3x_div_rn_noftz_f32_slowpath) ;  /* 0x0000015400d87944 */ /* 0x00efea0003c00000 */
.L_x_1030:
[----:B------:R-:W-:Y:S01]  /*27e90*/  HFMA2 R17, -RZ, RZ, 0, 1.1920928955078125e-07 ;  /* 0x00000002ff117431 */ /* 0x000fe200000001ff */
[----:B------:R-:W-:Y:S06]  /*27ea0*/  @!P4 BRA `(.L_x_1031) ;  /* 0x0000000000acc947 */ /* 0x000fec0003800000 */
[----:B--23--:R-:W0:Y:S01]  /*27eb0*/  S2R R19, SR_CgaCtaId ;  /* 0x0000000000137919 */ /* 0x00ce220000008800 */
[----:B------:R-:W-:Y:S02]  /*27ec0*/  MOV R16, 0x400 ;  /* 0x0000040000107802 */ /* 0x000fe40000000f00 */
[----:B------:R-:W-:Y:S02]  /*27ed0*/  MOV R17, 0x2 ;  /* 0x0000000200117802 */ /* 0x000fe40000000f00 */
[----:B------:R-:W-:-:S04]  /*27ee0*/  IADD3 R16, PT, PT, R16, 0x3200, RZ ;  /* 0x0000320010107810 */ /* 0x000fc80007ffe0ff */
[----:B0-----:R-:W-:-:S07]  /*27ef0*/  LEA R24, R19, R16, 0x18 ;  /* 0x0000001013187211 */ /* 0x001fce00078ec0ff */
.L_x_1032:
        /* <DEDUP_REMOVED lines=23> */
[----:B------:R-:W2:Y:S01]  /*28070*/  LDS R21, [R16+0x14] ;  /* 0x0000140010157984 */ /* 0x000ea20000000800 */
[C---:B0-----:R-:W-:Y:S02]  /*28080*/  IADD3 R19, PT, PT, R17.reuse, 0x6, RZ ;  /* 0x0000000611137810 */ /* 0x041fe40007ffe0ff */
[----:B------:R-:W-:-:S02]  /*28090*/  IADD3 R17, PT, PT, R17, 0x8, RZ ;  /* 0x0000000811117810 */ /* 0x000fc40007ffe0ff */
[----:B------:R-:W-:Y:S01]  /*280a0*/  ISETP.NE.AND P0, PT, R19, R50, PT ;  /* 0x000000321300720c */ /* 0x000fe20003f05270 */
[-C--:B--2---:R-:W-:Y:S02]  /*280b0*/  FFMA R21, R21, R20.reuse, R22 ;  /* 0x0000001415157223 */ /* 0x084fe40000000016 */
        /* <DEDUP_REMOVED lines=10> */
.L_x_1031:
[----:B------:R-:W-:-:S13]  /*28160*/  ISETP.NE.AND P0, PT, R49, RZ, PT ;  /* 0x000000ff3100720c */ /* 0x000fda0003f05270 */
[----:B------:R-:W-:Y:S05]  /*28170*/  @!P0 BRA `(.L_x_1024) ;  /* 0x0000000000e08947 */ /* 0x000fea0003800000 */
[----:B------:R-:W-:Y:S02]  /*28180*/  ISETP.GE.U32.AND P0, PT, R45, 0x3, PT ;  /* 0x000000032d00780c */ /* 0x000fe40003f06070 */
[----:B------:R-:W-:-:S11]  /*28190*/  ISETP.NE.AND P1, PT, R39, RZ, PT ;  /* 0x000000ff2700720c */ /* 0x000fd60003f25270 */
[----:B------:R-:W-:Y:S05]  /*281a0*/  @!P0 BRA `(.L_x_1033) ;  /* 0x00000000005c8947 */ /* 0x000fea0003800000 */
[----:B--23--:R-:W0:Y:S01]  /*281b0*/  S2R R19, SR_CgaCtaId ;  /* 0x0000000000137919 */ /* 0x00ce220000008800 */
        /* <DEDUP_REMOVED lines=22> */
.L_x_1033:
[----:B------:R-:W-:Y:S05]  /*28320*/  @!P1 BRA `(.L_x_1024) ;  /* 0x0000000000749947 */ /* 0x000fea0003800000 */
[----:B------:R-:W-:Y:S01]  /*28330*/  UISETP.NE.AND UP0, UPT, UR12, 0x3, UPT ;  /* 0x000000030c00788c */ /* 0x000fe2000bf05270 */
[----:B------:R-:W-:-:S08]  /*28340*/  ISETP.NE.AND P0, PT, R37, RZ, PT ;  /* 0x000000ff2500720c */ /* 0x000fd00003f05270 */
[----:B------:R-:W-:Y:S05]  /*28350*/  BRA.U !UP0, `(.L_x_1034) ;  /* 0x00000001083c7547 */ /* 0x000fea000b800000 */
[----:B--23--:R-:W2:Y:S01]  /*28360*/  S2R R19, SR_CgaCtaId ;  /* 0x0000000000137919 */ /* 0x00cea20000008800 */
[----:B------:R-:W-:Y:S02]  /*28370*/  MOV R16, 0x400 ;  /* 0x0000040000107802 */ /* 0x000fe40000000f00 */
[----:B------:R-:W-:Y:S02]  /*28380*/  LEA R21, R17, R12, 0x2 ;  /* 0x0000000c11157211 */ /* 0x000fe400078e10ff */
[----:B------:R-:W-:-:S04]  /*28390*/  IADD3 R16, PT, PT, R16, 0x3200, RZ ;  /* 0x0000320010107810 */ /* 0x000fc80007ffe0ff */
[----:B--2---:R-:W-:Y:S02]  /*283a0*/  LEA R16, R19, R16, 0x18 ;  /* 0x0000001013107211 */ /* 0x004fe400078ec0ff */
[----:B------:R-:W-:Y:S02]  /*283b0*/  LDS R19, [R21] ;  /* 0x0000000015137984 */ /* 0x000fe40000000800 */
[C---:B------:R-:W-:Y:S02]  /*283c0*/  LEA R22, R17.reuse, R16, 0x2 ;  /* 0x0000001011167211 */ /* 0x040fe400078e10ff */
[----:B------:R-:W-:-:S03]  /*283d0*/  IADD3 R17, PT, PT, R17, 0x2, RZ ;  /* 0x0000000211117810 */ /* 0x000fc60007ffe0ff */
[----:B------:R-:W2:Y:S04]  /*283e0*/  LDS R16, [R22] ;  /* 0x0000000016107984 */ /* 0x000ea80000000800 */
[----:B0---4-:R-:W-:Y:S01]  /*283f0*/  LDS R18, [R22+0x4] ;  /* 0x0000040016127984 */ /* 0x011fe20000000800 */
[----:B--2---:R-:W-:-:S05]  /*28400*/  FFMA R16, R19, R20, R16 ;  /* 0x0000001413107223 */ /* 0x004fca0000000010 */
[----:B------:R-:W-:Y:S04]  /*28410*/  STS [R22], R16 ;  /* 0x0000001016007388 */ /* 0x000fe80000000800 */
[----:B------:R-:W0:Y:S02]  /*28420*/  LDS R19, [R21+0x4] ;  /* 0x0000040015137984 */ /* 0x000e240000000800 */
[----:B0-----:R-:W-:-:S05]  /*28430*/  FFMA R19, R19, R20, R18 ;  /* 0x0000001413137223 */ /* 0x001fca0000000012 */
[----:B------:R0:W-:Y:S02]  /*28440*/  STS [R22+0x4], R19 ;  /* 0x0000041316007388 */ /* 0x0001e40000000800 */
.L_x_1034:
[----:B------:R-:W-:Y:S05]  /*28450*/  @!P0 BRA `(.L_x_1024) ;  /* 0x0000000000288947 */ /* 0x000fea0003800000 */
[----:B0-23--:R-:W4:Y:S01]  /*28460*/  S2R R19, SR_CgaCtaId ;  /* 0x0000000000137919 */ /* 0x00df220000008800 */
[----:B------:R-:W-:-:S04]  /*28470*/  MOV R16, 0x400 ;  /* 0x0000040000107802 */ /* 0x000fc80000000f00 */
[----:B------:R-:W-:-:S04]  /*28480*/  IADD3 R16, PT, PT, R16, 0x3200, RZ ;  /* 0x0000320010107810 */ /* 0x000fc80007ffe0ff */
[----:B----4-:R-:W-:Y:S02]  /*28490*/  LEA R18, R19, R16, 0x18 ;  /* 0x0000001013127211 */ /* 0x010fe400078ec0ff */
[C---:B------:R-:W-:Y:S02]  /*284a0*/  LEA R16, R17.reuse, R12, 0x2 ;  /* 0x0000000c11107211 */ /* 0x040fe400078e10ff */
[----:B------:R-:W-:-:S03]  /*284b0*/  LEA R18, R17, R18, 0x2 ;  /* 0x0000001211127211 */ /* 0x000fc600078e10ff */
[----:B------:R-:W-:Y:S04]  /*284c0*/  LDS R17, [R16] ;  /* 0x0000000010117984 */ /* 0x000fe80000000800 */
[----:B------:R-:W0:Y:S02]  /*284d0*/  LDS R22, [R18] ;  /* 0x0000000012167984 */ /* 0x000e240000000800 */
[----:B0-----:R-:W-:-:S05]  /*284e0*/  FFMA R17, R17, R20, R22 ;  /* 0x0000001411117223 */ /* 0x001fca0000000016 */
[----:B------:R0:W-:Y:S02]  /*284f0*/  STS [R18], R17 ;  /* 0x0000001112007388 */ /* 0x0001e40000000800 */
.L_x_1024:
[----:B0-----:R-:W0:Y:S01]  /*28500*/  S2R R17, SR_CgaCtaId ;  /* 0x0000000000117919 */ /* 0x001e220000008800 */
[----:B------:R-:W-:Y:S02]  /*28510*/  FSETP.NEU.AND P0, PT, R8, RZ, PT ;  /* 0x000000ff0800720b */ /* 0x000fe40003f0d000 */
[----:B------:R-:W-:Y:S01]  /*28520*/  MOV R16, 0x400 ;  /* 0x0000040000107802 */ /* 0x000fe20000000f00 */
[----:B------:R0:W-:Y:S03]  /*28530*/  STS [R12+0x8], R3 ;  /* 0x000008030c007388 */ /* 0x0001e60000000800 */
[----:B0-----:R-:W-:-:S07]  /*28540*/  LEA R17, R17, R16, 0x18 ;  /* 0x0000001011117211 */ /* 0x001fce00078ec0ff */
[----:B------:R-:W-:Y:S05]  /*28550*/  @!P0 BRA `(.L_x_0) ;  /* 0x0000014400188947 */ /* 0x000fea0003800000 */
[----:B--2---:R-:W2:Y:S04]  /*28560*/  LDL R22, [R1+0x30] ;  /* 0x0000300001167983 */ /* 0x004ea80000100800 */
[----:B------:R0:W0:Y:S01]  /*28570*/  LDS R21, [R17+0x3208] ;  /* 0x0032080011157984 */ /* 0x0000220000000800 */
[----:B--2---:R-:W-:-:S06]  /*28580*/  LEA R16, R22, R34, 0x2 ;  /* 0x0000002216107211 */ /* 0x004fcc00078e10ff */
[----:B------:R-:W2:Y:S01]  /*28590*/  LDL R16, [R16] ;  /* 0x0000000010107983 */ /* 0x000ea20000100800 */
[----:B------:R-:W-:Y:S02]  /*285a0*/  MOV R27, RZ ;  /* 0x000000ff001b7202 */ /* 0x000fe40000000f00 */
[----:B--2---:R-:W-:-:S13]  /*285b0*/  FSETP.NEU.AND P0, PT, R16, RZ, PT ;  /* 0x000000ff1000720b */ /* 0x004fda0003f0d000 */
[----:B0-----:R-:W-:Y:S05]  /*285c0*/  @!P0 BRA `(.L_x_1035) ;  /* 0x0000000000708947 */ /* 0x001fea0003800000 */
[----:B------:R-:W3:Y:S01]  /*285d0*/  MUFU.RCP R17, R8 ;  /* 0x0000000800117308 */ /* 0x000ee20000001000 */
[----:B------:R-:W-:-:S07]  /*285e0*/  FMUL R20, R48, R29 ;  /* 0x0000001d30147220 */ /* 0x000fce0000400000 */
[----:B------:R-:W0:Y:S01]  /*285f0*/  FCHK P0, R20, R8 ;  /* 0x0000000814007302 */ /* 0x000e220000000000 */
[----:B---34-:R-:W-:-:S04]  /*28600*/  FFMA R18, -R8, R17, 1 ;  /* 0x3f80000008127423 */ /* 0x018fc80000000111 */
[----:B------:R-:W-:-:S04]  /*28610*/  FFMA R17, R17, R18, R17 ;  /* 0x0000001211117223 */ /* 0x000fc80000000011 */
        /* <DEDUP_REMOVED lines=8> */
.L_x_1036:
[----:B------:R-:W0:Y:S01]  /*286a0*/  MUFU.RCP R19, R16 ;  /* 0x0000001000137308 */ /* 0x000e220000001000 */
[----:B------:R-:W-:-:S07]  /*286b0*/  FADD R20, RZ, R17 ;  /* 0x00000011ff147221 */ /* 0x000fce0000000000 */
        /* <DEDUP_REMOVED lines=10> */
[----:B------:R-:W-:-:S07]  /*28760*/  MOV R17, R20 ;  /* 0x0000001400117202 */ /* 0x000fce0000000f00 */
.L_x_1037:
[----:B------:R-:W-:-:S13]  /*28770*/  FSETP.GTU.AND P0, PT, |R17|, RZ, PT ;  /* 0x000000ff1100720b */ /* 0x000fda0003f0c200 */
[----:B------:R-:W-:-:S07]  /*28780*/  @P0 FADD R27, |R17|, -RZ ;  /* 0x800000ff111b0221 */ /* 0x000fce0000000200 */
.L_x_1035:
[----:B------:R-:W2:Y:S02]  /*28790*/  LDL R23, [R1+0x34] ;  /* 0x0000340001177983 */ /* 0x000ea40000100800 */
[----:B--2---:R-:W-:-:S06]  /*287a0*/  LEA R17, R23, R34, 0x2 ;  /* 0x0000002217117211 */ /* 0x004fcc00078e10ff */
[----:B------:R-:W2:Y:S02]  /*287b0*/  LDL R17, [R17] ;  /* 0x0000000011117983 */ /* 0x000ea40000100800 */
[----:B--2---:R-:W-:-:S13]  /*287c0*/  FSETP.NEU.AND P0, PT, R17, RZ, PT ;  /* 0x000000ff1100720b */ /* 0x004fda0003f0d000 */
[----:B------:R-:W-:Y:S05]  /*287d0*/  @!P0 BRA `(.L_x_1038) ;  /* 0x0000000000ac8947 */ /* 0x000fea0003800000 */
[----:B------:R-:W0:Y:S01]  /*287e0*/  LDS R16, [R11] ;  /* 0x000000000b107984 */ /* 0x000e220000000800 */
[----:B---3--:R-:W4:Y:S02]  /*287f0*/  MUFU.RCP R19, R8 ;  /* 0x0000000800137308 */ /* 0x008f240000001000 */
[----:B----4-:R-:W-:Y:S01]  /*28800*/  FFMA R18, -R8, R19, 1 ;  /* 0x3f80000008127423 */ /* 0x010fe20000000113 */
[----:B0-----:R-:W-:-:S03]  /*28810*/  FMUL R20, R29, R16 ;  /* 0x000000101d147220 */ /* 0x001fc60000400000 */
[----:B------:R-:W-:Y:S02]  /*28820*/  FFMA R16, R19, R18, R19 ;  /* 0x0000001213107223 */ /* 0x000fe40000000013 */
[----:B------:R-:W0:Y:S02]  /*28830*/  FCHK P0, R20, R8 ;  /* 0x0000000814007302 */ /* 0x000e240000000000 */
        /* <DEDUP_REMOVED lines=8> */
.L_x_1039:
[----:B------:R-:W0:Y:S01]  /*288c0*/  MUFU.RCP R19, R8 ;  /* 0x0000000800137308 */ /* 0x000e220000001000 */
[----:B-1----:R-:W-:Y:S01]  /*288d0*/  FMUL R25, R2, R55 ;  /* 0x0000003702197220 */ /* 0x002fe20000400000 */
[----:B------:R-:W-:-:S06]  /*288e0*/  FADD R16, RZ, R16 ;  /* 0x00000010ff107221 */ /* 0x000fcc0000000000 */
[----:B------:R-:W1:Y:S01]  /*288f0*/  FCHK P0, R25, R8 ;  /* 0x0000000819007302 */ /* 0x000e620000000000 */
[----:B0-----:R-:W-:-:S04]  /*28900*/  FFMA R18, -R8, R19, 1 ;  /* 0x3f80000008127423 */ /* 0x001fc80000000113 */
[----:B------:R-:W-:-:S04]  /*28910*/  FFMA R18, R19, R18, R19 ;  /* 0x0000001213127223 */ /* 0x000fc80000000013 */
[----:B------:R-:W-:-:S04]  /*28920*/  FFMA R19, R18, R25, RZ ;  /* 0x0000001912137223 */ /* 0x000fc800000000ff */
[----:B------:R-:W-:-:S04]  /*28930*/  FFMA R20, -R8, R19, R25 ;  /* 0x0000001308147223 */ /* 0x000fc80000000119 */
[----:B------:R-:W-:Y:S01]  /*28940*/  FFMA R20, R18, R20, R19 ;  /* 0x0000001412147223 */ /* 0x000fe20000000013 */
[----:B-1----:R-:W-:Y:S06]  /*28950*/  @!P0 BRA `(.L_x_1040) ;  /* 0x0000000000108947 */ /* 0x002fec0003800000 */
[----:B------:R-:W-:Y:S02]  /*28960*/  MOV R20, R25 ;  /* 0x0000001900147202 */ /* 0x000fe40000000f00 */
[----:B------:R-:W-:Y:S02]  /*28970*/  MOV R31, R8 ;  /* 0x00000008001f7202 */ /* 0x000fe40000000f00 */
[----:B------:R-:W-:-:S07]  /*28980*/  MOV R58, 0x289a0 ;  /* 0x000289a0003a7802 */ /* 0x000fce0000000f00 */
[----:B------:R-:W-:Y:S05]  /*28990*/  CALL.REL.NOINC `($__internal_3_$__cuda_sm3x_div_rn_noftz_f32_slowpath) ;  /* 0x0000014c00147944 */ /* 0x000fea0003c00000 */
.L_x_1040:
[----:B------:R-:W0:Y:S01]  /*289a0*/  MUFU.RCP R18, R17 ;  /* 0x0000001100127308 */ /* 0x000e220000001000 */
[----:B------:R-:W-:-:S07]  /*289b0*/  FADD R20, R16, R20 ;  /* 0x0000001410147221 */ /* 0x000fce0000000000 */
        /* <DEDUP_REMOVED lines=8> */
[----:B------:R-:W-:-:S07]  /*28a40*/  MOV R58, 0x28a60 ;  /* 0x00028a60003a7802 */ /* 0x000fce0000000f00 */
[----:B------:R-:W-:Y:S05]  /*28a50*/  CALL.REL.NOINC `($__internal_3_$__cuda_sm3x_div_rn_noftz_f32_slowpath) ;  /* 0x0000014800e47944 */ /* 0x000fea0003c00000 */
[----:B------:R-:W-:-:S07]  /*28a60*/  MOV R16, R20 ;  /* 0x0000001400107202 */ /* 0x000fce0000000f00 */
.L_x_1041:
[----:B------:R-:W-:-:S13]  /*28a70*/  FSETP.GE.AND P0, PT, R27, |R16|, PT ;  /* 0x400000101b00720b */ /* 0x000fda0003f06000 */
[----:B------:R-:W-:-:S07]  /*28a80*/  @!P0 FADD R27, |R16|, -RZ ;  /* 0x800000ff101b8221 */ /* 0x000fce0000000200 */
.L_x_1038:
        /* <DEDUP_REMOVED lines=19> */
.L_x_1043:
[----:B------:R-:W1:Y:S01]  /*28bc0*/  LDS R18, [R12+0x4] ;  /* 0x000004000c127984 */ /* 0x000e620000000800 */
[----:B------:R-:W0:Y:S01]  /*28bd0*/  MUFU.RCP R19, R8 ;  /* 0x0000000800137308 */ /* 0x000e220000001000 */
[----:B------:R-:W-:Y:S01]  /*28be0*/  FADD R16, RZ, R16 ;  /* 0x00000010ff107221 */ /* 0x000fe20000000000 */
[----:B0-----:R-:W-:Y:S01]  /*28bf0*/  FFMA R24, -R8, R19, 1 ;  /* 0x3f80000008187423 */ /* 0x001fe20000000113 */
[----:B-1----:R-:W-:-:S03]  /*28c00*/  FMUL R20, R55, R18 ;  /* 0x0000001237147220 */ /* 0x002fc60000400000 */
        /* <DEDUP_REMOVED lines=10> */
.L_x_1044:
[----:B------:R-:W0:Y:S01]  /*28cb0*/  MUFU.RCP R25, R8 ;  /* 0x0000000800197308 */ /* 0x000e220000001000 */
[----:B------:R-:W-:Y:S01]  /*28cc0*/  FMUL R31, R3, R21 ;  /* 0x00000015031f7220 */ /* 0x000fe20000400000 */
[----:B------:R-:W-:-:S06]  /*28cd0*/  FADD R16, R16, R19 ;  /* 0x0000001310107221 */ /* 0x000fcc0000000000 */
        /* <DEDUP_REMOVED lines=11> */
.L_x_1045:
        /* <DEDUP_REMOVED lines=13> */
.L_x_1046:
[----:B------:R-:W-:-:S13]  /*28e60*/  FSETP.GE.AND P0, PT, R27, |R16|, PT ;  /* 0x400000101b00720b */ /* 0x000fda0003f06000 */
[----:B------:R-:W-:-:S07]  /*28e70*/  @!P0 FADD R27, |R16|, -RZ ;  /* 0x800000ff101b8221 */ /* 0x000fce0000000200 */
.L_x_1042:
[----:B------:R-:W-:-:S13]  /*28e80*/  FSETP.GTU.AND P0, PT, R27, 3.5762786865234375e-06, PT ;  /* 0x367000001b00780b */ /* 0x000fda0003f0c000 */
[----:B------:R-:W-:Y:S05]  /*28e90*/  @!P0 BRA `(.L_x_0) ;  /* 0x0000013800c88947 */ /* 0x000fea0003800000 */
[----:B---3--:R-:W2:Y:S04]  /*28ea0*/  LDL R19, [R1] ;  /* 0x0000000001137983 */ /* 0x008ea80000100800 */
[----:B------:R-:W2:Y:S04]  /*28eb0*/  LDL R30, [R1+0x18] ;  /* 0x00001800011e7983 */ /* 0x000ea80000100800 */
[----:B------:R-:W3:Y:S04]  /*28ec0*/  LDL R16, [R1+0x4] ;  /* 0x0000040001107983 */ /* 0x000ee80000100800 */
[----:B----4-:R-:W3:Y:S04]  /*28ed0*/  LDL R25, [R1+0x1c] ;  /* 0x00001c0001197983 */ /* 0x010ee80000100800 */
[----:B------:R-:W4:Y:S04]  /*28ee0*/  LDL R26, [R1+0x8] ;  /* 0x00000800011a7983 */ /* 0x000f280000100800 */
[----:B------:R-:W4:Y:S01]  /*28ef0*/  LDL R17, [R1+0x20] ;  /* 0x0000200001117983 */ /* 0x000f220000100800 */
[----:B------:R-:W-:-:S02]  /*28f00*/  MOV R50, R0 ;  /* 0x0000000000327202 */ /* 0x000fc40000000f00 */
[----:B------:R-:W-:Y:S02]  /*28f10*/  MOV R24, R47 ;  /* 0x0000002f00187202 */ /* 0x000fe40000000f00 */
[----:B--2---:R-:W-:-:S04]  /*28f20*/  FSETP.GE.AND P0, PT, R19, R30, PT ;  /* 0x0000001e1300720b */ /* 0x004fc80003f06000 */
[----:B------:R-:W-:Y:S02]  /*28f30*/  FSEL R30, R19, R30, P0 ;  /* 0x0000001e131e7208 */ /* 0x000fe40000000000 */
[----:B---3--:R-:W-:-:S03]  /*28f40*/  FSETP.GE.AND P1, PT, R16, R25, PT ;  /* 0x000000191000720b */ /* 0x008fc60003f26000 */
[----:B------:R0:W-:Y:S01]  /*28f50*/  STL [R1], R30 ;  /* 0x0000001e01007387 */ /* 0x0001e20000100800 */
[----:B------:R-:W-:Y:S02]  /*28f60*/  FSEL R25, R16, R25, P1 ;  /* 0x0000001910197208 */ /* 0x000fe40000800000 */
[----:B----4-:R-:W-:-:S03]  /*28f70*/  FSETP.GE.AND P2, PT, R26, R17, PT ;  /* 0x000000111a00720b */ /* 0x010fc60003f46000 */
[----:B------:R0:W-:Y:S01]  /*28f80*/  STL [R1+0x4], R25 ;  /* 0x0000041901007387 */ /* 0x0001e20000100800 */
[----:B------:R-:W-:-:S05]  /*28f90*/  FSEL R26, R26, R17, P2 ;  /* 0x000000111a1a7208 */ /* 0x000fca0001000000 */
[----:B------:R0:W-:Y:S04]  /*28fa0*/  STL [R1+0x8], R26 ;  /* 0x0000081a01007387 */ /* 0x0001e80000100800 */
.L_x_1577:
[----:B------:R-:W-:Y:S01]  /*28fb0*/  HFMA2 R49, -RZ, RZ, 0, 5.9604644775390625e-08 ;  /* 0x00000001ff317431 */ /* 0x000fe200000001ff */
[----:B------:R-:W-:Y:S02]  /*28fc0*/  FSETP.NEU.AND P1, PT, R2, RZ, PT ;  /* 0x000000ff0200720b */ /* 0x000fe40003f2d000 */
[----:B------:R-:W-:-:S04]  /*28fd0*/  FSETP.NEU.AND P0, PT, R48, RZ, PT ;  /* 0x000000ff3000720b */ /* 0x000fc80003f0d000 */
[----:B------:R-:W-:Y:S02]  /*28fe0*/  FSEL R0, R29, RZ, P0 ;  /* 0x000000ff1d007208 */ /* 0x000fe40000000000 */
[----:B------:R-:W-:-:S03]  /*28ff0*/  SEL R49, R49, 0x3, !P1 ;  /* 0x0000000331317807 */ /* 0x000fc60004800000 */
[----:B------:R2:W-:Y:S01]  /*29000*/  STL [R1+0x24], R0 ;  /* 0x0000240001007387 */ /* 0x0005e20000100800 */
[----:B------:R-:W-:Y:S02]  /*29010*/  SEL R49, R49, RZ, P0 ;  /* 0x000000ff31317207 */ /* 0x000fe40000000000 */
[----:B------:R-:W-:Y:S02]  /*29020*/  FSETP.NEU.AND P0, PT, R3, RZ, PT ;  /* 0x000000ff0300720b */ /* 0x000fe40003f0d000 */
[----:B------:R-:W-:-:S04]  /*29030*/  ISETP.NE.AND P1, PT, R49, 0x3, PT ;  /* 0x000000033100780c */ /* 0x000fc80003f25270 */
[----:B-1----:R-:W-:-:S05]  /*29040*/  FSEL R20, R55, RZ, !P1 ;  /* 0x000000ff37147208 */ /* 0x002fca0004800000 */
[----:B------:R2:W-:Y:S04]  /*29050*/  STL.64 [R1+0x28], R20 ;  /* 0x0000281401007387 */ /* 0x0005e80000100a00 */
[----:B------:R-:W-:-:S04]  /*29060*/  @!P1 SEL R49, R49, 0x2, P0 ;  /* 0x0000000231319807 */ /* 0x000fc80000000000 */
[----:B------:R-:W-:-:S13]  /*29070*/  ISETP.NE.AND P0, PT, R49, 0x3, PT ;  /* 0x000000033100780c */ /* 0x000fda0003f05270 */
[----:B--2---:R-:W-:Y:S05]  /*29080*/  @!P0 BRA `(.L_x_1047) ;  /* 0x0000000000108947 */ /* 0x004fea0003800000 */
[----:B------:R1:W-:Y:S01]  /*29090*/  STL [R1+0x2c], RZ ;  /* 0x00002cff01007387 */ /* 0x0003e20000100800 */
[----:B------:R-:W-:Y:S02]  /*290a0*/  ISETP.NE.AND P0, PT, R49, RZ, PT ;  /* 0x000000ff3100720c */ /* 0x000fe40003f05270 */
[----:B------:R-:W-:-:S11]  /*290b0*/  MOV R18, R0 ;  /* 0x0000000000127202 */ /* 0x000fd60000000f00 */
[----:B-1----:R-:W-:Y:S05]  /*290c0*/  @!P0 BRA `(.L_x_1048) ;  /* 0x0000000800788947 */ /* 0x002fea0003800000 */
.L_x_1047:
[----:B------:R-:W-:Y:S01]  /*290d0*/  IADD3 R16, PT, PT, R49, -0x1, RZ ;  /* 0xffffffff31107810 */ /* 0x000fe20007ffe0ff */
[----:B------:R-:W1:Y:S01]  /*290e0*/  S2R R31, SR_CgaCtaId ;  /* 0x00000000001f7919 */ /* 0x000e620000008800 */
[----:B------:R-:W2:Y:S02]  /*290f0*/  LDC R19, c[0x0][0x380] ;  /* 0x0000e000ff137b82 */ /* 0x000ea40000000800 */
[----:B------:R-:W-:-:S05]  /*29100*/  LEA R17, R16, R35, 0x2 ;  /* 0x0000002310117211 */ /* 0x000fca00078e10ff */
[----:B------:R-:W3:Y:S01]  /*29110*/  LDL R20, [R17] ;  /* 0x0000000011147983 */ /* 0x000ee20000100800 */
[----:B------:R-:W-:-:S04]  /*29120*/  MOV R0, 0x400 ;  /* 0x0000040000007802 */ /* 0x000fc80000000f00 */
[----:B------:R-:W-:Y:S01]  /*29130*/  IADD3 R0, PT, PT, R0, 0xc80, RZ ;  /* 0x00000c8000007810 */ /* 0x000fe20007ffe0ff */
[----:B--2---:R-:W-:-:S05]  /*29140*/  IMAD R16, R16, R19, RZ ;  /* 0x0000001310107224 */ /* 0x004fca00078e02ff */
[----:B------:R-:W-:Y:S02]  /*29150*/  IADD3 R19, PT, PT, R49, R16, RZ ;  /* 0x0000001031137210 */ /* 0x000fe40007ffe0ff */
[----:B-1----:R-:W-:-:S04]  /*29160*/  LEA R0, R31, R0, 0x18 ;  /* 0x000000001f007211 */ /* 0x002fc800078ec0ff */
[----:B------:R-:W-:-:S06]  /*29170*/  LEA R19, R19, R0, 0x2 ;  /* 0x0000000013137211 */ /* 0x000fcc00078e10ff */
[----:B------:R-:W1:Y:S02]  /*29180*/  LDS R19, [R19+-0x4] ;  /* 0xfffffc0013137984 */ /* 0x000e640000000800 */
[----:B-1----:R-:W1:Y:S02]  /*29190*/  MUFU.RCP R18, R19 ;  /* 0x0000001300127308 */ /* 0x002e640000001000 */
[----:B-1----:R-:W-:-:S04]  /*291a0*/  FFMA R31, -R19, R18, 1 ;  /* 0x3f800000131f7423 */ /* 0x002fc80000000112 */
[----:B------:R-:W-:Y:S02]  /*291b0*/  FFMA R31, R18, R31, R18 ;  /* 0x0000001f121f7223 */ /* 0x000fe40000000012 */
[----:B---3--:R-:W1:Y:S02]  /*291c0*/  FCHK P0, R20, R19 ;  /* 0x0000001314007302 */ /* 0x008e640000000000 */
        /* <DEDUP_REMOVED lines=8> */
.L_x_1049:
[----:B------:R1:W-:Y:S01]  /*29250*/  STL [R17], R61 ;  /* 0x0000003d11007387 */ /* 0x0003e20000100800 */
[----:B------:R-:W-:-:S13]  /*29260*/  ISETP.NE.AND P0, PT, R49, 0x1, PT ;  /* 0x000000013100780c */ /* 0x000fda0003f05270 */
[----:B-1----:R-:W-:Y:S05]  /*29270*/  @P0 BRA `(.L_x_1050) ;  /* 0x0000000000080947 */ /* 0x002fea0003800000 */
[----:B------:R3:W5:Y:S01]  /*29280*/  LDL R18, [R1+0x24] ;  /* 0x0000240001127983 */ /* 0x0007620000100800 */
[----:B------:R-:W-:Y:S05]  /*29290*/  BRA `(.L_x_1048) ;  /* 0x0000000800047947 */ /* 0x000fea0003800000 */
.L_x_1050:
[----:B------:R-:W-:-:S04]  /*292a0*/  IADD3 R18, PT, PT, R49, 0xf, RZ ;  /* 0x0000000f31127810 */ /* 0x000fc80007ffe0ff */
[C---:B------:R-:W-:Y:S02]  /*292b0*/  LOP3.LUT R17, R18.reuse, 0xf, RZ, 0xc0, !PT ;  /* 0x0000000f12117812 */ /* 0x040fe400078ec0ff */
[----:B------:R-:W-:Y:S02]  /*292c0*/  LOP3.LUT P1, RZ, R18, 0x7, RZ, 0xc0, !PT ;  /* 0x0000000712ff7812 */ /* 0x000fe4000782c0ff */
[----:B------:R-:W-:-:S04]  /*292d0*/  IADD3 R17, PT, PT, R17, -0x1, RZ ;  /* 0xffffffff11117810 */ /* 0x000fc80007ffe0ff */
[----:B------:R-:W-:Y:S01]  /*292e0*/  ISETP.GE.U32.AND P0, PT, R17, 0x7, PT ;  /* 0x000000071100780c */ /* 0x000fe20003f06070 */
[----:B------:R-:W-:-:S12]  /*292f0*/  HFMA2 R17, -RZ, RZ, 0, 0 ;  /* 0x00000000ff117431 */ /* 0x000fd800000001ff */
[----:B------:R-:W-:Y:S05]  /*29300*/  @!P0 BRA `(.L_x_1051) ;  /* 0x0000000000888947 */ /* 0x000fea0003800000 */
[----:B------:R-:W2:Y:S04]  /*29310*/  LDL R63, [R1+0x24] ;  /* 0x00002400013f7983 */ /* 0x000ea80000100800 */
[----:B------:R-:W3:Y:S04]  /*29320*/  LDL R20, [R1+0x28] ;  /* 0x0000280001147983 */ /* 0x000ee80000100800 */
[----:B------:R-:W4:Y:S04]  /*29330*/  LDL R52, [R1+0x2c] ;  /* 0x00002c0001347983 */ /* 0x000f280000100800 */
[----:B------:R-:W5:Y:S04]  /*29340*/  LDL R54, [R1+0x30] ;  /* 0x0000300001367983 */ /* 0x000f680000100800 */
[----:B------:R-:W5:Y:S04]  /*29350*/  LDL R56, [R1+0x34] ;  /* 0x0000340001387983 */ /* 0x000f680000100800 */
[----:B------:R-:W5:Y:S04]  /*29360*/  LDL R58, [R1+0x38] ;  /* 0x00003800013a7983 */ /* 0x000f680000100800 */
[----:B------:R-:W5:Y:S04]  /*29370*/  LDL R60, [R1+0x3c] ;  /* 0x00003c00013c7983 */ /* 0x000f680000100800 */
[----:B------:R-:W5:Y:S01]  /*29380*/  LDL R62, [R1+0x40] ;  /* 0x00004000013e7983 */ /* 0x000f620000100800 */
[----:B------:R-:W-:-:S05]  /*29390*/  LEA R17, R16, R0, 0x2 ;  /* 0x0000000010117211 */ /* 0x000fca00078e10ff */
[----:B------:R-:W2:Y:S04]  /*293a0*/  LDS R18, [R17] ;  /* 0x0000000011127984 */ /* 0x000ea80000000800 */
[----:B------:R-:W3:Y:S04]  /*293b0*/  LDS R19, [R17+0x4] ;  /* 0x0000040011137984 */ /* 0x000ee80000000800 */
[----:B------:R-:W4:Y:S04]  /*293c0*/  LDS R31, [R17+0x8] ;  /* 0x00000800111f7984 */ /* 0x000f280000000800 */
[----:B------:R-:W5:Y:S04]  /*293d0*/  LDS R47, [R17+0xc] ;  /* 0x00000c00112f7984 */ /* 0x000f680000000800 */
[----:B------:R-:W1:Y:S04]  /*293e0*/  LDS R51, [R17+0x10] ;  /* 0x0000100011337984 */ /* 0x000e680000000800 */
[----:B------:R-:W0:Y:S04]  /*293f0*/  LDS R53, [R17+0x14] ;  /* 0x0000140011357984 */ /* 0x000e280000000800 */
[----:B------:R-:W0:Y:S04]  /*29400*/  LDS R57, [R17+0x18] ;  /* 0x0000180011397984 */ /* 0x000e280000000800 */
[----:B------:R1:W0:Y:S02]  /*29410*/  LDS R59, [R17+0x1c] ;  /* 0x00001c00113b7984 */ /* 0x0002240000000800 */
[----:B-1----:R-:W-:Y:S01]  /*29420*/  MOV R17, 0x8 ;  /* 0x0000000800117802 */ /* 0x002fe20000000f00 */
[-C--:B--2---:R-:W-:Y:S01]  /*29430*/  FFMA R18, R18, -R61.reuse, R63 ;  /* 0x8000003d12127223 */ /* 0x084fe2000000003f */
[----:B---3--:R-:W-:-:S04]  /*29440*/  FFMA R20, R19, -R61, R20 ;  /* 0x8000003d13147223 */ /* 0x008fc80000000014 */
[----:B------:R1:W-:Y:S01]  /*29450*/  STL [R1+0x24], R18 ;  /* 0x0000241201007387 */ /* 0x0003e20000100800 */
[----:B----4-:R-:W-:-:S03]  /*29460*/  FFMA R52, R31, -R61, R52 ;  /* 0x8000003d1f347223 */ /* 0x010fc60000000034 */
[----:B------:R1:W-:Y:S01]  /*29470*/  STL [R1+0x28], R20 ;  /* 0x0000281401007387 */ /* 0x0003e20000100800 */
[----:B-----5:R-:W-:-:S03]  /*29480*/  FFMA R54, R47, -R61, R54 ;  /* 0x8000003d2f367223 */ /* 0x020fc60000000036 */
[----:B------:R1:W-:Y:S01]  /*29490*/  STL [R1+0x2c], R52 ;  /* 0x00002c3401007387 */ /* 0x0003e20000100800 */
[----:B------:R-:W-:-:S03]  /*294a0*/  FFMA R56, R51, -R61, R56 ;  /* 0x8000003d33387223 */ /* 0x000fc60000000038 */
[----:B------:R1:W-:Y:S01]  /*294b0*/  STL [R1+0x30], R54 ;  /* 0x0000303601007387 */ /* 0x0003e20000100800 */
[----:B0-----:R-:W-:-:S03]  /*294c0*/  FFMA R58, R53, -R61, R58 ;  /* 0x8000003d353a7223 */ /* 0x001fc6000000003a */
[----:B------:R1:W-:Y:S01]  /*294d0*/  STL [R1+0x34], R56 ;  /* 0x0000343801007387 */ /* 0x0003e20000100800 */
[----:B------:R-:W-:-:S03]  /*294e0*/  FFMA R60, R57, -R61, R60 ;  /* 0x8000003d393c7223 */ /* 0x000fc6000000003c */
[----:B------:R1:W-:Y:S01]  /*294f0*/  STL [R1+0x38], R58 ;  /* 0x0000383a01007387 */ /* 0x0003e20000100800 */
[----:B------:R-:W-:-:S03]  /*29500*/  FFMA R62, R59, -R61, R62 ;  /* 0x8000003d3b3e7223 */ /* 0x000fc6000000003e */
[----:B------:R1:W-:Y:S04]  /*29510*/  STL [R1+0x3c], R60 ;  /* 0x00003c3c01007387 */ /* 0x0003e80000100800 */
[----:B------:R1:W-:Y:S02]  /*29520*/  STL [R1+0x40], R62 ;  /* 0x0000403e01007387 */ /* 0x0003e40000100800 */
.L_x_1051:
[----:B------:R-:W-:Y:S05]  /*29530*/  @!P1 BRA `(.L_x_1052) ;  /* 0x0000000000b89947 */ /* 0x000fea0003800000 */
[----:B-1----:R-:W-:-:S04]  /*29540*/  IADD3 R18, PT, PT, R49, 0x7, RZ ;  /* 0x0000000731127810 */ /* 0x002fc80007ffe0ff */
[C---:B------:R-:W-:Y:S02]  /*29550*/  LOP3.LUT R19, R18.reuse, 0x7, RZ, 0xc0, !PT ;  /* 0x0000000712137812 */ /* 0x040fe400078ec0ff */
[----:B------:R-:W-:Y:S02]  /*29560*/  LOP3.LUT R57, R18, 0x3, RZ, 0xc0, !PT ;  /* 0x0000000312397812 */ /* 0x000fe400078ec0ff */
[----:B------:R-:W-:Y:S02]  /*29570*/  IADD3 R19, PT, PT, R19, -0x1, RZ ;  /* 0xffffffff13137810 */ /* 0x000fe40007ffe0ff */
[----:B------:R-:W-:Y:S02]  /*29580*/  ISETP.NE.AND P1, PT, R57, RZ, PT ;  /* 0x000000ff3900720c */ /* 0x000fe40003f25270 */
[----:B------:R-:W-:-:S13]  /*29590*/  ISETP.GE.U32.AND P0, PT, R19, 0x3, PT ;  /* 0x000000031300780c */ /* 0x000fda0003f06070 */
[----:B------:R-:W-:Y:S05]  /*295a0*/  @!P0 BRA `(.L_x_1053) ;  /* 0x0000000000508947 */ /* 0x000fea0003800000 */
[----:B------:R-:W-:-:S05]  /*295b0*/  LEA R20, R17, R35, 0x2 ;  /* 0x0000002311147211 */ /* 0x000fca00078e10ff */
[----:B------:R-:W2:Y:S04]  /*295c0*/  LDL R31, [R20] ;  /* 0x00000000141f7983 */ /* 0x000ea80000100800 */
[----:B------:R-:W3:Y:S04]  /*295d0*/  LDL R47, [R20+0x4] ;  /* 0x00000400142f7983 */ /* 0x000ee80000100800 */
[----:B------:R-:W4:Y:S04]  /*295e0*/  LDL R51, [R20+0x8] ;  /* 0x0000080014337983 */ /* 0x000f280000100800 */
[----:B------:R-:W5:Y:S01]  /*295f0*/  LDL R53, [R20+0xc] ;  /* 0x00000c0014357983 */ /* 0x000f620000100800 */
[----:B------:R-:W-:-:S02]  /*29600*/  IADD3 R19, PT, PT, R16, R17, RZ ;  /* 0x0000001110137210 */ /* 0x000fc40007ffe0ff */
[----:B------:R-:W-:Y:S02]  /*29610*/  IADD3 R17, PT, PT, R17, 0x4, RZ ;  /* 0x0000000411117810 */ /* 0x000fe40007ffe0ff */
[----:B------:R-:W-:-:S05]  /*29620*/  LEA R19, R19, R0, 0x2 ;  /* 0x0000000013137211 */ /* 0x000fca00078e10ff */
[----:B------:R-:W2:Y:S04]  /*29630*/  LDS R18, [R19] ;  /* 0x0000000013127984 */ /* 0x000ea80000000800 */
[----:B------:R-:W3:Y:S04]  /*29640*/  LDS R52, [R19+0x4] ;  /* 0x0000040013347984 */ /* 0x000ee80000000800 */
[----:B------:R-:W4:Y:S04]  /*29650*/  LDS R54, [R19+0x8] ;  /* 0x0000080013367984 */ /* 0x000f280000000800 */
[----:B------:R-:W5:Y:S01]  /*29660*/  LDS R56, [R19+0xc] ;  /* 0x00000c0013387984 */ /* 0x000f620000000800 */
[-C--:B--2---:R-:W-:Y:S01]  /*29670*/  FFMA R31, R18, -R61.reuse, R31 ;  /* 0x8000003d121f7223 */ /* 0x084fe2000000001f */
[----:B---3--:R-:W-:-:S04]  /*29680*/  FFMA R47, R52, -R61, R47 ;  /* 0x8000003d342f7223 */ /* 0x008fc8000000002f */
[----:B------:R1:W-:Y:S01]  /*29690*/  STL [R20], R31 ;  /* 0x0000001f14007387 */ /* 0x0003e20000100800 */
[----:B----4-:R-:W-:-:S03]  /*296a0*/  FFMA R51, R54, -R61, R51 ;  /* 0x8000003d36337223 */ /* 0x010fc60000000033 */
[----:B------:R1:W-:Y:S01]  /*296b0*/  STL [R20+0x4], R47 ;  /* 0x0000042f14007387 */ /* 0x0003e20000100800 */
[----:B-----5:R-:W-:-:S03]  /*296c0*/  FFMA R53, R56, -R61, R53 ;  /* 0x8000003d38357223 */ /* 0x020fc60000000035 */
[----:B------:R1:W-:Y:S04]  /*296d0*/  STL [R20+0x8], R51 ;  /* 0x0000083314007387 */ /* 0x0003e80000100800 */
[----:B------:R1:W-:Y:S02]  /*296e0*/  STL [R20+0xc], R53 ;  /* 0x00000c3514007387 */ /* 0x0003e40000100800 */
.L_x_1053:
[----:B------:R-:W-:Y:S05]  /*296f0*/  @!P1 BRA `(.L_x_1052) ;  /* 0x0000000000489947 */ /* 0x000fea0003800000 */
[----:B------:R-:W-:-:S05]  /*29700*/  LEA R19, R17, R35, 0x2 ;  /* 0x0000002311137211 */ /* 0x000fca00078e10ff */
[----:B-1----:R-:W2:Y:S01]  /*29710*/  LDL R31, [R19] ;  /* 0x00000000131f7983 */ /* 0x002ea20000100800 */
[----:B------:R-:W-:Y:S02]  /*29720*/  IADD3 R17, PT, PT, R16, R17, RZ ;  /* 0x0000001110117210 */ /* 0x000fe40007ffe0ff */
[----:B------:R-:W-:Y:S02]  /*29730*/  ISETP.NE.AND P0, PT, R57, 0x1, PT ;  /* 0x000000013900780c */ /* 0x000fe40003f05270 */
[----:B------:R-:W-:-:S05]  /*29740*/  LEA R47, R17, R0, 0x2 ;  /* 0x00000000112f7211 */ /* 0x000fca00078e10ff */
[----:B------:R-:W2:Y:S02]  /*29750*/  LDS R18, [R47] ;  /* 0x000000002f127984 */ /* 0x000ea40000000800 */
[----:B--2---:R-:W-:-:S05]  /*29760*/  FFMA R18, R18, -R61, R31 ;  /* 0x8000003d12127223 */ /* 0x004fca000000001f */
[----:B------:R2:W-:Y:S01]  /*29770*/  STL [R19], R18 ;  /* 0x0000001213007387 */ /* 0x0005e20000100800 */
[----:B------:R-:W-:Y:S05]  /*29780*/  @!P0 BRA `(.L_x_1052) ;  /* 0x0000000000248947 */ /* 0x000fea0003800000 */
[----:B------:R-:W-:Y:S01]  /*29790*/  ISETP.NE.AND P0, PT, R57, 0x2, PT ;  /* 0x000000023900780c */ /* 0x000fe20003f05270 */
[----:B------:R-:W3:Y:S04]  /*297a0*/  LDL R17, [R19+0x4] ;  /* 0x0000040013117983 */ /* 0x000ee80000100800 */
[----:B--2---:R-:W3:Y:S08]  /*297b0*/  LDS R18, [R47+0x4] ;  /* 0x000004002f127984 */ /* 0x004ef00000000800 */
[----:B------:R-:W2:Y:S04]  /*297c0*/  @P0 LDL R31, [R19+0x8] ;  /* 0x00000800131f0983 */ /* 0x000ea80000100800 */
[----:B------:R-:W2:Y:S01]  /*297d0*/  @P0 LDS R20, [R47+0x8] ;  /* 0x000008002f140984 */ /* 0x000ea20000000800 */
[----:B---3--:R-:W-:-:S05]  /*297e0*/  FFMA R18, R18, -R61, R17 ;  /* 0x8000003d12127223 */ /* 0x008fca0000000011 */
[----:B------:R3:W-:Y:S01]  /*297f0*/  STL [R19+0x4], R18 ;  /* 0x0000041213007387 */ /* 0x0007e20000100800 */
[----:B--2---:R-:W-:-:S05]  /*29800*/  @P0 FFMA R20, R20, -R61, R31 ;  /* 0x8000003d14140223 */ /* 0x004fca000000001f */
[----:B------:R3:W-:Y:S02]  /*29810*/  @P0 STL [R19+0x8], R20 ;  /* 0x0000081413000387 */ /* 0x0007e40000100800 */
.L_x_1052:
[----:B-123--:R-:W-:Y:S01]  /*29820*/  IADD3 R18, PT, PT, R49, -0x2, RZ ;  /* 0xfffffffe31127810 */ /* 0x00efe20007ffe0ff */
[----:B------:R-:W1:Y:S03]  /*29830*/  LDC R19, c[0x0][0x380] ;  /* 0x0000e000ff137b82 */ /* 0x000e660000000800 */
[----:B------:R-:W-:-:S05]  /*29840*/  LEA R17, R18, R35, 0x2 ;  /* 0x0000002312117211 */ /* 0x000fca00078e10ff */
[----:B------:R-:W2:Y:S01]  /*29850*/  LDL R20, [R17] ;  /* 0x0000000011147983 */ /* 0x000ea20000100800 */
[----:B------:R-:W-:Y:S02]  /*29860*/  ISETP.NE.AND P4, PT, R49, 0x3, PT ;  /* 0x000000033100780c */ /* 0x000fe40003f85270 */
[----:B-1----:R-:W-:-:S04]  /*29870*/  IADD3 R16, PT, PT, R16, -R19, RZ ;  /* 0x8000001310107210 */ /* 0x002fc80007ffe0ff */
[----:B------:R-:W-:-:S04]  /*29880*/  IADD3 R19, PT, PT, R49, R16, RZ ;  /* 0x0000001031137210 */ /* 0x000fc80007ffe0ff */
[----:B------:R-:W-:-:S06]  /*29890*/  LEA R19, R19, R0, 0x2 ;  /* 0x0000000013137211 */ /* 0x000fcc00078e10ff */
[----:B------:R-:W1:Y:S02]  /*298a0*/  LDS R19, [R19+-0x8] ;  /* 0xfffff80013137984 */ /* 0x000e640000000800 */
[----:B-1----:R-:W1:Y:S02]  /*298b0*/  MUFU.RCP R18, R19 ;  /* 0x0000001300127308 */ /* 0x002e640000001000 */
[----:B-1----:R-:W-:-:S04]  /*298c0*/  FFMA R31, -R19, R18, 1 ;  /* 0x3f800000131f7423 */ /* 0x002fc80000000112 */
[----:B------:R-:W-:Y:S02]  /*298d0*/  FFMA R31, R18, R31, R18 ;  /* 0x0000001f121f7223 */ /* 0x000fe40000000012 */
[----:B--2---:R-:W1:Y:S02]  /*298e0*/  FCHK P0, R20, R19 ;  /* 0x0000001314007302 */ /* 0x004e640000000000 */
        /* <DEDUP_REMOVED lines=8> */
.L_x_1054:
[----:B------:R1:W-:Y:S04]  /*29970*/  STL [R17], R31 ;  /* 0x0000001f11007387 */ /* 0x0003e80000100800 */
[----:B------:R1:W5:Y:S01]  /*29980*/  LDL R18, [R1+0x24] ;  /* 0x0000240001127983 */ /* 0x0003620000100800 */
[----:B------:R-:W-:Y:S05]  /*29990*/  @P4 BRA `(.L_x_1048) ;  /* 0x0000000000444947 */ /* 0x000fea0003800000 */
[----:B------:R-:W-:Y:S01]  /*299a0*/  LEA R0, R16, R0, 0x2 ;  /* 0x0000000010007211 */ /* 0x000fe200078e10ff */
[----:B------:R-:W2:Y:S04]  /*299b0*/  MUFU.RCP R19, R48 ;  /* 0x0000003000137308 */ /* 0x000ea80000001000 */
[----:B-1----:R-:W1:Y:S01]  /*299c0*/  LDS R17, [R0] ;  /* 0x0000000000117984 */ /* 0x002e620000000800 */
[----:B--2---:R-:W-:-:S04]  /*299d0*/  FFMA R16, R19, -R48, 1 ;  /* 0x3f80000013107423 */ /* 0x004fc80000000830 */
[----:B------:R-:W-:Y:S01]  /*299e0*/  FFMA R16, R19, R16, R19 ;  /* 0x0000001013107223 */ /* 0x000fe20000000013 */
[----:B-1---5:R-:W-:-:S04]  /*299f0*/  FFMA R17, R17, -R31, R18 ;  /* 0x8000001f11117223 */ /* 0x022fc80000000012 */
[----:B------:R-:W1:Y:S01]  /*29a00*/  FCHK P0, R17, R48 ;  /* 0x0000003011007302 */ /* 0x000e620000000000 */
[----:B------:R-:W-:-:S04]  /*29a10*/  FFMA R19, R17, R16, RZ ;  /* 0x0000001011137223 */ /* 0x000fc800000000ff */
[----:B------:R-:W-:-:S04]  /*29a20*/  FFMA R20, R19, -R48, R17 ;  /* 0x8000003013147223 */ /* 0x000fc80000000011 */
[----:B------:R-:W-:Y:S01]  /*29a30*/  FFMA R20, R16, R20, R19 ;  /* 0x0000001410147223 */ /* 0x000fe20000000013 */
[----:B-1----:R-:W-:Y:S06]  /*29a40*/  @!P0 BRA `(.L_x_1055) ;  /* 0x0000000000108947 */ /* 0x002fec0003800000 */
[----:B------:R-:W-:Y:S02]  /*29a50*/  MOV R20, R17 ;  /* 0x0000001100147202 */ /* 0x000fe40000000f00 */
[----:B------:R-:W-:Y:S02]  /*29a60*/  MOV R31, R48 ;  /* 0x00000030001f7202 */ /* 0x000fe40000000f00 */
[----:B------:R-:W-:-:S07]  /*29a70*/  MOV R58, 0x29a90 ;  /* 0x00029a90003a7802 */ /* 0x000fce0000000f00 */
[----:B0-----:R-:W-:Y:S05]  /*29a80*/  CALL.REL.NOINC `($__internal_3_$__cuda_sm3x_div_rn_noftz_f32_slowpath) ;  /* 0x0000013800d87944 */ /* 0x001fea0003c00000 */
.L_x_1055:
[----:B------:R2:W-:Y:S01]  /*29a90*/  STL [R1+0x24], R20 ;  /* 0x0000241401007387 */ /* 0x0005e20000100800 */
[----:B------:R-:W-:-:S07]  /*29aa0*/  MOV R18, R20 ;  /* 0x0000001400127202 */ /* 0x000fce0000000f00 */
.L_x_1048:
[----:B------:R-:W-:-:S05]  /*29ab0*/  LEA R53, R22, R1, 0x2 ;  /* 0x0000000116357211 */ /* 0x000fca00078e10ff */
[----:B-----5:R-:W-:Y:S04]  /*29ac0*/  STL [R53+0xc], R18 ;  /* 0x00000c1235007387 */ /* 0x020fe80000100800 */
[----:B------:R-:W4:Y:S01]  /*29ad0*/  LDL R51, [R1+0x28] ;  /* 0x0000280001337983 */ /* 0x000f220000100800 */
[-C--:B--2---:R-:W-:Y:S02]  /*29ae0*/  LEA R20, R23, R1.reuse, 0x2 ;  /* 0x0000000117147211 */ /* 0x084fe400078e10ff */
[----:B-1----:R-:W-:-:S03]  /*29af0*/  LEA R31, R28, R1, 0x2 ;  /* 0x000000011c1f7211 */ /* 0x002fc600078e10ff */
[----:B----4-:R-:W-:Y:S04]  /*29b00*/  STL [R20+0xc], R51 ;  /* 0x00000c3314007387 */ /* 0x010fe80000100800 */
[----:B------:R-:W2:Y:S01]  /*29b10*/  LDL R0, [R1+0x2c] ;  /* 0x00002c0001007983 */ /* 0x000ea20000100800 */
[----:B------:R-:W1:Y:S03]  /*29b20*/  S2R R52, SR_CgaCtaId ;  /* 0x0000000000347919 */ /* 0x000e660000008800 */
[----:B--2---:R2:W-:Y:S04]  /*29b30*/  STL [R31+0xc], R0 ;  /* 0x00000c001f007387 */ /* 0x0045e80000100800 */
[----:B------:R-:W4:Y:S04]  /*29b40*/  LDL R47, [R1+0xc] ;  /* 0x00000c00012f7983 */ /* 0x000f280000100800 */
[----:B------:R-:W3:Y:S01]  /*29b50*/  LDL.64 R16, [R1+0x10] ;  /* 0x0000100001107983 */ /* 0x000ee20000100a00 */
[----:B------:R-:W-:Y:S01]  /*29b60*/  MOV R19, 0x400 ;  /* 0x0000040000137802 */ /* 0x000fe20000000f00 */
[----:B------:R-:W-:Y:S01]  /*29b70*/  HFMA2 R54, -RZ, RZ, 0, 0 ;  /* 0x00000000ff367431 */ /* 0x000fe200000001ff */
[----:B------:R-:W-:-:S02]  /*29b80*/  MOV R65, RZ ;  /* 0x000000ff00417202 */ /* 0x000fc40000000f00 */
[----:B-1----:R-:W-:Y:S01]  /*29b90*/  LEA R56, R52, R19, 0x18 ;  /* 0x0000001334387211 */ /* 0x002fe200078ec0ff */
[----:B------:R-:W-:Y:S01]  /*29ba0*/  HFMA2 R52, -RZ, RZ, 0, 0 ;  /* 0x00000000ff347431 */ /* 0x000fe200000001ff */
[----:B--2---:R-:W-:Y:S01]  /*29bb0*/  MOV R0, RZ ;  /* 0x000000ff00007202 */ /* 0x004fe20000000f00 */
[----:B----4-:R-:W-:Y:S01]  /*29bc0*/  FMUL R18, R30, R47 ;  /* 0x0000002f1e127220 */ /* 0x010fe20000400000 */
[----:B---3--:R-:W-:Y:S01]  /*29bd0*/  FMUL R19, R25, R16 ;  /* 0x0000001019137220 */ /* 0x008fe20000400000 */
[----:B------:R-:W-:-:S03]  /*29be0*/  FMUL R51, R26, R17 ;  /* 0x000000111a337220 */ /* 0x000fc60000400000 */
[C---:B------:R-:W-:Y:S01]  /*29bf0*/  FSETP.GEU.AND P0, PT, |R18|.reuse, 6.14891432473264128000e+18, PT ;  /* 0x5eaaaaaa1200780b */ /* 0x040fe20003f0e200 */
[----:B------:R1:W-:Y:S03]  /*29c00*/  STS.64 [R56+0x3200], R18 ;  /* 0x0032001238007388 */ /* 0x0003e60000000a00 */
[----:B------:R-:W-:Y:S01]  /*29c10*/  FSETP.LEU.OR P0, PT, |R18|, 1.084202172485504434e-19, P0 ;  /* 0x200000001200780b */ /* 0x000fe2000070b600 */
[----:B------:R1:W-:-:S12]  /*29c20*/  STS [R56+0x3208], R51 ;  /* 0x0032083338007388 */ /* 0x0003d80000000800 */
[----:B------:R-:W-:Y:S01]  /*29c30*/  @!P0 FMUL R53, R18, R18 ;  /* 0x0000001212358220 */ /* 0x000fe20000400000 */
[----:B-1----:R-:W-:Y:S06]  /*29c40*/  @!P0 BRA `(.L_x_1056) ;  /* 0x0000000000d08947 */ /* 0x002fec0003800000 */
[----:B------:R-:W-:Y:S02]  /*29c50*/  FSETP.GT.AND P0, PT, |R18|, 1.084202172485504434e-19, PT ;  /* 0x200000001200780b */ /* 0x000fe40003f04200 */
[----:B------:R-:W-:-:S11]  /*29c60*/  MOV R53, RZ ;  /* 0x000000ff00357202 */ /* 0x000fd60000000f00 */
[----:B------:R-:W-:Y:S05]  /*29c70*/  @!P0 BRA `(.L_x_1057) ;  /* 0x0000000000408947 */ /* 0x000fea0003800000 */
[----:B------:R-:W1:Y:S08]  /*29c80*/  MUFU.RCP R31, |R18| ;  /* 0x40000012001f7308 */ /* 0x000e700000001000 */
[----:B------:R-:W2:Y:S01]  /*29c90*/  FCHK P0, RZ, |R18| ;  /* 0x40000012ff007302 */ /* 0x000ea20000000000 */
[----:B-1----:R-:W-:-:S04]  /*29ca0*/  FFMA R20, -|R18|, R31, 1 ;  /* 0x3f80000012147423 */ /* 0x002fc8000000031f */
[----:B------:R-:W-:-:S04]  /*29cb0*/  FFMA R20, R31, R20, R31 ;  /* 0x000000141f147223 */ /* 0x000fc8000000001f */
[----:B------:R-:W-:-:S04]  /*29cc0*/  FFMA R31, RZ, R20, RZ ;  /* 0x00000014ff1f7223 */ /* 0x000fc800000000ff */
[----:B------:R-:W-:-:S04]  /*29cd0*/  FFMA R52, -|R18|, R31, RZ ;  /* 0x0000001f12347223 */ /* 0x000fc800000003ff */
[----:B------:R-:W-:Y:S01]  /*29ce0*/  FFMA R20, R20, R52, R31 ;  /* 0x0000003414147223 */ /* 0x000fe2000000001f */
[----:B--2---:R-:W-:Y:S06]  /*29cf0*/  @!P0 BRA `(.L_x_1058) ;  /* 0x0000000000108947 */ /* 0x004fec0003800000 */
[----:B------:R-:W-:Y:S02]  /*29d00*/  HFMA2 R20, -RZ, RZ, 0, 0 ;  /* 0x00000000ff147431 */ /* 0x000fe400000001ff */
[----:B------:R-:W-:Y:S01]  /*29d10*/  FADD R31, |R18|, -RZ ;  /* 0x800000ff121f7221 */ /* 0x000fe20000000200 */
[----:B------:R-:W-:-:S07]  /*29d20*/  MOV R58, 0x29d40 ;  /* 0x00029d40003a7802 */ /* 0x000fce0000000f00 */
[----:B0-----:R-:W-:Y:S05]  /*29d30*/  CALL.REL.NOINC `($__internal_3_$__cuda_sm3x_div_rn_noftz_f32_slowpath) ;  /* 0x00000138002c7944 */ /* 0x001fea0003c00000 */
.L_x_1058:
[----:B------:R-:W-:Y:S01]  /*29d40*/  FMUL R31, RZ, R20 ;  /* 0x00000014ff1f7220 */ /* 0x000fe20000400000 */
[----:B------:R-:W-:-:S03]  /*29d50*/  FADD R52, |R18|, -RZ ;  /* 0x800000ff12347221 */ /* 0x000fc60000000200 */
[----:B------:R-:W-:Y:S01]  /*29d60*/  FFMA R54, R31, R20, 1 ;  /* 0x3f8000001f367423 */ /* 0x000fe20000000014 */
[----:B------:R-:W-:Y:S06]  /*29d70*/  BRA `(.L_x_1056) ;  /* 0x0000000000847947 */ /* 0x000fec0003800000 */
.L_x_1057:
[----:B------:R-:W-:-:S13]  /*29d80*/  FSETP.GT.AND P0, PT, |R18|, RZ, PT ;  /* 0x000000ff1200720b */ /* 0x000fda0003f04200 */
        /* <DEDUP_REMOVED lines=9> */
[----:B------:R-:W-:Y:S01]  /*29e20*/  MOV R20, RZ ;  /* 0x000000ff00147202 */ /* 0x000fe20000000f00 */
[----:B------:R-:W-:Y:S01]  /*29e30*/  FADD R31, |R18|, -RZ ;  /* 0x800000ff121f7221 */ /* 0x000fe20000000200 */
[----:B------:R-:W-:-:S07]  /*29e40*/  MOV R58, 0x29e60 ;  /* 0x00029e60003a7802 */ /* 0x000fce0000000f00 */
[----:B0-----:R-:W-:Y:S05]  /*29e50*/  CALL.REL.NOINC `($__internal_3_$__cuda_sm3x_div_rn_noftz_f32_slowpath) ;  /* 0x0000013400e47944 */ /* 0x001fea0003c00000 */
.L_x_1060:
[----:B------:R-:W-:Y:S01]  /*29e60*/  FMUL R65, RZ, R20 ;  /* 0x00000014ff417220 */ /* 0x000fe20000400000 */
[----:B------:R-:W-:-:S03]  /*29e70*/  FADD R0, |R18|, -RZ ;  /* 0x800000ff12007221 */ /* 0x000fc60000000200 */
[----:B------:R-:W-:Y:S01]  /*29e80*/  FFMA R65, R65, R20, 1 ;  /* 0x3f80000041417423 */ /* 0x000fe20000000014 */
[----:B------:R-:W-:Y:S06]  /*29e90*/  BRA `(.L_x_1056) ;  /* 0x00000000003c7947 */ /* 0x000fec0003800000 */
.L_x_1059:
[----:B------:R-:W-:-:S13]  /*29ea0*/  FSETP.NEU.AND P0, PT, |R18|, RZ, PT ;  /* 0x000000ff1200720b */ /* 0x000fda0003f0d200 */
[----:B------:R-:W-:Y:S05]  /*29eb0*/  @!P0 BRA `(.L_x_1056) ;  /* 0x0000000000348947 */ /* 0x000fea0003800000 */
[----:B------:R-:W-:Y:S01]  /*29ec0*/  MOV R31, 0x7f800000 ;  /* 0x7f800000001f7802 */ /* 0x000fe20000000f00 */
[----:B------:R-:W1:Y:S04]  /*29ed0*/  FCHK P0, |R18|, RZ ;  /* 0x000000ff12007302 */ /* 0x000e680000000200 */
[----:B------:R-:W-:-:S04]  /*29ee0*/  FFMA R20, -RZ, R31, 1 ;  /* 0x3f800000ff147423 */ /* 0x000fc8000000011f */
[----:B------:R-:W-:-:S04]  /*29ef0*/  FFMA R31, R20, R31, +INF ;  /* 0x7f800000141f7423 */ /* 0x000fc8000000001f */
[----:B------:R-:W-:-:S04]  /*29f00*/  FFMA R20, R31, |R18|, RZ ;  /* 0x400000121f147223 */ /* 0x000fc800000000ff */
[----:B------:R-:W-:-:S04]  /*29f10*/  FFMA R57, -RZ, R20, |R18| ;  /* 0x00000014ff397223 */ /* 0x000fc80000000512 */
[----:B------:R-:W-:Y:S01]  /*29f20*/  FFMA R20, R31, R57, R20 ;  /* 0x000000391f147223 */ /* 0x000fe20000000014 */
[----:B-1----:R-:W-:Y:S06]  /*29f30*/  @!P0 BRA `(.L_x_1061) ;  /* 0x0000000000108947 */ /* 0x002fec0003800000 */
[----:B------:R-:W-:Y:S02]  /*29f40*/  HFMA2 R31, -RZ, RZ, 0, 0 ;  /* 0x00000000ff1f7431 */ /* 0x000fe400000001ff */
[----:B------:R-:W-:Y:S01]  /*29f50*/  FADD R20, |R18|, -RZ ;  /* 0x800000ff12147221 */ /* 0x000fe20000000200 */
[----:B------:R-:W-:-:S07]  /*29f60*/  MOV R58, 0x29f80 ;  /* 0x00029f80003a7802 */ /* 0x000fce0000000f00 */
[----:B0-----:R-:W-:Y:S05]  /*29f70*/  CALL.REL.NOINC `($__internal_3_$__cuda_sm3x_div_rn_noftz_f32_slowpath) ;  /* 0x00000134009c7944 */ /* 0x001fea0003c00000 */
.L_x_1061:
[----:B------:R-:W-:-:S07]  /*29f80*/  FFMA R65, R20, R20, RZ ;  /* 0x0000001414417223 */ /* 0x000fce00000000ff */
.L_x_1056:
[C---:B------:R-:W-:Y:S02]  /*29f90*/  FSETP.GEU.AND P0, PT, |R19|.reuse, 6.14891432473264128000e+18, PT ;  /* 0x5eaaaaaa1300780b */ /* 0x040fe40003f0e200 */
[C---:B------:R-:W-:Y:S02]  /*29fa0*/  FSETP.GT.AND P2, PT, |R19|.reuse, 1.084202172485504434e-19, PT ;  /* 0x200000001300780b */ /* 0x040fe40003f44200 */
[----:B------:R-:W-:-:S11]  /*29fb0*/  FSETP.GT.AND P1, PT, |R19|, 1.084202172485504434e-19, PT ;  /* 0x200000001300780b */ /* 0x000fd60003f24200 */
[----:B------:R-:W-:Y:S05]  /*29fc0*/  @!P0 BRA P2, `(.L_x_1062) ;  /* 0x00000004000c8947 */ /* 0x000fea0001000000 */
        /* <DEDUP_REMOVED lines=17> */
.L_x_1066:
[----:B------:R-:W-:Y:S01]  /*2a0e0*/  FFMA R65, R20, R20, R65 ;  /* 0x0000001414417223 */ /* 0x000fe20000000041 */
[----:B------:R-:W-:Y:S06]  /*2a0f0*/  BRA `(.L_x_1065) ;  /* 0x0000000000c47947 */ /* 0x000fec0003800000 */
.L_x_1064:
        /* <DEDUP_REMOVED lines=12> */
.L_x_1067:
[----:B------:R-:W-:Y:S01]  /*2a1c0*/  FMUL R65, R65, R20 ;  /* 0x0000001441417220 */ /* 0x000fe20000400000 */
[----:B------:R-:W-:-:S03]  /*2a1d0*/  FADD R0, |R19|, -RZ ;  /* 0x800000ff13007221 */ /* 0x000fc60000000200 */
[----:B------:R-:W-:Y:S01]  /*2a1e0*/  FFMA R65, R65, R20, 1 ;  /* 0x3f80000041417423 */ /* 0x000fe20000000014 */
[----:B------:R-:W-:Y:S06]  /*2a1f0*/  BRA `(.L_x_1065) ;  /* 0x0000000000847947 */ /* 0x000fec0003800000 */
.L_x_1063:
[----:B------:R-:W-:-:S13]  /*2a200*/  FSETP.GT.AND P0, PT, |R19|, R52, PT ;  /* 0x000000341300720b */ /* 0x000fda0003f04200 */
[----:B------:R-:W-:Y:S05]  /*2a210*/  @P0 BRA `(.L_x_1068) ;  /* 0x0000000000380947 */ /* 0x000fea0003800000 */
        /* <DEDUP_REMOVED lines=12> */
.L_x_1069:
[----:B------:R-:W-:Y:S01]  /*2a2e0*/  FFMA R54, R20, R20, R54 ;  /* 0x0000001414367223 */ /* 0x000fe20000000036 */
[----:B------:R-:W-:Y:S06]  /*2a2f0*/  BRA `(.L_x_1065) ;  /* 0x0000000000447947 */ /* 0x000fec0003800000 */
.L_x_1068:
        /* <DEDUP_REMOVED lines=12> */
.L_x_1070:
[----:B------:R-:W-:Y:S01]  /*2a3c0*/  FMUL R31, R54, R20 ;  /* 0x00000014361f7220 */ /* 0x000fe20000400000 */
[----:B------:R-:W-:-:S03]  /*2a3d0*/  FADD R52, |R19|, -RZ ;  /* 0x800000ff13347221 */ /* 0x000fc60000000200 */
[----:B------:R-:W-:Y:S01]  /*2a3e0*/  FFMA R54, R31, R20, 1 ;  /* 0x3f8000001f367423 */ /* 0x000fe20000000014 */
[----:B------:R-:W-:Y:S06]  /*2a3f0*/  BRA `(.L_x_1065) ;  /* 0x0000000000047947 */ /* 0x000fec0003800000 */
.L_x_1062:
[----:B------:R-:W-:-:S07]  /*2a400*/  FFMA R53, |R19|, |R19|, R53 ;  /* 0x4000001313357223 */ /* 0x000fce0000000235 */
.L_x_1065:
        /* <DEDUP_REMOVED lines=21> */
.L_x_1075:
[----:B------:R-:W-:Y:S01]  /*2a560*/  FFMA R65, R20, R20, R65 ;  /* 0x0000001414417223 */ /* 0x000fe20000000041 */
[----:B------:R-:W-:Y:S06]  /*2a570*/  BRA `(.L_x_1074) ;  /* 0x0000000000c47947 */ /* 0x000fec0003800000 */
.L_x_1073:
        /* <DEDUP_REMOVED lines=12> */
.L_x_1076:
[----:B------:R-:W-:Y:S01]  /*2a640*/  FMUL R65, R65, R20 ;  /* 0x0000001441417220 */ /* 0x000fe20000400000 */
[----:B------:R-:W-:-:S03]  /*2a650*/  FADD R0, |R51|, -RZ ;  /* 0x800000ff33007221 */ /* 0x000fc60000000200 */
[----:B------:R-:W-:Y:S01]  /*2a660*/  FFMA R65, R65, R20, 1 ;  /* 0x3f80000041417423 */ /* 0x000fe20000000014 */
[----:B------:R-:W-:Y:S06]  /*2a670*/  BRA `(.L_x_1074) ;  /* 0x0000000000847947 */ /* 0x000fec0003800000 */
.L_x_1072:
        /* <DEDUP_REMOVED lines=14> */
.L_x_1078:
[----:B------:R-:W-:Y:S01]  /*2a760*/  FFMA R54, R20, R20, R54 ;  /* 0x0000001414367223 */ /* 0x000fe20000000036 */
[----:B------:R-:W-:Y:S06]  /*2a770*/  BRA `(.L_x_1074) ;  /* 0x0000000000447947 */ /* 0x000fec0003800000 */
.L_x_1077:
        /* <DEDUP_REMOVED lines=12> */
.L_x_1079:
[----:B------:R-:W-:Y:S01]  /*2a840*/  FMUL R19, R54, R20 ;  /* 0x0000001436137220 */ /* 0x000fe20000400000 */
[----:B------:R-:W-:-:S03]  /*2a850*/  FADD R52, |R51|, -RZ ;  /* 0x800000ff33347221 */ /* 0x000fc60000000200 */
[----:B------:R-:W-:Y:S01]  /*2a860*/  FFMA R54, R19, R20, 1 ;  /* 0x3f80000013367423 */ /* 0x000fe20000000014 */
[----:B------:R-:W-:Y:S06]  /*2a870*/  BRA `(.L_x_1074) ;  /* 0x0000000000047947 */ /* 0x000fec0003800000 */
.L_x_1071:
[----:B------:R-:W-:-:S07]  /*2a880*/  FFMA R53, |R51|, |R51|, R53 ;  /* 0x4000003333357223 */ /* 0x000fce0000000235 */
.L_x_1074:
        /* <DEDUP_REMOVED lines=14> */
.L_x_1081:
        /* <DEDUP_REMOVED lines=12> */
.L_x_1082:
        /* <DEDUP_REMOVED lines=8> */
.L_x_1083:
[----:B------:R-:W-:Y:S01]  /*2aab0*/  FMUL.FTZ R57, R31, R18 ;  /* 0x000000121f397220 */ /* 0x000fe20000410000 */
[----:B------:R-:W-:-:S03]  /*2aac0*/  FMUL.FTZ R18, R18, 0.5 ;  /* 0x3f00000012127820 */ /* 0x000fc60000410000 */
[----:B------:R-:W-:-:S04]  /*2aad0*/  FFMA R0, -R57, R57, R31 ;  /* 0x0000003939007223 */ /* 0x000fc8000000011f */
[----:B------:R-:W-:-:S07]  /*2aae0*/  FFMA R57, R0, R18, R57 ;  /* 0x0000001200397223 */ /* 0x000fce0000000039 */
.L_x_1084:
[----:B------:R-:W-:Y:S01]  /*2aaf0*/  FMUL R19, R57, R52 ;  /* 0x0000003439137220 */ /* 0x000fe20000400000 */
[----:B------:R-:W-:Y:S06]  /*2ab00*/  BRA `(.L_x_1085) ;  /* 0x0000000400207947 */ /* 0x000fec0003800000 */
.L_x_1080:
        /* <DEDUP_REMOVED lines=16> */
.L_x_1088:
        /* <DEDUP_REMOVED lines=11> */
.L_x_1089:
[----:B------:R-:W-:Y:S01]  /*2acc0*/  FMUL.FTZ R19, R31, R18 ;  /* 0x000000121f137220 */ /* 0x000fe20000410000 */
[----:B------:R-:W-:-:S03]  /*2acd0*/  FMUL.FTZ R18, R18, 0.5 ;  /* 0x3f00000012127820 */ /* 0x000fc60000410000 */
[----:B------:R-:W-:-:S04]  /*2ace0*/  FFMA R0, -R19, R19, R31 ;  /* 0x0000001313007223 */ /* 0x000fc8000000011f */
[----:B------:R-:W-:Y:S01]  /*2acf0*/  FFMA R19, R0, R18, R19 ;  /* 0x0000001200137223 */ /* 0x000fe20000000013 */
[----:B------:R-:W-:Y:S06]  /*2ad00*/  BRA `(.L_x_1085) ;  /* 0x0000000000a07947 */ /* 0x000fec0003800000 */
.L_x_1087:
        /* <DEDUP_REMOVED lines=12> */
.L_x_1090:
        /* <DEDUP_REMOVED lines=10> */
.L_x_1091:
[----:B------:R-:W-:Y:S01]  /*2ae70*/  FMUL.FTZ R19, R31, R18 ;  /* 0x000000121f137220 */ /* 0x000fe20000410000 */
[----:B------:R-:W-:-:S03]  /*2ae80*/  FMUL.FTZ R18, R18, 0.5 ;  /* 0x3f00000012127820 */ /* 0x000fc60000410000 */
[----:B------:R-:W-:-:S04]  /*2ae90*/  FFMA R0, -R19, R19, R31 ;  /* 0x0000001313007223 */ /* 0x000fc8000000011f */
[----:B------:R-:W-:Y:S01]  /*2aea0*/  FFMA R19, R0, R18, R19 ;  /* 0x0000001200137223 */ /* 0x000fe20000000013 */
[----:B------:R-:W-:Y:S06]  /*2aeb0*/  BRA `(.L_x_1085) ;  /* 0x0000000000347947 */ /* 0x000fec0003800000 */
.L_x_1086:
[----:B------:R-:W-:Y:S01]  /*2aec0*/  IADD3 R18, PT, PT, R65, -0xd000000, RZ ;  /* 0xf300000041127810 */ /* 0x000fe20007ffe0ff */
[----:B------:R1:W2:Y:S03]  /*2aed0*/  MUFU.RSQ R20, R65 ;  /* 0x0000004100147308 */ /* 0x0002a60000001400 */
[----:B------:R-:W-:-:S13]  /*2aee0*/  ISETP.GT.U32.AND P0, PT, R18, 0x727fffff, PT ;  /* 0x727fffff1200780c */ /* 0x000fda0003f04070 */
[----:B-1----:R-:W-:Y:S05]  /*2aef0*/  @!P0 BRA `(.L_x_1092) ;  /* 0x0000000000108947 */ /* 0x002fea0003800000 */
[----:B------:R-:W-:Y:S02]  /*2af00*/  MOV R31, R65 ;  /* 0x00000041001f7202 */ /* 0x000fe40000000f00 */
[----:B--2---:R-:W-:-:S07]  /*2af10*/  MOV R20, 0x2af30 ;  /* 0x0002af3000147802 */ /* 0x004fce0000000f00 */
[----:B0-----:R-:W-:Y:S05]  /*2af20*/  CALL.REL.NOINC `($__internal_2_$__cuda_sm20_sqrt_rn_f32_slowpath) ;  /* 0x0000012400547944 */ /* 0x001fea0003c00000 */
[----:B------:R-:W-:Y:S05]  /*2af30*/  BRA `(.L_x_1093) ;  /* 0x0000000000107947 */ /* 0x000fea0003800000 */
.L_x_1092:
[C---:B--2---:R-:W-:Y:S01]  /*2af40*/  FMUL.FTZ R18, R20.reuse, R65 ;  /* 0x0000004114127220 */ /* 0x044fe20000410000 */
[----:B------:R-:W-:-:S03]  /*2af50*/  FMUL.FTZ R19, R20, 0.5 ;  /* 0x3f00000014137820 */ /* 0x000fc60000410000 */
[----:B------:R-:W-:-:S04]  /*2af60*/  FFMA R57, -R18, R18, R65 ;  /* 0x0000001212397223 */ /* 0x000fc80000000141 */
[----:B------:R-:W-:-:S07]  /*2af70*/  FFMA R57, R57, R19, R18 ;  /* 0x0000001339397223 */ /* 0x000fce0000000012 */
.L_x_1093:
[----:B------:R-:W-:-:S07]  /*2af80*/  FMUL R19, R57, R0 ;  /* 0x0000000039137220 */ /* 0x000fce0000400000 */
.L_x_1085:
[----:B------:R-:W1:Y:S01]  /*2af90*/  F2F.F64.F32 R52, R32 ;  /* 0x0000002000347310 */ /* 0x000e620000201800 */
[----:B------:R-:W-:Y:S01]  /*2afa0*/  FADD R73, R19, -R32 ;  /* 0x8000002013497221 */ /* 0x000fe20000000000 */
[----:B------:R-:W-:Y:S01]  /*2afb0*/  HFMA2 R74, -RZ, RZ, -0.0027332305908203125, -0.002735137939453125 ;  /* 0x9999999aff4a7431 */ /* 0x000fe200000001ff */
[----:B------:R-:W-:Y:S02]  /*2afc0*/  MOV R75, 0x3fb99999 ;  /* 0x3fb99999004b7802 */ /* 0x000fe40000000f00 */
[----:B------:R-:W-:-:S03]  /*2afd0*/  MOV R0, RZ ;  /* 0x000000ff00007202 */ /* 0x000fc60000000f00 */
[----:B------:R-:W2:Y:S01]  /*2afe0*/  F2F.F64.F32 R56, R73 ;  /* 0x0000004900387310 */ /* 0x000ea20000201800 */
[----:B-1----:R-:W-:-:S08]  /*2aff0*/  DMUL R74, R52, R74 ;  /* 0x0000004a344a7228 */ /* 0x002fd00000000000 */
[----:B--2---:R-:W-:-:S14]  /*2b000*/  DSETP.GE.AND P0, PT, R74, R56, PT ;  /* 0x000000384a00722a */ /* 0x004fdc0003f06000 */
[----:B------:R-:W-:Y:S05]  /*2b010*/  @P0 BRA `(.L_x_1094) ;  /* 0x0000009800480947 */ /* 0x000fea0003800000 */
[----:B------:R-:W-:-:S13]  /*2b020*/  ISETP.NE.AND P0, PT, R49, 0x3, PT ;  /* 0x000000033100780c */ /* 0x000fda0003f05270 */
[----:B------:R-:W-:Y:S05]  /*2b030*/  @!P0 BRA `(.L_x_1095) ;  /* 0x00000000002c8947 */ /* 0x000fea0003800000 */
[-C--:B------:R-:W-:Y:S01]  /*2b040*/  LEA R72, R22, R1.reuse, 0x2 ;  /* 0x0000000116487211 */ /* 0x080fe200078e10ff */
[----:B------:R1:W2:Y:S01]  /*2b050*/  LDS R18, [R11] ;  /* 0x000000000b127984 */ /* 0x0002a20000000800 */
[-C--:B------:R-:W-:Y:S02]  /*2b060*/  LEA R70, R23, R1.reuse, 0x2 ;  /* 0x0000000117467211 */ /* 0x080fe400078e10ff */
[----:B------:R-:W-:Y:S01]  /*2b070*/  LEA R68, R28, R1, 0x2 ;  /* 0x000000011c447211 */ /* 0x000fe200078e10ff */
[----:B------:R1:W3:Y:S04]  /*2b080*/  LDS R16, [R12] ;  /* 0x000000000c107984 */ /* 0x0002e80000000800 */
[----:B------:R-:W5:Y:S04]  /*2b090*/  LDL R72, [R72] ;  /* 0x0000000048487983 */ /* 0x000f680000100800 */
[----:B------:R-:W5:Y:S04]  /*2b0a0*/  LDL R70, [R70] ;  /* 0x0000000046467983 */ /* 0x000f680000100800 */
[----:B------:R-:W5:Y:S01]  /*2b0b0*/  LDL R68, [R68] ;  /* 0x0000000044447983 */ /* 0x000f620000100800 */
[----:B------:R-:W-:-:S03]  /*2b0c0*/  HFMA2 R71, -RZ, RZ, 0, 0 ;  /* 0x00000000ff477431 */ /* 0x000fc600000001ff */
[----:B------:R1:W4:Y:S01]  /*2b0d0*/  LDS R0, [R12+0x4] ;  /* 0x000004000c007984 */ /* 0x0003220000000800 */
[----:B------:R-:W-:Y:S05]  /*2b0e0*/  BRA `(.L_x_1096) ;  /* 0x0000001c00247947 */ /* 0x000fea0003800000 */
.L_x_1095:
[----:B------:R-:W-:-:S06]  /*2b0f0*/  LEA R72, R22, R1, 0x2 ;  /* 0x0000000116487211 */ /* 0x000fcc00078e10ff */
[----:B------:R-:W2:Y:S01]  /*2b100*/  LDL R72, [R72] ;  /* 0x0000000048487983 */ /* 0x000ea20000100800 */
[----:B------:R-:W-:Y:S01]  /*2b110*/  MOV R0, 0x400 ;  /* 0x0000040000007802 */ /* 0x000fe20000000f00 */
[----:B------:R-:W1:Y:S01]  /*2b120*/  MUFU.RCP R16, R19 ;  /* 0x0000001300107308 */ /* 0x000e620000001000 */
[----:B0-----:R-:W0:Y:S02]  /*2b130*/  S2R R25, SR_CgaCtaId ;  /* 0x0000000000197919 */ /* 0x001e240000008800 */
[----:B------:R-:W-:Y:S01]  /*2b140*/  IADD3 R0, PT, PT, R0, 0x3200, RZ ;  /* 0x0000320000007810 */ /* 0x000fe20007ffe0ff */
[----:B-1----:R-:W-:-:S04]  /*2b150*/  FFMA R31, R16, -R19, 1 ;  /* 0x3f800000101f7423 */ /* 0x002fc80000000813 */
[----:B------:R-:W-:Y:S01]  /*2b160*/  FFMA R31, R16, R31, R16 ;  /* 0x0000001f101f7223 */ /* 0x000fe20000000010 */
[----:B0-----:R-:W-:-:S04]  /*2b170*/  LEA R25, R25, R0, 0x18 ;  /* 0x0000000019197211 */ /* 0x001fc800078ec0ff */
[----:B------:R-:W-:-:S05]  /*2b180*/  LEA R0, R22, R25, 0x2 ;  /* 0x0000001916007211 */ /* 0x000fca00078e10ff */
[----:B------:R-:W2:Y:S02]  /*2b190*/  LDS R17, [R0] ;  /* 0x0000000000117984 */ /* 0x000ea40000000800 */
[----:B--2---:R-:W-:-:S04]  /*2b1a0*/  FMUL R20, R72, R17 ;  /* 0x0000001148147220 */ /* 0x004fc80000400000 */
[----:B------:R-:W0:Y:S01]  /*2b1b0*/  FCHK P0, R20, R19 ;  /* 0x0000001314007302 */ /* 0x000e220000000000 */
[----:B------:R-:W-:-:S04]  /*2b1c0*/  FFMA R16, R20, R31, RZ ;  /* 0x0000001f14107223 */ /* 0x000fc800000000ff */
[----:B------:R-:W-:-:S04]  /*2b1d0*/  FFMA R17, R16, -R19, R20 ;  /* 0x8000001310117223 */ /* 0x000fc80000000014 */
[----:B------:R-:W-:Y:S01]  /*2b1e0*/  FFMA R17, R31, R17, R16 ;  /* 0x000000111f117223 */ /* 0x000fe20000000010 */
[----:B0-----:R-:W-:Y:S06]  /*2b1f0*/  @!P0 BRA `(.L_x_1097) ;  /* 0x0000000000108947 */ /* 0x001fec0003800000 */
[----:B------:R-:W-:Y:S02]  /*2b200*/  MOV R31, R19 ;  /* 0x00000013001f7202 */ /* 0x000fe40000000f00 */
[----:B------:R-:W-:-:S07]  /*2b210*/  MOV R58, 0x2b230 ;  /* 0x0002b230003a7802 */ /* 0x000fce0000000f00 */
[----:B------:R-:W-:Y:S05]  /*2b220*/  CALL.REL.NOINC `($__internal_3_$__cuda_sm3x_div_rn_noftz_f32_slowpath) ;  /* 0x0000012000f07944 */ /* 0x000fea0003c00000 */
[----:B------:R-:W-:-:S07]  /*2b230*/  MOV R17, R20 ;  /* 0x0000001400117202 */ /* 0x000fce0000000f00 */
.L_x_1097:
[C---:B------:R-:W-:Y:S01]  /*2b240*/  LEA R70, R23.reuse, R1, 0x2 ;  /* 0x0000000117467211 */ /* 0x040fe200078e10ff */
[----:B------:R-:W-:Y:S05]  /*2b250*/  STL [R1+0x24], R17 ;  /* 0x0000241101007387 */ /* 0x000fea0000100800 */
[----:B------:R-:W2:Y:S01]  /*2b260*/  LDL R70, [R70] ;  /* 0x0000000046467983 */ /* 0x000ea20000100800 */
[----:B------:R-:W-:Y:S01]  /*2b270*/  LEA R16, R23, R25, 0x2 ;  /* 0x0000001917107211 */ /* 0x000fe200078e10ff */
[----:B------:R-:W0:Y:S04]  /*2b280*/  MUFU.RCP R0, R19 ;  /* 0x0000001300007308 */ /* 0x000e280000001000 */
[----:B------:R-:W2:Y:S01]  /*2b290*/  LDS R31, [R16] ;  /* 0x00000000101f7984 */ /* 0x000ea20000000800 */
[----:B0-----:R-:W-:-:S04]  /*2b2a0*/  FFMA R47, R0, -R19, 1 ;  /* 0x3f800000002f7423 */ /* 0x001fc80000000813 */
[----:B------:R-:W-:Y:S01]  /*2b2b0*/  FFMA R47, R0, R47, R0 ;  /* 0x0000002f002f7223 */ /* 0x000fe20000000000 */
        /* <DEDUP_REMOVED lines=10> */
.L_x_1098:
[----:B------:R-:W-:-:S06]  /*2b360*/  LEA R68, R28, R1, 0x2 ;  /* 0x000000011c447211 */ /* 0x000fcc00078e10ff */
[----:B------:R-:W2:Y:S01]  /*2b370*/  LDL R68, [R68] ;  /* 0x0000000044447983 */ /* 0x000ea20000100800 */
[----:B------:R-:W-:Y:S01]  /*2b380*/  LEA R25, R28, R25, 0x2 ;  /* 0x000000191c197211 */ /* 0x000fe200078e10ff */
[----:B------:R-:W0:Y:S05]  /*2b390*/  MUFU.RCP R26, R19 ;  /* 0x00000013001a7308 */ /* 0x000e2a0000001000 */
        /* <DEDUP_REMOVED lines=13> */
.L_x_1099:
        /* <DEDUP_REMOVED lines=12> */
[----:B------:R-:W-:-:S07]  /*2b530*/  MOV R49, R20 ;  /* 0x0000001400317202 */ /* 0x000fce0000000f00 */
.L_x_1100:
[----:B------:R-:W0:Y:S01]  /*2b540*/  LDS R18, [R11] ;  /* 0x000000000b127984 */ /* 0x000e220000000800 */
[----:B------:R-:W1:Y:S02]  /*2b550*/  MUFU.RCP R25, R2 ;  /* 0x0000000200197308 */ /* 0x000e640000001000 */
[----:B-1----:R-:W-:-:S04]  /*2b560*/  FFMA R16, -R2, R25, 1 ;  /* 0x3f80000002107423 */ /* 0x002fc80000000119 */
[----:B------:R-:W-:Y:S01]  /*2b570*/  FFMA R25, R25, R16, R25 ;  /* 0x0000001019197223 */ /* 0x000fe20000000019 */
[----:B0-----:R-:W-:-:S04]  /*2b580*/  FFMA R17, R18, R49, RZ ;  /* 0x0000003112117223 */ /* 0x001fc800000000ff */
[----:B------:R-:W-:-:S04]  /*2b590*/  FADD R20, -R17, R0 ;  /* 0x0000000011147221 */ /* 0x000fc80000000100 */
[----:B------:R-:W0:Y:S01]  /*2b5a0*/  FCHK P0, R20, R2 ;  /* 0x0000000214007302 */ /* 0x000e220000000000 */
        /* <DEDUP_REMOVED lines=8> */
.L_x_1101:
[----:B------:R-:W0:Y:S01]  /*2b630*/  LDS R16, [R12] ;  /* 0x000000000c107984 */ /* 0x000e220000000800 */
[C---:B------:R-:W-:Y:S01]  /*2b640*/  FSETP.GEU.AND P0, PT, |R49|.reuse, 6.14891432473264128000e+18, PT ;  /* 0x5eaaaaaa3100780b */ /* 0x040fe20003f0e200 */
[----:B------:R-:W-:Y:S01]  /*2b650*/  HFMA2 R47, -RZ, RZ, 0, 0 ;  /* 0x00000000ff2f7431 */ /* 0x000fe200000001ff */
[----:B------:R-:W-:Y:S01]  /*2b660*/  MOV R54, RZ ;  /* 0x000000ff00367202 */ /* 0x000fe20000000f00 */
[----:B------:R-:W1:Y:S01]  /*2b670*/  LDS R0, [R12+0x4] ;  /* 0x000004000c007984 */ /* 0x000e620000000800 */
[----:B------:R-:W-:Y:S01]  /*2b680*/  FSETP.LEU.OR P0, PT, |R49|, 1.084202172485504434e-19, P0 ;  /* 0x200000003100780b */ /* 0x000fe2000070b600 */
[----:B------:R-:W-:-:S12]  /*2b690*/  HFMA2 R25, -RZ, RZ, 0, 0 ;  /* 0x00000000ff197431 */ /* 0x000fd800000001ff */
[-C--:B------:R-:W-:Y:S01]  /*2b6a0*/  @!P0 FMUL R30, R49, R49.reuse ;  /* 0x00000031311e8220 */ /* 0x080fe20000400000 */
[----:B0-----:R-:W-:-:S04]  /*2b6b0*/  FFMA R17, R16, R49, RZ ;  /* 0x0000003110117223 */ /* 0x001fc800000000ff */
[----:B-1----:R-:W-:-:S04]  /*2b6c0*/  FFMA R17, R0, R56, R17 ;  /* 0x0000003800117223 */ /* 0x002fc80000000011 */
[----:B------:R-:W-:Y:S01]  /*2b6d0*/  FADD R26, -R17, R26 ;  /* 0x0000001a111a7221 */ /* 0x000fe20000000100 */
[----:B------:R-:W-:Y:S01]  /*2b6e0*/  MOV R17, RZ ;  /* 0x000000ff00117202 */ /* 0x000fe20000000f00 */
[----:B------:R-:W-:Y:S06]  /*2b6f0*/  @!P0 BRA `(.L_x_1102) ;  /* 0x0000000000d08947 */ /* 0x000fec0003800000 */
[----:B------:R-:W-:Y:S02]  /*2b700*/  FSETP.GT.AND P0, PT, |R49|, 1.084202172485504434e-19, PT ;  /* 0x200000003100780b */ /* 0x000fe40003f04200 */
[----:B------:R-:W-:-:S11]  /*2b710*/  MOV R30, RZ ;  /* 0x000000ff001e7202 */ /* 0x000fd60000000f00 */
[----:B------:R-:W-:Y:S05]  /*2b720*/  @!P0 BRA `(.L_x_1103) ;  /* 0x0000000000408947 */ /* 0x000fea0003800000 */
[----:B------:R-:W0:Y:S08]  /*2b730*/  MUFU.RCP R20, |R49| ;  /* 0x4000003100147308 */ /* 0x000e300000001000 */
[----:B------:R-:W1:Y:S01]  /*2b740*/  FCHK P0, RZ, |R49| ;  /* 0x40000031ff007302 */ /* 0x000e620000000000 */
[----:B0-----:R-:W-:-:S04]  /*2b750*/  FFMA R25, R20, -|R49|, 1 ;  /* 0x3f80000014197423 */ /* 0x001fc80000000c31 */
[----:B------:R-:W-:-:S04]  /*2b760*/  FFMA R25, R20, R25, R20 ;  /* 0x0000001914197223 */ /* 0x000fc80000000014 */
[----:B------:R-:W-:-:S04]  /*2b770*/  FFMA R20, RZ, R25, RZ ;  /* 0x00000019ff147223 */ /* 0x000fc800000000ff */
[----:B------:R-:W-:-:S04]  /*2b780*/  FFMA R31, R20, -|R49|, RZ ;  /* 0xc0000031141f7223 */ /* 0x000fc800000000ff */
[----:B------:R-:W-:Y:S01]  /*2b790*/  FFMA R20, R25, R31, R20 ;  /* 0x0000001f19147223 */ /* 0x000fe20000000014 */
[----:B-1----:R-:W-:Y:S06]  /*2b7a0*/  @!P0 BRA `(.L_x_1104) ;  /* 0x0000000000108947 */ /* 0x002fec0003800000 */
[----:B------:R-:W-:Y:S02]  /*2b7b0*/  HFMA2 R20, -RZ, RZ, 0, 0 ;  /* 0x00000000ff147431 */ /* 0x000fe400000001ff */
[----:B------:R-:W-:Y:S01]  /*2b7c0*/  FADD R31, |R49|, -RZ ;  /* 0x800000ff311f7221 */ /* 0x000fe20000000200 */
[----:B------:R-:W-:-:S07]  /*2b7d0*/  MOV R58, 0x2b7f0 ;  /* 0x0002b7f0003a7802 */ /* 0x000fce0000000f00 */
[----:B------:R-:W-:Y:S05]  /*2b7e0*/  CALL.REL.NOINC `($__internal_3_$__cuda_sm3x_div_rn_noftz_f32_slowpath) ;  /* 0x0000011c00807944 */ /* 0x000fea0003c00000 */
.L_x_1104:
[----:B------:R-:W-:Y:S01]  /*2b7f0*/  FMUL R47, RZ, R20 ;  /* 0x00000014ff2f7220 */ /* 0x000fe20000400000 */
[----:B------:R-:W-:-:S03]  /*2b800*/  FADD R25, |R49|, -RZ ;  /* 0x800000ff31197221 */ /* 0x000fc60000000200 */
[----:B------:R-:W-:Y:S01]  /*2b810*/  FFMA R47, R47, R20, 1 ;  /* 0x3f8000002f2f7423 */ /* 0x000fe20000000014 */
[----:B------:R-:W-:Y:S06]  /*2b820*/  BRA `(.L_x_1102) ;  /* 0x0000000000847947 */ /* 0x000fec0003800000 */
.L_x_1103:
[----:B------:R-:W-:-:S13]  /*2b830*/  FSETP.GT.AND P0, PT, |R49|, RZ, PT ;  /* 0x000000ff3100720b */ /* 0x000fda0003f04200 */
        /* <DEDUP_REMOVED lines=9> */
[----:B------:R-:W-:Y:S01]  /*2b8d0*/  MOV R20, RZ ;  /* 0x000000ff00147202 */ /* 0x000fe20000000f00 */
[----:B------:R-:W-:Y:S01]  /*2b8e0*/  FADD R31, |R49|, -RZ ;  /* 0x800000ff311f7221 */ /* 0x000fe20000000200 */
[----:B------:R-:W-:-:S07]  /*2b8f0*/  MOV R58, 0x2b910 ;  /* 0x0002b910003a7802 */ /* 0x000fce0000000f00 */
[----:B------:R-:W-:Y:S05]  /*2b900*/  CALL.REL.NOINC `($__internal_3_$__cuda_sm3x_div_rn_noftz_f32_slowpath) ;  /* 0x0000011c00387944 */ /* 0x000fea0003c00000 */
.L_x_1106:
[----:B------:R-:W-:Y:S01]  /*2b910*/  FMUL R31, RZ, R20 ;  /* 0x00000014ff1f7220 */ /* 0x000fe20000400000 */
[----:B------:R-:W-:-:S03]  /*2b920*/  FADD R17, |R49|, -RZ ;  /* 0x800000ff31117221 */ /* 0x000fc60000000200 */
[----:B------:R-:W-:Y:S01]  /*2b930*/  FFMA R54, R31, R20, 1 ;  /* 0x3f8000001f367423 */ /* 0x000fe20000000014 */
[----:B------:R-:W-:Y:S06]  /*2b940*/  BRA `(.L_x_1102) ;  /* 0x00000000003c7947 */ /* 0x000fec0003800000 */
.L_x_1105:
[----:B------:R-:W-:-:S13]  /*2b950*/  FSETP.NEU.AND P0, PT, |R49|, RZ, PT ;  /* 0x000000ff3100720b */ /* 0x000fda0003f0d200 */
[----:B------:R-:W-:Y:S05]  /*2b960*/  @!P0 BRA `(.L_x_1102) ;  /* 0x0000000000348947 */ /* 0x000fea0003800000 */
[----:B------:R-:W-:Y:S01]  /*2b970*/  MOV R20, 0x7f800000 ;  /* 0x7f80000000147802 */ /* 0x000fe20000000f00 */
[----:B------:R-:W0:Y:S04]  /*2b980*/  FCHK P0, |R49|, RZ ;  /* 0x000000ff31007302 */ /* 0x000e280000000200 */
[----:B------:R-:W-:-:S04]  /*2b990*/  FFMA R31, -RZ, R20, 1 ;  /* 0x3f800000ff1f7423 */ /* 0x000fc80000000114 */
[----:B------:R-:W-:-:S04]  /*2b9a0*/  FFMA R20, R31, R20, +INF ;  /* 0x7f8000001f147423 */ /* 0x000fc80000000014 */
[----:B------:R-:W-:-:S04]  /*2b9b0*/  FFMA R31, R20, |R49|, RZ ;  /* 0x40000031141f7223 */ /* 0x000fc800000000ff */
[----:B------:R-:W-:-:S04]  /*2b9c0*/  FFMA R54, -RZ, R31, |R49| ;  /* 0x0000001fff367223 */ /* 0x000fc80000000531 */
[----:B------:R-:W-:Y:S01]  /*2b9d0*/  FFMA R20, R20, R54, R31 ;  /* 0x0000003614147223 */ /* 0x000fe2000000001f */
[----:B0-----:R-:W-:Y:S06]  /*2b9e0*/  @!P0 BRA `(.L_x_1107) ;  /* 0x0000000000108947 */ /* 0x001fec0003800000 */
[----:B------:R-:W-:Y:S02]  /*2b9f0*/  HFMA2 R31, -RZ, RZ, 0, 0 ;  /* 0x00000000ff1f7431 */ /* 0x000fe400000001ff */
[----:B------:R-:W-:Y:S01]  /*2ba00*/  FADD R20, |R49|, -RZ ;  /* 0x800000ff31147221 */ /* 0x000fe20000000200 */
[----:B------:R-:W-:-:S07]  /*2ba10*/  MOV R58, 0x2ba30 ;  /* 0x0002ba30003a7802 */ /* 0x000fce0000000f00 */
[----:B------:R-:W-:Y:S05]  /*2ba20*/  CALL.REL.NOINC `($__internal_3_$__cuda_sm3x_div_rn_noftz_f32_slowpath) ;  /* 0x0000011800f07944 */ /* 0x000fea0003c00000 */
.L_x_1107:
[----:B------:R-:W-:-:S07]  /*2ba30*/  FFMA R54, R20, R20, RZ ;  /* 0x0000001414367223 */ /* 0x000fce00000000ff */
.L_x_1102:
        /* <DEDUP_REMOVED lines=21> */
.L_x_1112:
[----:B------:R-:W-:Y:S01]  /*2bb90*/  FFMA R54, R20, R20, R54 ;  /* 0x0000001414367223 */ /* 0x000fe20000000036 */
[----:B------:R-:W-:Y:S06]  /*2bba0*/  BRA `(.L_x_1111) ;  /* 0x0000000000c47947 */ /* 0x000fec0003800000 */
.L_x_1110:
[----:B------:R-:W0:Y:S08]  /*2bbb0*/  MUFU.RCP R31, |R56| ;  /* 0x40000038001f7308 */ /* 0x000e300000001000 */
[----:B------:R-:W1:Y:S01]  /*2bbc0*/  FCHK P0, R17, |R56| ;  /* 0x4000003811007302 */ /* 0x000e620000000000 */
[----:B0-----:R-:W-:-:S04]  /*2bbd0*/  FFMA R20, R31, -|R56|, 1 ;  /* 0x3f8000001f147423 */ /* 0x001fc80000000c38 */
[----:B------:R-:W-:-:S04]  /*2bbe0*/  FFMA R20, R31, R20, R31 ;  /* 0x000000141f147223 */ /* 0x000fc8000000001f */
[----:B------:R-:W-:-:S04]  /*2bbf0*/  FFMA R31, R17, R20, RZ ;  /* 0x00000014111f7223 */ /* 0x000fc800000000ff */
[----:B------:R-:W-:-:S04]  /*2bc00*/  FFMA R49, R31, -|R56|, R17 ;  /* 0xc00000381f317223 */ /* 0x000fc80000000011 */
[----:B------:R-:W-:Y:S01]  /*2bc10*/  FFMA R20, R20, R49, R31 ;  /* 0x0000003114147223 */ /* 0x000fe2000000001f */
[----:B-1----:R-:W-:Y:S06]  /*2bc20*/  @!P0 BRA `(.L_x_1113) ;  /* 0x0000000000108947 */ /* 0x002fec0003800000 */
[----:B------:R-:W-:Y:S01]  /*2bc30*/  MOV R20, R17 ;  /* 0x0000001100147202 */ /* 0x000fe20000000f00 */
[----:B------:R-:W-:Y:S01]  /*2bc40*/  FADD R31, |R56|, -RZ ;  /* 0x800000ff381f7221 */ /* 0x000fe20000000200 */
[----:B------:R-:W-:-:S07]  /*2bc50*/  MOV R58, 0x2bc70 ;  /* 0x0002bc70003a7802 */ /* 0x000fce0000000f00 */
[----:B------:R-:W-:Y:S05]  /*2bc60*/  CALL.REL.NOINC `($__internal_3_$__cuda_sm3x_div_rn_noftz_f32_slowpath) ;  /* 0x0000011800607944 */ /* 0x000fea0003c00000 */
.L_x_1113:
[----:B------:R-:W-:Y:S01]  /*2bc70*/  FMUL R31, R54, R20 ;  /* 0x00000014361f7220 */ /* 0x000fe20000400000 */
[----:B------:R-:W-:-:S03]  /*2bc80*/  FADD R17, |R56|, -RZ ;  /* 0x800000ff38117221 */ /* 0x000fc60000000200 */
[----:B------:R-:W-:Y:S01]  /*2bc90*/  FFMA R54, R31, R20, 1 ;  /* 0x3f8000001f367423 */ /* 0x000fe20000000014 */
[----:B------:R-:W-:Y:S06]  /*2bca0*/  BRA `(.L_x_1111) ;  /* 0x0000000000847947 */ /* 0x000fec0003800000 */
.L_x_1109:
        /* <DEDUP_REMOVED lines=14> */
.L_x_1115:
[----:B------:R-:W-:Y:S01]  /*2bd90*/  FFMA R47, R20, R20, R47 ;  /* 0x00000014142f7223 */ /* 0x000fe2000000002f */
[----:B------:R-:W-:Y:S06]  /*2bda0*/  BRA `(.L_x_1111) ;  /* 0x0000000000447947 */ /* 0x000fec0003800000 */
.L_x_1114:
        /* <DEDUP_REMOVED lines=12> */
.L_x_1116:
[----:B------:R-:W-:Y:S01]  /*2be70*/  FMUL R47, R47, R20 ;  /* 0x000000142f2f7220 */ /* 0x000fe20000400000 */
[----:B------:R-:W-:-:S03]  /*2be80*/  FADD R25, |R56|, -RZ ;  /* 0x800000ff38197221 */ /* 0x000fc60000000200 */
[----:B------:R-:W-:Y:S01]  /*2be90*/  FFMA R47, R47, R20, 1 ;  /* 0x3f8000002f2f7423 */ /* 0x000fe20000000014 */
[----:B------:R-:W-:Y:S06]  /*2bea0*/  BRA `(.L_x_1111) ;  /* 0x0000000000047947 */ /* 0x000fec0003800000 */
.L_x_1108:
[----:B------:R-:W-:-:S07]  /*2beb0*/  FFMA R30, |R56|, |R56|, R30 ;  /* 0x40000038381e7223 */ /* 0x000fce000000021e */
.L_x_1111:
[----:B------:R-:W0:Y:S08]  /*2bec0*/  MUFU.RCP R20, R3 ;  /* 0x0000000300147308 */ /* 0x000e300000001000 */
        /* <DEDUP_REMOVED lines=11> */
[----:B------:R-:W-:-:S07]  /*2bf80*/  MOV R56, R20 ;  /* 0x0000001400387202 */ /* 0x000fce0000000f00 */
.L_x_1117:
        /* <DEDUP_REMOVED lines=21> */
.L_x_1122:
[----:B------:R-:W-:Y:S01]  /*2c0e0*/  FFMA R54, R20, R20, R54 ;  /* 0x0000001414367223 */ /* 0x000fe20000000036 */
[----:B------:R-:W-:Y:S06]  /*2c0f0*/  BRA `(.L_x_1121) ;  /* 0x0000000000c47947 */ /* 0x000fec0003800000 */
.L_x_1120:
        /* <DEDUP_REMOVED lines=12> */
.L_x_1123:
[----:B------:R-:W-:Y:S01]  /*2c1c0*/  FMUL R31, R54, R20 ;  /* 0x00000014361f7220 */ /* 0x000fe20000400000 */
[----:B------:R-:W-:-:S03]  /*2c1d0*/  FADD R17, |R56|, -RZ ;  /* 0x800000ff38117221 */ /* 0x000fc60000000200 */
[----:B------:R-:W-:Y:S01]  /*2c1e0*/  FFMA R54, R31, R20, 1 ;  /* 0x3f8000001f367423 */ /* 0x000fe20000000014 */
[----:B------:R-:W-:Y:S06]  /*2c1f0*/  BRA `(.L_x_1121) ;  /* 0x0000000000847947 */ /* 0x000fec0003800000 */
.L_x_1119:
        /* <DEDUP_REMOVED lines=14> */
.L_x_1125:
[----:B------:R-:W-:Y:S01]  /*2c2e0*/  FFMA R47, R20, R20, R47 ;  /* 0x00000014142f7223 */ /* 0x000fe2000000002f */
[----:B------:R-:W-:Y:S06]  /*2c2f0*/  BRA `(.L_x_1121) ;  /* 0x0000000000447947 */ /* 0x000fec0003800000 */
.L_x_1124:
        /* <DEDUP_REMOVED lines=12> */
.L_x_1126:
[----:B------:R-:W-:Y:S01]  /*2c3c0*/  FMUL R47, R47, R20 ;  /* 0x000000142f2f7220 */ /* 0x000fe20000400000 */
[----:B------:R-:W-:-:S03]  /*2c3d0*/  FADD R25, |R56|, -RZ ;  /* 0x800000ff38197221 */ /* 0x000fc60000000200 */
[----:B------:R-:W-:Y:S01]  /*2c3e0*/  FFMA R47, R47, R20, 1 ;  /* 0x3f8000002f2f7423 */ /* 0x000fe20000000014 */
[----:B------:R-:W-:Y:S06]  /*2c3f0*/  BRA `(.L_x_1121) ;  /* 0x0000000000047947 */ /* 0x000fec0003800000 */
.L_x_1118:
[----:B------:R-:W-:-:S07]  /*2c400*/  FFMA R30, |R56|, |R56|, R30 ;  /* 0x40000038381e7223 */ /* 0x000fce000000021e */
.L_x_1121:
        /* <DEDUP_REMOVED lines=14> */
.L_x_1128:
        /* <DEDUP_REMOVED lines=12> */
.L_x_1129:
        /* <DEDUP_REMOVED lines=8> */
.L_x_1130:
[----:B------:R-:W-:Y:S01]  /*2c630*/  FMUL.FTZ R57, R31, R20 ;  /* 0x000000141f397220 */ /* 0x000fe20000410000 */
[----:B------:R-:W-:-:S03]  /*2c640*/  FMUL.FTZ R17, R20, 0.5 ;  /* 0x3f00000014117820 */ /* 0x000fc60000410000 */
[----:B------:R-:W-:-:S04]  /*2c650*/  FFMA R20, -R57, R57, R31 ;  /* 0x0000003939147223 */ /* 0x000fc8000000011f */
[----:B------:R-:W-:-:S07]  /*2c660*/  FFMA R57, R20, R17, R57 ;  /* 0x0000001114397223 */ /* 0x000fce0000000039 */
.L_x_1131:
[----:B------:R-:W-:Y:S01]  /*2c670*/  FMUL R17, R57, R25 ;  /* 0x0000001939117220 */ /* 0x000fe20000400000 */
[----:B------:R-:W-:Y:S06]  /*2c680*/  BRA `(.L_x_1132) ;  /* 0x0000000400207947 */ /* 0x000fec0003800000 */
.L_x_1127:
        /* <DEDUP_REMOVED lines=16> */
.L_x_1135:
        /* <DEDUP_REMOVED lines=11> */
.L_x_1136:
[----:B------:R-:W-:Y:S01]  /*2c840*/  FMUL.FTZ R17, R31, R20 ;  /* 0x000000141f117220 */ /* 0x000fe20000410000 */
[----:B------:R-:W-:-:S03]  /*2c850*/  FMUL.FTZ R25, R20, 0.5 ;  /* 0x3f00000014197820 */ /* 0x000fc60000410000 */
[----:B------:R-:W-:-:S04]  /*2c860*/  FFMA R20, -R17, R17, R31 ;  /* 0x0000001111147223 */ /* 0x000fc8000000011f */
[----:B------:R-:W-:Y:S01]  /*2c870*/  FFMA R17, R20, R25, R17 ;  /* 0x0000001914117223 */ /* 0x000fe20000000011 */
[----:B------:R-:W-:Y:S06]  /*2c880*/  BRA `(.L_x_1132) ;  /* 0x0000000000a07947 */ /* 0x000fec0003800000 */
.L_x_1134:
        /* <DEDUP_REMOVED lines=12> */
.L_x_1137:
        /* <DEDUP_REMOVED lines=10> */
.L_x_1138:
[----:B------:R-:W-:Y:S01]  /*2c9f0*/  FMUL.FTZ R17, R31, R20 ;  /* 0x000000141f117220 */ /* 0x000fe20000410000 */
[----:B------:R-:W-:-:S03]  /*2ca00*/  FMUL.FTZ R25, R20, 0.5 ;  /* 0x3f00000014197820 */ /* 0x000fc60000410000 */
[----:B------:R-:W-:-:S04]  /*2ca10*/  FFMA R20, -R17, R17, R31 ;  /* 0x0000001111147223 */ /* 0x000fc8000000011f */
[----:B------:R-:W-:Y:S01]  /*2ca20*/  FFMA R17, R20, R25, R17 ;  /* 0x0000001914117223 */ /* 0x000fe20000000011 */
[----:B------:R-:W-:Y:S06]  /*2ca30*/  BRA `(.L_x_1132) ;  /* 0x0000000000347947 */ /* 0x000fec0003800000 */
.L_x_1133:
        /* <DEDUP_REMOVED lines=8> */
.L_x_1139:
[C---:B-1----:R-:W-:Y:S01]  /*2cac0*/  FMUL.FTZ R57, R25.reuse, R54 ;  /* 0x0000003619397220 */ /* 0x042fe20000410000 */
[----:B------:R-:W-:-:S03]  /*2cad0*/  FMUL.FTZ R20, R25, 0.5 ;  /* 0x3f00000019147820 */ /* 0x000fc60000410000 */
[----:B------:R-:W-:-:S04]  /*2cae0*/  FFMA R54, -R57, R57, R54 ;  /* 0x0000003939367223 */ /* 0x000fc80000000136 */
[----:B------:R-:W-:-:S07]  /*2caf0*/  FFMA R57, R54, R20, R57 ;  /* 0x0000001436397223 */ /* 0x000fce0000000039 */
.L_x_1140:
[----:B------:R-:W-:-:S07]  /*2cb00*/  FMUL R17, R57, R17 ;  /* 0x0000001139117220 */ /* 0x000fce0000400000 */
.L_x_1132:
        /* <DEDUP_REMOVED lines=13> */
.L_x_1141:
        /* <DEDUP_REMOVED lines=13> */
.L_x_1142:
        /* <DEDUP_REMOVED lines=12> */
.L_x_1143:
[----:B------:R-:W-:-:S07]  /*2cd70*/  MOV R71, R20 ;  /* 0x0000001400477202 */ /* 0x000fce0000000f00 */
.L_x_1096:
[----:B-----5:R-:W0:Y:S01]  /*2cd80*/  MUFU.RCP R17, R72 ;  /* 0x0000004800117308 */ /* 0x020e220000001000 */
[----:B------:R-:W-:-:S07]  /*2cd90*/  FFMA R20, R29, R48, RZ ;  /* 0x000000301d147223 */ /* 0x000fce00000000ff */
        /* <DEDUP_REMOVED lines=9> */
[----:B--234-:R-:W-:Y:S05]  /*2ce30*/  CALL.REL.NOINC `($__internal_3_$__cuda_sm3x_div_rn_noftz_f32_slowpath) ;  /* 0x0000010400ec7944 */ /* 0x01cfea0003c00000 */
[----:B------:R-:W-:-:S07]  /*2ce40*/  MOV R17, R20 ;  /* 0x0000001400117202 */ /* 0x000fce0000000f00 */
.L_x_1144:
[----:B------:R-:W-:Y:S01]  /*2ce50*/  FSETP.GEU.AND P0, PT, |R17|, 6.14891432473264128000e+18, PT ;  /* 0x5eaaaaaa1100780b */ /* 0x000fe20003f0e200 */
[C---:B---3--:R-:W-:Y:S01]  /*2ce60*/  FFMA R16, R29.reuse, R16, RZ ;  /* 0x000000101d107223 */ /* 0x048fe200000000ff */
[----:B--2---:R-:W-:Y:S01]  /*2ce70*/  FFMA R25, R29, R18, RZ ;  /* 0x000000121d197223 */ /* 0x004fe200000000ff */
[----:B------:R-:W-:Y:S02]  /*2ce80*/  MOV R49, RZ ;  /* 0x000000ff00317202 */ /* 0x000fe40000000f00 */
[----:B------:R-:W-:Y:S01]  /*2ce90*/  FSETP.LEU.OR P0, PT, |R17|, 1.084202172485504434e-19, P0 ;  /* 0x200000001100780b */ /* 0x000fe2000070b600 */
[----:B----4-:R-:W-:Y:S01]  /*2cea0*/  FFMA R16, R55, R0, R16 ;  /* 0x0000000037107223 */ /* 0x010fe20000000010 */
[----:B------:R-:W-:Y:S01]  /*2ceb0*/  FFMA R25, R2, R55, R25 ;  /* 0x0000003702197223 */ /* 0x000fe20000000019 */
[----:B------:R-:W-:Y:S01]  /*2cec0*/  HFMA2 R2, -RZ, RZ, 0, 0 ;  /* 0x00000000ff027431 */ /* 0x000fe200000001ff */
[----:B------:R-:W-:Y:S01]  /*2ced0*/  MOV R0, RZ ;  /* 0x000000ff00007202 */ /* 0x000fe20000000f00 */
[----:B------:R-:W-:Y:S01]  /*2cee0*/  FFMA R3, R3, R21, R16 ;  /* 0x0000001503037223 */ /* 0x000fe20000000010 */
[----:B------:R-:W-:-:S07]  /*2cef0*/  HFMA2 R16, -RZ, RZ, 0, 0 ;  /* 0x00000000ff107431 */ /* 0x000fce00000001ff */
[----:B------:R-:W-:Y:S01]  /*2cf00*/  @!P0 FMUL R47, R17, R17 ;  /* 0x00000011112f8220 */ /* 0x000fe20000400000 */
        /* <DEDUP_REMOVED lines=16> */
.L_x_1147:
[----:B------:R-:W-:Y:S01]  /*2d010*/  FMUL R31, RZ, R20 ;  /* 0x00000014ff1f7220 */ /* 0x000fe20000400000 */
[----:B------:R-:W-:-:S03]  /*2d020*/  FADD R2, |R17|, -RZ ;  /* 0x800000ff11027221 */ /* 0x000fc60000000200 */
[----:B------:R-:W-:Y:S01]  /*2d030*/  FFMA R16, R31, R20, 1 ;  /* 0x3f8000001f107423 */ /* 0x000fe20000000014 */
[----:B------:R-:W-:Y:S06]  /*2d040*/  BRA `(.L_x_1145) ;  /* 0x0000000000847947 */ /* 0x000fec0003800000 */
.L_x_1146:
        /* <DEDUP_REMOVED lines=14> */
.L_x_1149:
[----:B------:R-:W-:Y:S01]  /*2d130*/  FMUL R49, RZ, R20 ;  /* 0x00000014ff317220 */ /* 0x000fe20000400000 */
[----:B------:R-:W-:-:S03]  /*2d140*/  FADD R0, |R17|, -RZ ;  /* 0x800000ff11007221 */ /* 0x000fc60000000200 */
[----:B------:R-:W-:Y:S01]  /*2d150*/  FFMA R49, R49, R20, 1 ;  /* 0x3f80000031317423 */ /* 0x000fe20000000014 */
[----:B------:R-:W-:Y:S06]  /*2d160*/  BRA `(.L_x_1145) ;  /* 0x00000000003c7947 */ /* 0x000fec0003800000 */
.L_x_1148:
        /* <DEDUP_REMOVED lines=14> */
.L_x_1150:
[----:B------:R-:W-:-:S07]  /*2d250*/  FFMA R49, R20, R20, RZ ;  /* 0x0000001414317223 */ /* 0x000fce00000000ff */
.L_x_1145:
        /* <DEDUP_REMOVED lines=13> */
.L_x_1151:
        /* <DEDUP_REMOVED lines=21> */
.L_x_1156:
[----:B------:R-:W-:Y:S01]  /*2d480*/  FFMA R49, R20, R20, R49 ;  /* 0x0000001414317223 */ /* 0x000fe20000000031 */
[----:B------:R-:W-:Y:S06]  /*2d490*/  BRA `(.L_x_1155) ;  /* 0x0000000000c47947 */ /* 0x000fec0003800000 */
.L_x_1154:
        /* <DEDUP_REMOVED lines=12> */
.L_x_1157:
[----:B------:R-:W-:Y:S01]  /*2d560*/  FMUL R49, R49, R20 ;  /* 0x0000001431317220 */ /* 0x000fe20000400000 */
[----:B------:R-:W-:-:S03]  /*2d570*/  FADD R0, |R17|, -RZ ;  /* 0x800000ff11007221 */ /* 0x000fc60000000200 */
[----:B------:R-:W-:Y:S01]  /*2d580*/  FFMA R49, R49, R20, 1 ;  /* 0x3f80000031317423 */ /* 0x000fe20000000014 */
[----:B------:R-:W-:Y:S06]  /*2d590*/  BRA `(.L_x_1155) ;  /* 0x0000000000847947 */ /* 0x000fec0003800000 */
.L_x_1153:
        /* <DEDUP_REMOVED lines=14> */
.L_x_1159:
[----:B------:R-:W-:Y:S01]  /*2d680*/  FFMA R16, R20, R20, R16 ;  /* 0x0000001414107223 */ /* 0x000fe20000000010 */
[----:B------:R-:W-:Y:S06]  /*2d690*/  BRA `(.L_x_1155) ;  /* 0x0000000000447947 */ /* 0x000fec0003800000 */
.L_x_1158:
        /* <DEDUP_REMOVED lines=12> */
.L_x_1160:
[----:B------:R-:W-:Y:S01]  /*2d760*/  FMUL R25, R16, R20 ;  /* 0x0000001410197220 */ /* 0x000fe20000400000 */
[----:B------:R-:W-:-:S03]  /*2d770*/  FADD R2, |R17|, -RZ ;  /* 0x800000ff11027221 */ /* 0x000fc60000000200 */
[----:B------:R-:W-:Y:S01]  /*2d780*/  FFMA R16, R25, R20, 1 ;  /* 0x3f80000019107423 */ /* 0x000fe20000000014 */
[----:B------:R-:W-:Y:S06]  /*2d790*/  BRA `(.L_x_1155) ;  /* 0x0000000000047947 */ /* 0x000fec0003800000 */
.L_x_1152:
[----:B------:R-:W-:-:S07]  /*2d7a0*/  FFMA R47, |R17|, |R17|, R47 ;  /* 0x40000011112f7223 */ /* 0x000fce000000022f */
.L_x_1155:
        /* <DEDUP_REMOVED lines=13> */
.L_x_1161:
        /* <DEDUP_REMOVED lines=21> */
.L_x_1166:
[----:B------:R-:W-:Y:S01]  /*2d9d0*/  FFMA R49, R20, R20, R49 ;  /* 0x0000001414317223 */ /* 0x000fe20000000031 */
[----:B------:R-:W-:Y:S06]  /*2d9e0*/  BRA `(.L_x_1165) ;  /* 0x0000000000c47947 */ /* 0x000fec0003800000 */
.L_x_1164:
        /* <DEDUP_REMOVED lines=12> */
.L_x_1167:
[----:B------:R-:W-:Y:S01]  /*2dab0*/  FMUL R49, R49, R20 ;  /* 0x0000001431317220 */ /* 0x000fe20000400000 */
[----:B------:R-:W-:-:S03]  /*2dac0*/  FADD R0, |R17|, -RZ ;  /* 0x800000ff11007221 */ /* 0x000fc60000000200 */
[----:B------:R-:W-:Y:S01]  /*2dad0*/  FFMA R49, R49, R20, 1 ;  /* 0x3f80000031317423 */ /* 0x000fe20000000014 */
[----:B------:R-:W-:Y:S06]  /*2dae0*/  BRA `(.L_x_1165) ;  /* 0x0000000000847947 */ /* 0x000fec0003800000 */
.L_x_1163:
        /* <DEDUP_REMOVED lines=14> */
.L_x_1169:
[----:B------:R-:W-:Y:S01]  /*2dbd0*/  FFMA R16, R20, R20, R16 ;  /* 0x0000001414107223 */ /* 0x000fe20000000010 */
[----:B------:R-:W-:Y:S06]  /*2dbe0*/  BRA `(.L_x_1165) ;  /* 0x0000000000447947 */ /* 0x000fec0003800000 */
.L_x_1168:
        /* <DEDUP_REMOVED lines=12> */
.L_x_1170:
[----:B------:R-:W-:Y:S01]  /*2dcb0*/  FMUL R3, R16, R20 ;  /* 0x0000001410037220 */ /* 0x000fe20000400000 */
[----:B------:R-:W-:-:S03]  /*2dcc0*/  FADD R2, |R17|, -RZ ;  /* 0x800000ff11027221 */ /* 0x000fc60000000200 */
[----:B------:R-:W-:Y:S01]  /*2dcd0*/  FFMA R16, R3, R20, 1 ;  /* 0x3f80000003107423 */ /* 0x000fe20000000014 */
[----:B------:R-:W-:Y:S06]  /*2dce0*/  BRA `(.L_x_1165) ;  /* 0x0000000000047947 */ /* 0x000fec0003800000 */
.L_x_1162:
[----:B------:R-:W-:-:S07]  /*2dcf0*/  FFMA R47, |R17|, |R17|, R47 ;  /* 0x40000011112f7223 */ /* 0x000fce000000022f */
.L_x_1165:
        /* <DEDUP_REMOVED lines=14> */
.L_x_1172:
        /* <DEDUP_REMOVED lines=12> */
.L_x_1173:
        /* <DEDUP_REMOVED lines=8> */
.L_x_1174:
[----:B------:R-:W-:Y:S01]  /*2df20*/  FMUL.FTZ R57, R31, R0 ;  /* 0x000000001f397220 */ /* 0x000fe20000410000 */
[----:B------:R-:W-:-:S03]  /*2df30*/  FMUL.FTZ R3, R0, 0.5 ;  /* 0x3f00000000037820 */ /* 0x000fc60000410000 */
[----:B------:R-:W-:-:S04]  /*2df40*/  FFMA R0, -R57, R57, R31 ;  /* 0x0000003939007223 */ /* 0x000fc8000000011f */
[----:B------:R-:W-:-:S07]  /*2df50*/  FFMA R57, R0, R3, R57 ;  /* 0x0000000300397223 */ /* 0x000fce0000000039 */
.L_x_1175:
[----:B------:R-:W-:Y:S01]  /*2df60*/  FMUL R0, R57, R2 ;  /* 0x0000000239007220 */ /* 0x000fe20000400000 */
[----:B------:R-:W-:Y:S06]  /*2df70*/  BRA `(.L_x_1176) ;  /* 0x0000000400207947 */ /* 0x000fec0003800000 */
.L_x_1171:
        /* <DEDUP_REMOVED lines=16> */
.L_x_1179:
        /* <DEDUP_REMOVED lines=11> */
.L_x_1180:
[----:B------:R-:W-:Y:S01]  /*2e130*/  FMUL.FTZ R0, R31, R2 ;  /* 0x000000021f007220 */ /* 0x000fe20000410000 */
[----:B------:R-:W-:-:S03]  /*2e140*/  FMUL.FTZ R2, R2, 0.5 ;  /* 0x3f00000002027820 */ /* 0x000fc60000410000 */
[----:B------:R-:W-:-:S04]  /*2e150*/  FFMA R3, -R0, R0, R31 ;  /* 0x0000000000037223 */ /* 0x000fc8000000011f */
[----:B------:R-:W-:Y:S01]  /*2e160*/  FFMA R0, R3, R2, R0 ;  /* 0x0000000203007223 */ /* 0x000fe20000000000 */
[----:B------:R-:W-:Y:S06]  /*2e170*/  BRA `(.L_x_1176) ;  /* 0x0000000000a07947 */ /* 0x000fec0003800000 */
.L_x_1178:
        /* <DEDUP_REMOVED lines=12> */
.L_x_1181:
        /* <DEDUP_REMOVED lines=10> */
.L_x_1182:
[----:B------:R-:W-:Y:S01]  /*2e2e0*/  FMUL.FTZ R0, R31, R2 ;  /* 0x000000021f007220 */ /* 0x000fe20000410000 */
[----:B------:R-:W-:-:S03]  /*2e2f0*/  FMUL.FTZ R2, R2, 0.5 ;  /* 0x3f00000002027820 */ /* 0x000fc60000410000 */
[----:B------:R-:W-:-:S04]  /*2e300*/  FFMA R3, -R0, R0, R31 ;  /* 0x0000000000037223 */ /* 0x000fc8000000011f */
[----:B------:R-:W-:Y:S01]  /*2e310*/  FFMA R0, R3, R2, R0 ;  /* 0x0000000203007223 */ /* 0x000fe20000000000 */
[----:B------:R-:W-:Y:S06]  /*2e320*/  BRA `(.L_x_1176) ;  /* 0x0000000000347947 */ /* 0x000fec0003800000 */
.L_x_1177:
        /* <DEDUP_REMOVED lines=8> */
.L_x_1183:
[C---:B-1----:R-:W-:Y:S01]  /*2e3b0*/  FMUL.FTZ R2, R16.reuse, R49 ;  /* 0x0000003110027220 */ /* 0x042fe20000410000 */
[----:B------:R-:W-:-:S03]  /*2e3c0*/  FMUL.FTZ R57, R16, 0.5 ;  /* 0x3f00000010397820 */ /* 0x000fc60000410000 */
[----:B------:R-:W-:-:S04]  /*2e3d0*/  FFMA R49, -R2, R2, R49 ;  /* 0x0000000202317223 */ /* 0x000fc80000000131 */
[----:B------:R-:W-:-:S07]  /*2e3e0*/  FFMA R57, R49, R57, R2 ;  /* 0x0000003931397223 */ /* 0x000fce0000000002 */
.L_x_1184:
[----:B------:R-:W-:-:S07]  /*2e3f0*/  FMUL R0, R57, R0 ;  /* 0x0000000039007220 */ /* 0x000fce0000400000 */
.L_x_1176:
        /* <DEDUP_REMOVED lines=13> */
.L_x_1185:
[----:B------:R-:W-:-:S13]  /*2e4d0*/  FSETP.NEU.AND P0, PT, R65, RZ, PT ;  /* 0x000000ff4100720b */ /* 0x000fda0003f0d000 */
[----:B------:R-:W-:Y:S05]  /*2e4e0*/  @P0 BRA `(.L_x_1186) ;  /* 0x0000000000640947 */ /* 0x000fea0003800000 */
[----:B------:R-:W0:Y:S01]  /*2e4f0*/  MUFU.RCP64H R17, R53 ;  /* 0x0000003500117308 */ /* 0x000e220000001800 */
[----:B------:R-:W-:-:S06]  /*2e500*/  HFMA2 R16, -RZ, RZ, 0, 5.9604644775390625e-08 ;  /* 0x00000001ff107431 */ /* 0x000fcc00000001ff */
[----:B0-----:R-:W-:-:S08]  /*2e510*/  DFMA R2, -R52, R16, 1 ;  /* 0x3ff000003402742b */ /* 0x001fd00000000110 */
[----:B------:R-:W-:-:S08]  /*2e520*/  DFMA R2, R2, R2, R2 ;  /* 0x000000020202722b */ /* 0x000fd00000000002 */
[----:B------:R-:W-:-:S08]  /*2e530*/  DFMA R2, R16, R2, R16 ;  /* 0x000000021002722b */ /* 0x000fd00000000010 */
[----:B------:R-:W-:-:S08]  /*2e540*/  DFMA R30, -R52, R2, 1 ;  /* 0x3ff00000341e742b */ /* 0x000fd00000000102 */
[----:B------:R-:W-:-:S08]  /*2e550*/  DFMA R30, R2, R30, R2 ;  /* 0x0000001e021e722b */ /* 0x000fd00000000002 */
[----:B------:R-:W-:-:S08]  /*2e560*/  DMUL R16, R30, 1.175494350822287508e-38 ;  /* 0x381000001e107828 */ /* 0x000fd00000000000 */
[----:B------:R-:W-:-:S08]  /*2e570*/  DFMA R2, -R52, R16, 1.175494350822287508e-38 ;  /* 0x381000003402742b */ /* 0x000fd00000000110 */
[----:B------:R-:W-:Y:S01]  /*2e580*/  DFMA R16, R30, R2, R16 ;  /* 0x000000021e10722b */ /* 0x000fe20000000010 */
[----:B------:R-:W-:Y:S01]  /*2e590*/  HFMA2 R3, -RZ, RZ, 1.9306640625, -0.0027332305908203125 ;  /* 0x3fb99999ff037431 */ /* 0x000fe200000001ff */
[----:B------:R-:W-:-:S08]  /*2e5a0*/  MOV R2, 0x9999999a ;  /* 0x9999999a00027802 */ /* 0x000fd00000000f00 */
[----:B------:R-:W-:Y:S01]  /*2e5b0*/  FFMA R18, RZ, R53, R17 ;  /* 0x00000035ff127223 */ /* 0x000fe20000000011 */
[----:B------:R-:W-:-:S04]  /*2e5c0*/  DSETP.GTU.AND P1, PT, R52, R2, PT ;  /* 0x000000023400722a */ /* 0x000fc80003f2c000 */
[----:B------:R-:W-:-:S13]  /*2e5d0*/  FSETP.GT.AND P0, PT, |R18|, 1.469367938527859385e-39, PT ;  /* 0x001000001200780b */ /* 0x000fda0003f04200 */
[----:B------:R-:W-:Y:S05]  /*2e5e0*/  @P0 BRA `(.L_x_1187) ;  /* 0x0000000000180947 */ /* 0x000fea0003800000 */
[----:B------:R-:W-:Y:S02]  /*2e5f0*/  MOV R66, R52 ;  /* 0x0000003400427202 */ /* 0x000fe40000000f00 */
[----:B------:R-:W-:Y:S02]  /*2e600*/  MOV R58, RZ ;  /* 0x000000ff003a7202 */ /* 0x000fe40000000f00 */
[----:B------:R-:W-:Y:S02]  /*2e610*/  MOV R59, 0x38100000 ;  /* 0x38100000003b7802 */ /* 0x000fe40000000f00 */
[----:B------:R-:W-:-:S07]  /*2e620*/  MOV R54, 0x2e640 ;  /* 0x0002e64000367802 */ /* 0x000fce0000000f00 */
[----:B------:R-:W-:Y:S05]  /*2e630*/  CALL.REL.NOINC `($__internal_0_$__cuda_sm20_div_rn_f64_full) ;  /* 0x000000e400507944 */ /* 0x000fea0003c00000 */
[----:B------:R-:W-:-:S07]  /*2e640*/  MOV R17, R61 ;  /* 0x0000003d00117202 */ /* 0x000fce0000000f00 */
.L_x_1187:
[----:B------:R-:W-:Y:S02]  /*2e650*/  FSEL R2, R16, RZ, !P1 ;  /* 0x000000ff10027208 */ /* 0x000fe40004800000 */
[----:B------:R-:W-:-:S04]  /*2e660*/  FSEL R3, R17, 4.673004150390625e-05, !P1 ;  /* 0x3844000011037808 */ /* 0x000fc80004800000 */
[----:B------:R0:W1:Y:S03]  /*2e670*/  F2F.F32.F64 R65, R2 ;  /* 0x0000000200417310 */ /* 0x0000660000301000 */
.L_x_1186:
[CC--:B------:R-:W-:Y:S01]  /*2e680*/  FSETP.GE.AND P0, PT, R50.reuse, R71.reuse, PT ;  /* 0x000000473200720b */ /* 0x0c0fe20003f06000 */
[----:B------:R-:W2:Y:S03]  /*2e690*/  MUFU.RCP R16, R19 ;  /* 0x0000001300107308 */ /* 0x000ea60000001000 */
[----:B0-----:R-:W-:-:S04]  /*2e6a0*/  FSEL R2, R50, R71, P0 ;  /* 0x0000004732027208 */ /* 0x001fc80000000000 */
[----:B-1----:R-:W-:-:S04]  /*2e6b0*/  FSETP.GTU.AND P0, PT, R2, R65, PT ;  /* 0x000000410200720b */ /* 0x002fc80003f0c000 */
[----:B------:R-:W-:-:S04]  /*2e6c0*/  FSEL R2, R2, R65, !P0 ;  /* 0x0000004102027208 */ /* 0x000fc80004000000 */
[----:B------:R-:W-:Y:S01]  /*2e6d0*/  FSETP.NEU.AND P4, PT, R2, RZ, PT ;  /* 0x000000ff0200720b */ /* 0x000fe20003f8d000 */
[----:B--2---:R-:W-:-:S03]  /*2e6e0*/  FFMA R3, R16, -R19, 1 ;  /* 0x3f80000010037423 */ /* 0x004fc60000000813 */
[----:B------:R-:W0:Y:S01]  /*2e6f0*/  FCHK P0, R0, R19 ;  /* 0x0000001300007302 */ /* 0x000e220000000000 */
[----:B------:R-:W-:-:S04]  /*2e700*/  FFMA R3, R16, R3, R16 ;  /* 0x0000000310037223 */ /* 0x000fc80000000010 */
[----:B------:R-:W-:-:S04]  /*2e710*/  FFMA R17, R3, R0, RZ ;  /* 0x0000000003117223 */ /* 0x000fc800000000ff */
[----:B------:R-:W-:-:S04]  /*2e720*/  FFMA R16, R17, -R19, R0 ;  /* 0x8000001311107223 */ /* 0x000fc80000000000 */
[----:B------:R-:W-:Y:S01]  /*2e730*/  FFMA R20, R3, R16, R17 ;  /* 0x0000001003147223 */ /* 0x000fe20000000011 */
[----:B0-----:R-:W-:Y:S06]  /*2e740*/  @!P0 BRA `(.L_x_1188) ;  /* 0x0000000000108947 */ /* 0x001fec0003800000 */
[----:B------:R-:W-:Y:S02]  /*2e750*/  MOV R20, R0 ;  /* 0x0000000000147202 */ /* 0x000fe40000000f00 */
[----:B------:R-:W-:Y:S02]  /*2e760*/  MOV R31, R19 ;  /* 0x00000013001f7202 */ /* 0x000fe40000000f00 */
[----:B------:R-:W-:-:S07]  /*2e770*/  MOV R58, 0x2e790 ;  /* 0x0002e790003a7802 */ /* 0x000fce0000000f00 */
[----:B------:R-:W-:Y:S05]  /*2e780*/  CALL.REL.NOINC `($__internal_3_$__cuda_sm3x_div_rn_noftz_f32_slowpath) ;  /* 0x000000ec00987944 */ /* 0x000fea0003c00000 */
.L_x_1188:
[----:B------:R-:W-:Y:S01]  /*2e790*/  HFMA2 R67, -RZ, RZ, 0, 0 ;  /* 0x00000000ff437431 */ /* 0x000fe200000001ff */
[----:B------:R-:W-:Y:S02]  /*2e7a0*/  FSEL R0, R20, R2, !P4 ;  /* 0x0000000214007208 */ /* 0x000fe40006000000 */
[-C--:B------:R-:W-:Y:S02]  /*2e7b0*/  LEA R64, R22, R1.reuse, 0x2 ;  /* 0x0000000116407211 */ /* 0x080fe400078e10ff */
[----:B------:R-:W-:-:S07]  /*2e7c0*/  LEA R66, R23, R1, 0x2 ;  /* 0x0000000117427211 */ /* 0x000fce00078e10ff */
.L_x_1360:
[----:B------:R-:W-:-:S13]  /*2e7d0*/  FSETP.NEU.AND P0, PT, R0, RZ, PT ;  /* 0x000000ff0000720b */ /* 0x000fda0003f0d000 */
[----:B------:R-:W-:Y:S05]  /*2e7e0*/  @P0 BRA `(.L_x_1189) ;  /* 0x0000000000200947 */ /* 0x000fea0003800000 */
[----:B------:R-:W0:Y:S01]  /*2e7f0*/  F2F.F64.F32 R16, R65 ;  /* 0x0000004100107310 */ /* 0x000e220000201800 */
[----:B------:R-:W-:Y:S01]  /*2e800*/  HFMA2 R3, -RZ, RZ, 1.828125, 806.5 ;  /* 0x3f50624dff037431 */ /* 0x000fe200000001ff */
[----:B------:R-:W-:-:S06]  /*2e810*/  MOV R2, 0xd2f1a9fc ;  /* 0xd2f1a9fc00027802 */ /* 0x000fcc0000000f00 */
[----:B0-----:R-:W-:-:S08]  /*2e820*/  DMUL R2, R16, R2 ;  /* 0x0000000210027228 */ /* 0x001fd00000000000 */
[----:B------:R-:W-:-:S06]  /*2e830*/  DSETP.GTU.AND P0, PT, R2, 1.175494350822287508e-38, PT ;  /* 0x381000000200742a */ /* 0x000fcc0003f0c000 */
[----:B------:R-:W-:Y:S02]  /*2e840*/  FSEL R2, R2, RZ, P0 ;  /* 0x000000ff02027208 */ /* 0x000fe40000000000 */
[----:B------:R-:W-:-:S04]  /*2e850*/  FSEL R3, R3, 3.4332275390625e-05, P0 ;  /* 0x3810000003037808 */ /* 0x000fc80000000000 */
[----:B------:R0:W1:Y:S03]  /*2e860*/  F2F.F32.F64 R0, R2 ;  /* 0x0000000200007310 */ /* 0x0000660000301000 */
.L_x_1189:
[----:B01----:R-:W-:Y:S01]  /*2e870*/  IADD3 R2, PT, PT, R0, -0xd000000, RZ ;  /* 0xf300000000027810 */ /* 0x003fe20007ffe0ff */
[----:B------:R0:W1:Y:S03]  /*2e880*/  MUFU.RSQ R3, R0 ;  /* 0x0000000000037308 */ /* 0x0000660000001400 */
[----:B------:R-:W-:-:S13]  /*2e890*/  ISETP.GT.U32.AND P0, PT, R2, 0x727fffff, PT ;  /* 0x727fffff0200780c */ /* 0x000fda0003f04070 */
[----:B0-----:R-:W-:Y:S05]  /*2e8a0*/  @!P0 BRA `(.L_x_1190) ;  /* 0x0000000000108947 */ /* 0x001fea0003800000 */
[----:B------:R-:W-:Y:S02]  /*2e8b0*/  MOV R31, R0 ;  /* 0x00000000001f7202 */ /* 0x000fe40000000f00 */
[----:B------:R-:W-:-:S07]  /*2e8c0*/  MOV R20, 0x2e8e0 ;  /* 0x0002e8e000147802 */ /* 0x000fce0000000f00 */
[----:B-1----:R-:W-:Y:S05]  /*2e8d0*/  CALL.REL.NOINC `($__internal_2_$__cuda_sm20_sqrt_rn_f32_slowpath) ;  /* 0x000000e800e87944 */ /* 0x002fea0003c00000 */
[----:B------:R-:W-:Y:S05]  /*2e8e0*/  BRA `(.L_x_1191) ;  /* 0x0000000000107947 */ /* 0x000fea0003800000 */
.L_x_1190:
[----:B-1----:R-:W-:Y:S01]  /*2e8f0*/  FMUL.FTZ R57, R0, R3 ;  /* 0x0000000300397220 */ /* 0x002fe20000410000 */
[----:B------:R-:W-:-:S03]  /*2e900*/  FMUL.FTZ R3, R3, 0.5 ;  /* 0x3f00000003037820 */ /* 0x000fc60000410000 */
[----:B------:R-:W-:-:S04]  /*2e910*/  FFMA R2, -R57, R57, R0 ;  /* 0x0000003939027223 */ /* 0x000fc80000000100 */
[----:B------:R-:W-:-:S07]  /*2e920*/  FFMA R57, R2, R3, R57 ;  /* 0x0000000302397223 */ /* 0x000fce0000000039 */
.L_x_1191:
[----:B------:R-:W2:Y:S04]  /*2e930*/  LDL R18, [R1] ;  /* 0x0000000001127983 */ /* 0x000ea80000100800 */
[----:B------:R-:W3:Y:S04]  /*2e940*/  LDL R25, [R1+0x4] ;  /* 0x0000040001197983 */ /* 0x000ee80000100800 */
[----:B------:R-:W4:Y:S01]  /*2e950*/  LDL R26, [R1+0x8] ;  /* 0x00000800011a7983 */ /* 0x000f220000100800 */
[----:B------:R-:W-:-:S03]  /*2e960*/  MOV R31, 0x400 ;  /* 0x00000400001f7802 */ /* 0x000fc60000000f00 */
[----:B------:R-:W0:Y:S01]  /*2e970*/  LDS R50, [R11] ;  /* 0x000000000b327984 */ /* 0x000e220000000800 */
[----:B------:R-:W1:Y:S03]  /*2e980*/  S2R R20, SR_CgaCtaId ;  /* 0x0000000000147919 */ /* 0x000e660000008800 */
[----:B------:R-:W-:Y:S01]  /*2e990*/  STL [R1+0xc], R48 ;  /* 0x00000c3001007387 */ /* 0x000fe20000100800 */
[----:B-1----:R-:W-:-:S05]  /*2e9a0*/  LEA R54, R20, R31, 0x18 ;  /* 0x0000001f14367211 */ /* 0x002fca00078ec0ff */
[----:B0-----:R-:W-:Y:S04]  /*2e9b0*/  STS [R54+0xc84], R50 ;  /* 0x000c843236007388 */ /* 0x001fe80000000800 */
[----:B------:R-:W0:Y:S04]  /*2e9c0*/  LDS R17, [R12] ;  /* 0x000000000c117984 */ /* 0x000e280000000800 */
[----:B------:R-:W-:Y:S04]  /*2e9d0*/  STS [R54+0x3200], R29 ;  /* 0x0032001d36007388 */ /* 0x000fe80000000800 */
[----:B0-----:R-:W-:Y:S04]  /*2e9e0*/  STS [R54+0xc88], R17 ;  /* 0x000c881136007388 */ /* 0x001fe80000000800 */
[----:B------:R-:W0:Y:S04]  /*2e9f0*/  LDS R52, [R12+0x4] ;  /* 0x000004000c347984 */ /* 0x000e280000000800 */
[----:B------:R-:W-:Y:S04]  /*2ea00*/  LDS R2, [R11+0x4] ;  /* 0x000004000b027984 */ /* 0x000fe80000000800 */
[----:B0-----:R-:W-:Y:S04]  /*2ea10*/  STS [R11+0x8], R52 ;  /* 0x000008340b007388 */ /* 0x001fe80000000800 */
[----:B------:R-:W-:Y:S04]  /*2ea20*/  STS [R54+0x3204], R55 ;  /* 0x0032043736007388 */ /* 0x000fe80000000800 */
[----:B------:R-:W0:Y:S04]  /*2ea30*/  LDS R3, [R12+0x8] ;  /* 0x000008000c037984 */ /* 0x000e280000000800 */
[----:B0-----:R0:W-:Y:S01]  /*2ea40*/  STL.64 [R1+0x10], R2 ;  /* 0x0000100201007387 */ /* 0x0011e20000100a00 */
[-C--:B--2---:R-:W-:Y:S01]  /*2ea50*/  FMUL R16, R18, R57.reuse ;  /* 0x0000003912107220 */ /* 0x084fe20000400000 */
[----:B---3--:R-:W-:-:S04]  /*2ea60*/  FMUL R30, R25, R57 ;  /* 0x00000039191e7220 */ /* 0x008fc80000400000 */
[----:B------:R0:W-:Y:S01]  /*2ea70*/  STL [R1+0x24], R16 ;  /* 0x0000241001007387 */ /* 0x0001e20000100800 */
[----:B----4-:R-:W-:-:S03]  /*2ea80*/  FMUL R56, R26, R57 ;  /* 0x000000391a387220 */ /* 0x010fc60000400000 */
[----:B------:R0:W-:Y:S04]  /*2ea90*/  STL [R1+0x28], R30 ;  /* 0x0000281e01007387 */ /* 0x0001e80000100800 */
[----:B------:R0:W-:Y:S04]  /*2eaa0*/  STL [R1+0x2c], R56 ;  /* 0x00002c3801007387 */ /* 0x0001e80000100800 */
[----:B------:R-:W2:Y:S01]  /*2eab0*/  LDL R47, [R64+0x24] ;  /* 0x00002400402f7983 */ /* 0x000ea20000100800 */
[----:B------:R-:W-:Y:S02]  /*2eac0*/  MOV R52, R29 ;  /* 0x0000001d00347202 */ /* 0x000fe40000000f00 */
[----:B------:R-:W-:Y:S01]  /*2ead0*/  MOV R17, R21 ;  /* 0x0000001500117202 */ /* 0x000fe20000000f00 */
[----:B------:R0:W-:Y:S01]  /*2eae0*/  STS [R54+0x3208], R21 ;  /* 0x0032081536007388 */ /* 0x0001e20000000800 */
[----:B------:R-:W-:-:S02]  /*2eaf0*/  MOV R19, R55 ;  /* 0x0000003700137202 */ /* 0x000fc40000000f00 */
[----:B--2---:R-:W-:-:S13]  /*2eb00*/  FSETP.NEU.AND P0, PT, R47, RZ, PT ;  /* 0x000000ff2f00720b */ /* 0x004fda0003f0d000 */
[----:B0-----:R-:W-:Y:S05]  /*2eb10*/  @!P0 BRA `(.L_x_1192) ;  /* 0x0000001000bc8947 */ /* 0x001fea0003800000 */
[----:B------:R0:W-:Y:S01]  /*2eb20*/  STL [R1+0x18], R47 ;  /* 0x0000182f01007387 */ /* 0x0001e20000100800 */
[----:B------:R-:W-:-:S13]  /*2eb30*/  FSETP.GEU.AND P0, PT, |R48|, |R47|, PT ;  /* 0x4000002f3000720b */ /* 0x000fda0003f0e200 */
[----:B0-----:R-:W-:Y:S05]  /*2eb40*/  @P0 BRA `(.L_x_1193) ;  /* 0x0000000000a00947 */ /* 0x001fea0003800000 */
        /* <DEDUP_REMOVED lines=13> */
.L_x_1194:
[----:B------:R-:W-:-:S04]  /*2ec20*/  FFMA R31, R16, R16, 1 ;  /* 0x3f800000101f7423 */ /* 0x000fc80000000010 */
        /* <DEDUP_REMOVED lines=8> */
.L_x_1195:
[----:B------:R-:W-:Y:S01]  /*2ecb0*/  FMUL.FTZ R51, R31, R20 ;  /* 0x000000141f337220 */ /* 0x000fe20000410000 */
[----:B------:R-:W-:-:S03]  /*2ecc0*/  FMUL.FTZ R17, R20, 0.5 ;  /* 0x3f00000014117820 */ /* 0x000fc60000410000 */
[----:B------:R-:W-:-:S04]  /*2ecd0*/  FFMA R20, -R51, R51, R31 ;  /* 0x0000003333147223 */ /* 0x000fc8000000011f */
[----:B------:R-:W-:-:S07]  /*2ece0*/  FFMA R51, R20, R17, R51 ;  /* 0x0000001114337223 */ /* 0x000fce0000000033 */
.L_x_1196:
[----:B------:R-:W-:-:S04]  /*2ecf0*/  IADD3 R17, PT, PT, R51, 0x1800000, RZ ;  /* 0x0180000033117810 */ /* 0x000fc80007ffe0ff */
[----:B------:R-:W-:-:S04]  /*2ed00*/  LOP3.LUT R17, R17, 0x7f800000, RZ, 0xc0, !PT ;  /* 0x7f80000011117812 */ /* 0x000fc800078ec0ff */
[----:B------:R-:W-:-:S13]  /*2ed10*/  ISETP.GT.U32.AND P0, PT, R17, 0x1ffffff, PT ;  /* 0x01ffffff1100780c */ /* 0x000fda0003f04070 */
[----:B------:R-:W-:Y:S05]  /*2ed20*/  @P0 BRA `(.L_x_1197) ;  /* 0x00000000000c0947 */ /* 0x000fea0003800000 */
[----:B------:R-:W-:-:S07]  /*2ed30*/  MOV R56, 0x2ed50 ;  /* 0x0002ed5000387802 */ /* 0x000fce0000000f00 */
[----:B------:R-:W-:Y:S05]  /*2ed40*/  CALL.REL.NOINC `($__internal_1_$__cuda_sm20_rcp_rn_f32_slowpath) ;  /* 0x000000e400007944 */ /* 0x000fea0003c00000 */
[----:B------:R-:W-:Y:S05]  /*2ed50*/  BRA `(.L_x_1198) ;  /* 0x0000000000107947 */ /* 0x000fea0003800000 */
.L_x_1197:
[----:B------:R-:W0:Y:S02]  /*2ed60*/  MUFU.RCP R20, R51 ;  /* 0x0000003300147308 */ /* 0x000e240000001000 */
[----:B0-----:R-:W-:-:S04]  /*2ed70*/  FFMA R17, R20, R51, -1 ;  /* 0xbf80000014117423 */ /* 0x001fc80000000033 */
[----:B------:R-:W-:-:S04]  /*2ed80*/  FADD.FTZ R17, -R17, -RZ ;  /* 0x800000ff11117221 */ /* 0x000fc80000010100 */
[----:B------:R-:W-:-:S07]  /*2ed90*/  FFMA R20, R20, R17, R20 ;  /* 0x0000001114147223 */ /* 0x000fce0000000014 */
.L_x_1198:
[----:B------:R-:W-:Y:S01]  /*2eda0*/  FMUL R17, R20, R16 ;  /* 0x0000001014117220 */ /* 0x000fe20000400000 */
[----:B------:R-:W-:Y:S01]  /*2edb0*/  MOV R30, R20 ;  /* 0x00000014001e7202 */ /* 0x000fe20000000f00 */
[----:B------:R-:W-:Y:S06]  /*2edc0*/  BRA `(.L_x_1199) ;  /* 0x00000000009c7947 */ /* 0x000fec0003800000 */
.L_x_1193:
        /* <DEDUP_REMOVED lines=13> */
.L_x_1200:
        /* <DEDUP_REMOVED lines=9> */
.L_x_1201:
[----:B------:R-:W-:Y:S01]  /*2ef30*/  FMUL.FTZ R51, R31, R20 ;  /* 0x000000141f337220 */ /* 0x000fe20000410000 */
[----:B------:R-:W-:-:S03]  /*2ef40*/  FMUL.FTZ R17, R20, 0.5 ;  /* 0x3f00000014117820 */ /* 0x000fc60000410000 */
[----:B------:R-:W-:-:S04]  /*2ef50*/  FFMA R20, -R51, R51, R31 ;  /* 0x0000003333147223 */ /* 0x000fc8000000011f */
[----:B------:R-:W-:-:S07]  /*2ef60*/  FFMA R51, R20, R17, R51 ;  /* 0x0000001114337223 */ /* 0x000fce0000000033 */
.L_x_1202:
[----:B------:R-:W-:-:S04]  /*2ef70*/  IADD3 R17, PT, PT, R51, 0x1800000, RZ ;  /* 0x0180000033117810 */ /* 0x000fc80007ffe0ff */
[----:B------:R-:W-:-:S04]  /*2ef80*/  LOP3.LUT R17, R17, 0x7f800000, RZ, 0xc0, !PT ;  /* 0x7f80000011117812 */ /* 0x000fc800078ec0ff */
[----:B------:R-:W-:-:S13]  /*2ef90*/  ISETP.GT.U32.AND P0, PT, R17, 0x1ffffff, PT ;  /* 0x01ffffff1100780c */ /* 0x000fda0003f04070 */
[----:B------:R-:W-:Y:S05]  /*2efa0*/  @P0 BRA `(.L_x_1203) ;  /* 0x0000000000100947 */ /* 0x000fea0003800000 */
[----:B------:R-:W-:-:S07]  /*2efb0*/  MOV R56, 0x2efd0 ;  /* 0x0002efd000387802 */ /* 0x000fce0000000f00 */
[----:B------:R-:W-:Y:S05]  /*2efc0*/  CALL.REL.NOINC `($__internal_1_$__cuda_sm20_rcp_rn_f32_slowpath) ;  /* 0x000000e000607944 */ /* 0x000fea0003c00000 */
[----:B------:R-:W-:Y:S01]  /*2efd0*/  MOV R17, R20 ;  /* 0x0000001400117202 */ /* 0x000fe20000000f00 */
[----:B------:R-:W-:Y:S06]  /*2efe0*/  BRA `(.L_x_1204) ;  /* 0x0000000000107947 */ /* 0x000fec0003800000 */
.L_x_1203:
[----:B------:R-:W0:Y:S02]  /*2eff0*/  MUFU.RCP R20, R51 ;  /* 0x0000003300147308 */ /* 0x000e240000001000 */
[----:B0-----:R-:W-:-:S04]  /*2f000*/  FFMA R17, R20, R51, -1 ;  /* 0xbf80000014117423 */ /* 0x001fc80000000033 */
[----:B------:R-:W-:-:S04]  /*2f010*/  FADD.FTZ R17, -R17, -RZ ;  /* 0x800000ff11117221 */ /* 0x000fc80000010100 */
[----:B------:R-:W-:-:S07]  /*2f020*/  FFMA R17, R20, R17, R20 ;  /* 0x0000001114117223 */ /* 0x000fce0000000014 */
.L_x_1204:
[----:B------:R-:W-:-:S07]  /*2f030*/  FMUL R30, R17, R16 ;  /* 0x00000010111e7220 */ /* 0x000fce0000400000 */
.L_x_1199:
[----:B------:R-:W0:Y:S01]  /*2f040*/  S2R R20, SR_CgaCtaId ;  /* 0x0000000000147919 */ /* 0x000e220000008800 */
[----:B------:R-:W-:Y:S01]  /*2f050*/  MOV R31, 0x400 ;  /* 0x00000400001f7802 */ /* 0x000fe20000000f00 */
[-C--:B------:R-:W-:Y:S01]  /*2f060*/  FMUL R16, R47, R30.reuse ;  /* 0x0000001e2f107220 */ /* 0x080fe20000400000 */
[----:B------:R-:W-:Y:S01]  /*2f070*/  FMUL R56, RZ, R30 ;  /* 0x0000001eff387220 */ /* 0x000fe20000400000 */
[-C--:B------:R-:W-:Y:S02]  /*2f080*/  FMUL R19, RZ, R17.reuse ;  /* 0x00000011ff137220 */ /* 0x080fe40000400000 */
[----:B------:R-:W-:Y:S01]  /*2f090*/  FFMA R47, R17, R48, R16 ;  /* 0x00000030112f7223 */ /* 0x000fe20000000010 */
[CCC-:B------:R-:W-:Y:S01]  /*2f0a0*/  FFMA R49, R50.reuse, R17.reuse, R56.reuse ;  /* 0x0000001132317223 */ /* 0x1c0fe20000000038 */
[----:B------:R-:W-:Y:S01]  /*2f0b0*/  FFMA R52, R29, R17, R56 ;  /* 0x000000111d347223 */ /* 0x000fe20000000038 */
[----:B------:R-:W-:-:S05]  /*2f0c0*/  FFMA R50, R50, -R30, R19 ;  /* 0x8000001e32327223 */ /* 0x000fca0000000013 */
[----:B------:R-:W-:Y:S01]  /*2f0d0*/  STL [R1+0x1c], R50 ;  /* 0x00001c3201007387 */ /* 0x000fe20000100800 */
[----:B------:R-:W-:Y:S02]  /*2f0e0*/  FSETP.NEU.AND P0, PT, R50, RZ, PT ;  /* 0x000000ff3200720b */ /* 0x000fe40003f0d000 */
[----:B0-----:R-:W-:-:S05]  /*2f0f0*/  LEA R54, R20, R31, 0x18 ;  /* 0x0000001f14367211 */ /* 0x001fca00078ec0ff */
[----:B------:R-:W0:Y:S04]  /*2f100*/  LDS R51, [R54+0xc88] ;  /* 0x000c880036337984 */ /* 0x000e280000000800 */
[----:B------:R1:W-:Y:S04]  /*2f110*/  STS [R54+0xc80], R47 ;  /* 0x000c802f36007388 */ /* 0x0003e80000000800 */
[----:B------:R1:W-:Y:S04]  /*2f120*/  STS [R54+0xc84], R49 ;  /* 0x000c843136007388 */ /* 0x0003e80000000800 */
[----:B------:R1:W-:Y:S01]  /*2f130*/  STS [R54+0x3200], R52 ;  /* 0x0032003436007388 */ /* 0x0003e20000000800 */
[-C--:B0-----:R-:W-:Y:S01]  /*2f140*/  FFMA R17, R17, R51.reuse, R56 ;  /* 0x0000003311117223 */ /* 0x081fe20000000038 */
[--C-:B------:R-:W-:Y:S01]  /*2f150*/  FFMA R16, -R30, R51, R19.reuse ;  /* 0x000000331e107223 */ /* 0x100fe20000000113 */
[----:B------:R-:W-:Y:S01]  /*2f160*/  FFMA R30, R29, -R30, R19 ;  /* 0x8000001e1d1e7223 */ /* 0x000fe20000000013 */
[----:B------:R-:W-:-:S02]  /*2f170*/  MOV R19, R55 ;  /* 0x0000003700137202 */ /* 0x000fc40000000f00 */
[----:B------:R1:W-:Y:S04]  /*2f180*/  STS [R54+0xc88], R17 ;  /* 0x000c881136007388 */ /* 0x0003e80000000800 */
[----:B------:R1:W-:Y:S01]  /*2f190*/  STL [R1+0x20], R16 ;  /* 0x0000201001007387 */ /* 0x0003e20000100800 */
[----:B------:R-:W-:Y:S05]  /*2f1a0*/  @!P0 BRA `(.L_x_1205) ;  /* 0x0000000400988947 */ /* 0x000fea0003800000 */
[----:B-1----:R-:W0:Y:S02]  /*2f1b0*/  LDS R17, [R11+0x4] ;  /* 0x000004000b117984 */ /* 0x002e240000000800 */
[----:B0-----:R-:W-:-:S13]  /*2f1c0*/  FSETP.GEU.AND P0, PT, |R17|, |R50|, PT ;  /* 0x400000321100720b */ /* 0x001fda0003f0e200 */
[----:B------:R-:W-:Y:S05]  /*2f1d0*/  @!P0 BRA `(.L_x_1206) ;  /* 0x0000000000a48947 */ /* 0x000fea0003800000 */
        /* <DEDUP_REMOVED lines=13> */
.L_x_1207:
[----:B------:R-:W-:-:S04]  /*2f2b0*/  FFMA R20, R19, R19, 1 ;  /* 0x3f80000013147423 */ /* 0x000fc80000000013 */
[----:B------:R0:W1:Y:S01]  /*2f2c0*/  MUFU.RSQ R31, R20 ;  /* 0x00000014001f7308 */ /* 0x0000620000001400 */
[----:B------:R-:W-:-:S04]  /*2f2d0*/  IADD3 R47, PT, PT, R20, -0xd000000, RZ ;  /* 0xf3000000142f7810 */ /* 0x000fc80007ffe0ff */
[----:B------:R-:W-:-:S13]  /*2f2e0*/  ISETP.GT.U32.AND P0, PT, R47, 0x727fffff, PT ;  /* 0x727fffff2f00780c */ /* 0x000fda0003f04070 */
[----:B01----:R-:W-:Y:S05]  /*2f2f0*/  @!P0 BRA `(.L_x_1208) ;  /* 0x0000000000148947 */ /* 0x003fea0003800000 */
[----:B------:R-:W-:Y:S02]  /*2f300*/  MOV R31, R20 ;  /* 0x00000014001f7202 */ /* 0x000fe40000000f00 */
[----:B------:R-:W-:-:S07]  /*2f310*/  MOV R20, 0x2f330 ;  /* 0x0002f33000147802 */ /* 0x000fce0000000f00 */
[----:B------:R-:W-:Y:S05]  /*2f320*/  CALL.REL.NOINC `($__internal_2_$__cuda_sm20_sqrt_rn_f32_slowpath) ;  /* 0x000000e000547944 */ /* 0x000fea0003c00000 */
[----:B------:R-:W-:Y:S01]  /*2f330*/  MOV R51, R57 ;  /* 0x0000003900337202 */ /* 0x000fe20000000f00 */
[----:B------:R-:W-:Y:S06]  /*2f340*/  BRA `(.L_x_1209) ;  /* 0x0000000000107947 */ /* 0x000fec0003800000 */
.L_x_1208:
[----:B------:R-:W-:Y:S01]  /*2f350*/  FMUL.FTZ R51, R20, R31 ;  /* 0x0000001f14337220 */ /* 0x000fe20000410000 */
[----:B------:R-:W-:-:S03]  /*2f360*/  FMUL.FTZ R31, R31, 0.5 ;  /* 0x3f0000001f1f7820 */ /* 0x000fc60000410000 */
[----:B------:R-:W-:-:S04]  /*2f370*/  FFMA R20, -R51, R51, R20 ;  /* 0x0000003333147223 */ /* 0x000fc80000000114 */
[----:B------:R-:W-:-:S07]  /*2f380*/  FFMA R51, R20, R31, R51 ;  /* 0x0000001f14337223 */ /* 0x000fce0000000033 */
.L_x_1209:
[----:B------:R-:W-:-:S04]  /*2f390*/  IADD3 R20, PT, PT, R51, 0x1800000, RZ ;  /* 0x0180000033147810 */ /* 0x000fc80007ffe0ff */
[----:B------:R-:W-:-:S04]  /*2f3a0*/  LOP3.LUT R20, R20, 0x7f800000, RZ, 0xc0, !PT ;  /* 0x7f80000014147812 */ /* 0x000fc800078ec0ff */
[----:B------:R-:W-:-:S13]  /*2f3b0*/  ISETP.GT.U32.AND P0, PT, R20, 0x1ffffff, PT ;  /* 0x01ffffff1400780c */ /* 0x000fda0003f04070 */
[----:B------:R-:W-:Y:S05]  /*2f3c0*/  @P0 BRA `(.L_x_1210) ;  /* 0x00000000000c0947 */ /* 0x000fea0003800000 */
[----:B------:R-:W-:-:S07]  /*2f3d0*/  MOV R56, 0x2f3f0 ;  /* 0x0002f3f000387802 */ /* 0x000fce0000000f00 */
[----:B------:R-:W-:Y:S05]  /*2f3e0*/  CALL.REL.NOINC `($__internal_1_$__cuda_sm20_rcp_rn_f32_slowpath) ;  /* 0x000000dc00587944 */ /* 0x000fea0003c00000 */
[----:B------:R-:W-:Y:S05]  /*2f3f0*/  BRA `(.L_x_1211) ;  /* 0x0000000000107947 */ /* 0x000fea0003800000 */
.L_x_1210:
[----:B------:R-:W0:Y:S02]  /*2f400*/  MUFU.RCP R20, R51 ;  /* 0x0000003300147308 */ /* 0x000e240000001000 */
[----:B0-----:R-:W-:-:S04]  /*2f410*/  FFMA R31, R20, R51, -1 ;  /* 0xbf800000141f7423 */ /* 0x001fc80000000033 */
[----:B------:R-:W-:-:S04]  /*2f420*/  FADD.FTZ R31, -R31, -RZ ;  /* 0x800000ff1f1f7221 */ /* 0x000fc80000010100 */
[----:B------:R-:W-:-:S07]  /*2f430*/  FFMA R20, R20, R31, R20 ;  /* 0x0000001f14147223 */ /* 0x000fce0000000014 */
.L_x_1211:
[----:B------:R-:W-:Y:S01]  /*2f440*/  FMUL R47, R20, R19 ;  /* 0x00000013142f7220 */ /* 0x000fe20000400000 */
[----:B------:R-:W-:Y:S01]  /*2f450*/  MOV R56, R20 ;  /* 0x0000001400387202 */ /* 0x000fe20000000f00 */
[----:B------:R-:W-:Y:S06]  /*2f460*/  BRA `(.L_x_1212) ;  /* 0x0000000000a07947 */ /* 0x000fec0003800000 */
.L_x_1206:
        /* <DEDUP_REMOVED lines=13> */
.L_x_1213:
        /* <DEDUP_REMOVED lines=10> */
.L_x_1214:
[----:B------:R-:W-:Y:S01]  /*2f5e0*/  FMUL.FTZ R51, R20, R31 ;  /* 0x0000001f14337220 */ /* 0x000fe20000410000 */
[----:B------:R-:W-:-:S03]  /*2f5f0*/  FMUL.FTZ R31, R31, 0.5 ;  /* 0x3f0000001f1f7820 */ /* 0x000fc60000410000 */
[----:B------:R-:W-:-:S04]  /*2f600*/  FFMA R20, -R51, R51, R20 ;  /* 0x0000003333147223 */ /* 0x000fc80000000114 */
[----:B------:R-:W-:-:S07]  /*2f610*/  FFMA R51, R20, R31, R51 ;  /* 0x0000001f14337223 */ /* 0x000fce0000000033 */
.L_x_1215:
[----:B------:R-:W-:-:S04]  /*2f620*/  IADD3 R20, PT, PT, R51, 0x1800000, RZ ;  /* 0x0180000033147810 */ /* 0x000fc80007ffe0ff */
[----:B------:R-:W-:-:S04]  /*2f630*/  LOP3.LUT R20, R20, 0x7f800000, RZ, 0xc0, !PT ;  /* 0x7f80000014147812 */ /* 0x000fc800078ec0ff */
[----:B------:R-:W-:-:S13]  /*2f640*/  ISETP.GT.U32.AND P0, PT, R20, 0x1ffffff, PT ;  /* 0x01ffffff1400780c */ /* 0x000fda0003f04070 */
[----:B------:R-:W-:Y:S05]  /*2f650*/  @P0 BRA `(.L_x_1216) ;  /* 0x00000000000c0947 */ /* 0x000fea0003800000 */
[----:B------:R-:W-:-:S07]  /*2f660*/  MOV R56, 0x2f680 ;  /* 0x0002f68000387802 */ /* 0x000fce0000000f00 */
[----:B------:R-:W-:Y:S05]  /*2f670*/  CALL.REL.NOINC `($__internal_1_$__cuda_sm20_rcp_rn_f32_slowpath) ;  /* 0x000000d800b47944 */ /* 0x000fea0003c00000 */
[----:B------:R-:W-:Y:S05]  /*2f680*/  BRA `(.L_x_1217) ;  /* 0x0000000000107947 */ /* 0x000fea0003800000 */
.L_x_1216:
[----:B------:R-:W0:Y:S02]  /*2f690*/  MUFU.RCP R20, R51 ;  /* 0x0000003300147308 */ /* 0x000e240000001000 */
[----:B0-----:R-:W-:-:S04]  /*2f6a0*/  FFMA R31, R20, R51, -1 ;  /* 0xbf800000141f7423 */ /* 0x001fc80000000033 */
[----:B------:R-:W-:-:S04]  /*2f6b0*/  FADD.FTZ R31, -R31, -RZ ;  /* 0x800000ff1f1f7221 */ /* 0x000fc80000010100 */
[----:B------:R-:W-:-:S07]  /*2f6c0*/  FFMA R20, R20, R31, R20 ;  /* 0x0000001f14147223 */ /* 0x000fce0000000014 */
.L_x_1217:
[----:B------:R-:W-:Y:S01]  /*2f6d0*/  FMUL R56, R20, R19 ;  /* 0x0000001314387220 */ /* 0x000fe20000400000 */
[----:B------:R-:W-:-:S07]  /*2f6e0*/  MOV R47, R20 ;  /* 0x00000014002f7202 */ /* 0x000fce0000000f00 */
.L_x_1212:
[----:B------:R-:W0:Y:S01]  /*2f6f0*/  S2R R20, SR_CgaCtaId ;  /* 0x0000000000147919 */ /* 0x000e220000008800 */
[-C--:B------:R-:W-:Y:S01]  /*2f700*/  FMUL R50, R50, R47.reuse ;  /* 0x0000002f32327220 */ /* 0x080fe20000400000 */
[-C--:B------:R-:W-:Y:S01]  /*2f710*/  FMUL R19, R55, R56.reuse ;  /* 0x0000003837137220 */ /* 0x080fe20000400000 */
[----:B------:R-:W-:Y:S01]  /*2f720*/  MOV R31, 0x400 ;  /* 0x00000400001f7802 */ /* 0x000fe20000000f00 */
[-C--:B------:R-:W-:Y:S01]  /*2f730*/  FMUL R58, R16, R47.reuse ;  /* 0x0000002f103a7220 */ /* 0x080fe20000400000 */
[----:B------:R-:W-:Y:S01]  /*2f740*/  FFMA R50, R17, R56, R50 ;  /* 0x0000003811327223 */ /* 0x000fe20000000032 */
[----:B------:R-:W-:-:S04]  /*2f750*/  FFMA R19, R30, R47, R19 ;  /* 0x0000002f1e137223 */ /* 0x000fc80000000013 */
[----:B------:R-:W-:Y:S01]  /*2f760*/  STS [R11+0x4], R50 ;  /* 0x000004320b007388 */ /* 0x000fe20000000800 */
[----:B0-----:R-:W-:-:S05]  /*2f770*/  LEA R54, R20, R31, 0x18 ;  /* 0x0000001f14367211 */ /* 0x001fca00078ec0ff */
[----:B------:R-:W-:Y:S04]  /*2f780*/  STS [R54+0x3204], R19 ;  /* 0x0032041336007388 */ /* 0x000fe80000000800 */
[----:B------:R-:W0:Y:S02]  /*2f790*/  LDS R17, [R11+0x8] ;  /* 0x000008000b117984 */ /* 0x000e240000000800 */
[CC--:B0-----:R-:W-:Y:S01]  /*2f7a0*/  FMUL R49, R17.reuse, R47.reuse ;  /* 0x0000002f11317220 */ /* 0x0c1fe20000400000 */
[-C--:B------:R-:W-:Y:S01]  /*2f7b0*/  FFMA R58, R17, R56.reuse, R58 ;  /* 0x00000038113a7223 */ /* 0x080fe2000000003a */
[----:B------:R-:W-:Y:S02]  /*2f7c0*/  FMUL R17, R55, R47 ;  /* 0x0000002f37117220 */ /* 0x000fe40000400000 */
[----:B------:R-:W-:-:S02]  /*2f7d0*/  FFMA R16, R16, R56, -R49 ;  /* 0x0000003810107223 */ /* 0x000fc40000000831 */
[----:B------:R0:W-:Y:S01]  /*2f7e0*/  STS [R11+0x8], R58 ;  /* 0x0000083a0b007388 */ /* 0x0001e20000000800 */
[----:B------:R-:W-:-:S03]  /*2f7f0*/  FFMA R30, R30, R56, -R17 ;  /* 0x000000381e1e7223 */ /* 0x000fc60000000811 */
[----:B------:R0:W-:Y:S04]  /*2f800*/  STL [R1+0x20], R16 ;  /* 0x0000201001007387 */ /* 0x0001e80000100800 */
.L_x_1205:
[----:B------:R-:W-:Y:S02]  /*2f810*/  FSETP.NEU.AND P0, PT, R16, RZ, PT ;  /* 0x000000ff1000720b */ /* 0x000fe40003f0d000 */
[----:B-1----:R-:W-:-:S11]  /*2f820*/  MOV R17, R21 ;  /* 0x0000001500117202 */ /* 0x002fd60000000f00 */
[----:B------:R-:W-:Y:S05]  /*2f830*/  @!P0 BRA `(.L_x_1192) ;  /* 0x0000000400748947 */ /* 0x000fea0003800000 */
[----:B------:R-:W1:Y:S02]  /*2f840*/  LDS R17, [R12+0x8] ;  /* 0x000008000c117984 */ /* 0x000e640000000800 */
[----:B-1----:R-:W-:-:S13]  /*2f850*/  FSETP.GEU.AND P0, PT, |R17|, |R16|, PT ;  /* 0x400000101100720b */ /* 0x002fda0003f0e200 */
[----:B------:R-:W-:Y:S05]  /*2f860*/  @!P0 BRA `(.L_x_1218) ;  /* 0x0000000000a48947 */ /* 0x000fea0003800000 */
        /* <DEDUP_REMOVED lines=8> */
[----:B------:R-:W-:Y:S02]  /*2f8f0*/  MOV R20, R16 ;  /* 0x0000001000147202 */ /* 0x000fe40000000f00 */
[----:B------:R-:W-:Y:S02]  /*2f900*/  MOV R31, R17 ;  /* 0x00000011001f7202 */ /* 0x000fe40000000f00 */
[----:B0-----:R-:W-:-:S07]  /*2f910*/  MOV R58, 0x2f930 ;  /* 0x0002f930003a7802 */ /* 0x001fce0000000f00 */
[----:B------:R-:W-:Y:S05]  /*2f920*/  CALL.REL.NOINC `($__internal_3_$__cuda_sm3x_div_rn_noftz_f32_slowpath) ;  /* 0x000000dc00307944 */ /* 0x000fea0003c00000 */
[----:B------:R-:W-:-:S07]  /*2f930*/  MOV R47, R20 ;  /* 0x00000014002f7202 */ /* 0x000fce0000000f00 */
.L_x_1219:
[----:B------:R-:W-:-:S04]  /*2f940*/  FFMA R20, R47, R47, 1 ;  /* 0x3f8000002f147423 */ /* 0x000fc8000000002f */
[----:B------:R1:W2:Y:S01]  /*2f950*/  MUFU.RSQ R31, R20 ;  /* 0x00000014001f7308 */ /* 0x0002a20000001400 */
[----:B------:R-:W-:-:S04]  /*2f960*/  IADD3 R49, PT, PT, R20, -0xd000000, RZ ;  /* 0xf300000014317810 */ /* 0x000fc80007ffe0ff */
[----:B------:R-:W-:-:S13]  /*2f970*/  ISETP.GT.U32.AND P0, PT, R49, 0x727fffff, PT ;  /* 0x727fffff3100780c */ /* 0x000fda0003f04070 */
[----:B-12---:R-:W-:Y:S05]  /*2f980*/  @!P0 BRA `(.L_x_1220) ;  /* 0x0000000000148947 */ /* 0x006fea0003800000 */
[----:B------:R-:W-:Y:S02]  /*2f990*/  MOV R31, R20 ;  /* 0x00000014001f7202 */ /* 0x000fe40000000f00 */
[----:B------:R-:W-:-:S07]  /*2f9a0*/  MOV R20, 0x2f9c0 ;  /* 0x0002f9c000147802 */ /* 0x000fce0000000f00 */
[----:B0-----:R-:W-:Y:S05]  /*2f9b0*/  CALL.REL.NOINC `($__internal_2_$__cuda_sm20_sqrt_rn_f32_slowpath) ;  /* 0x000000d800b07944 */ /* 0x001fea0003c00000 */
[----:B------:R-:W-:Y:S01]  /*2f9c0*/  MOV R51, R57 ;  /* 0x0000003900337202 */ /* 0x000fe20000000f00 */
[----:B------:R-:W-:Y:S06]  /*2f9d0*/  BRA `(.L_x_1221) ;  /* 0x0000000000107947 */ /* 0x000fec0003800000 */
.L_x_1220:
[----:B------:R-:W-:Y:S01]  /*2f9e0*/  FMUL.FTZ R51, R20, R31 ;  /* 0x0000001f14337220 */ /* 0x000fe20000410000 */
[----:B------:R-:W-:-:S03]  /*2f9f0*/  FMUL.FTZ R31, R31, 0.5 ;  /* 0x3f0000001f1f7820 */ /* 0x000fc60000410000 */
[----:B------:R-:W-:-:S04]  /*2fa00*/  FFMA R20, -R51, R51, R20 ;  /* 0x0000003333147223 */ /* 0x000fc80000000114 */
[----:B------:R-:W-:-:S07]  /*2fa10*/  FFMA R51, R20, R31, R51 ;  /* 0x0000001f14337223 */ /* 0x000fce0000000033 */
.L_x_1221:
[----:B------:R-:W-:-:S04]  /*2fa20*/  IADD3 R20, PT, PT, R51, 0x1800000, RZ ;  /* 0x0180000033147810 */ /* 0x000fc80007ffe0ff */
[----:B------:R-:W-:-:S04]  /*2fa30*/  LOP3.LUT R20, R20, 0x7f800000, RZ, 0xc0, !PT ;  /* 0x7f80000014147812 */ /* 0x000fc800078ec0ff */
[----:B------:R-:W-:-:S13]  /*2fa40*/  ISETP.GT.U32.AND P0, PT, R20, 0x1ffffff, PT ;  /* 0x01ffffff1400780c */ /* 0x000fda0003f04070 */
[----:B------:R-:W-:Y:S05]  /*2fa50*/  @P0 BRA `(.L_x_1222) ;  /* 0x00000000000c0947 */ /* 0x000fea0003800000 */
[----:B------:R-:W-:-:S07]  /*2fa60*/  MOV R56, 0x2fa80 ;  /* 0x0002fa8000387802 */ /* 0x000fce0000000f00 */
[----:B0-----:R-:W-:Y:S05]  /*2fa70*/  CALL.REL.NOINC `($__internal_1_$__cuda_sm20_rcp_rn_f32_slowpath) ;  /* 0x000000d400b47944 */ /* 0x001fea0003c00000 */
[----:B------:R-:W-:Y:S05]  /*2fa80*/  BRA `(.L_x_1223) ;  /* 0x0000000000107947 */ /* 0x000fea0003800000 */
.L_x_1222:
[----:B------:R-:W1:Y:S02]  /*2fa90*/  MUFU.RCP R20, R51 ;  /* 0x0000003300147308 */ /* 0x000e640000001000 */
[----:B-1----:R-:W-:-:S04]  /*2faa0*/  FFMA R31, R20, R51, -1 ;  /* 0xbf800000141f7423 */ /* 0x002fc80000000033 */
[----:B------:R-:W-:-:S04]  /*2fab0*/  FADD.FTZ R31, -R31, -RZ ;  /* 0x800000ff1f1f7221 */ /* 0x000fc80000010100 */
[----:B------:R-:W-:-:S07]  /*2fac0*/  FFMA R20, R20, R31, R20 ;  /* 0x0000001f14147223 */ /* 0x000fce0000000014 */
.L_x_1223:
[----:B------:R-:W-:Y:S01]  /*2fad0*/  FMUL R47, R20, R47 ;  /* 0x0000002f142f7220 */ /* 0x000fe20000400000 */
[----:B------:R-:W-:Y:S01]  /*2fae0*/  MOV R50, R20 ;  /* 0x0000001400327202 */ /* 0x000fe20000000f00 */
[----:B------:R-:W-:Y:S06]  /*2faf0*/  BRA `(.L_x_1224) ;  /* 0x0000000000a07947 */ /* 0x000fec0003800000 */
.L_x_1218:
        /* <DEDUP_REMOVED lines=10> */
[----:B0-----:R-:W-:-:S07]  /*2fba0*/  MOV R58, 0x2fbc0 ;  /* 0x0002fbc0003a7802 */ /* 0x001fce0000000f00 */
[----:B------:R-:W-:Y:S05]  /*2fbb0*/  CALL.REL.NOINC `($__internal_3_$__cuda_sm3x_div_rn_noftz_f32_slowpath) ;  /* 0x000000d8008c7944 */ /* 0x000fea0003c00000 */
[----:B------:R-:W-:-:S07]  /*2fbc0*/  MOV R47, R20 ;  /* 0x00000014002f7202 */ /* 0x000fce0000000f00 */
.L_x_1225:
        /* <DEDUP_REMOVED lines=10> */
.L_x_1226:
[----:B------:R-:W-:Y:S01]  /*2fc70*/  FMUL.FTZ R51, R20, R31 ;  /* 0x0000001f14337220 */ /* 0x000fe20000410000 */
[----:B------:R-:W-:-:S03]  /*2fc80*/  FMUL.FTZ R31, R31, 0.5 ;  /* 0x3f0000001f1f7820 */ /* 0x000fc60000410000 */
[----:B------:R-:W-:-:S04]  /*2fc90*/  FFMA R20, -R51, R51, R20 ;  /* 0x0000003333147223 */ /* 0x000fc80000000114 */
[----:B------:R-:W-:-:S07]  /*2fca0*/  FFMA R51, R20, R31, R51 ;  /* 0x0000001f14337223 */ /* 0x000fce0000000033 */
.L_x_1227:
[----:B------:R-:W-:-:S04]  /*2fcb0*/  IADD3 R20, PT, PT, R51, 0x1800000, RZ ;  /* 0x0180000033147810 */ /* 0x000fc80007ffe0ff */
[----:B------:R-:W-:-:S04]  /*2fcc0*/  LOP3.LUT R20, R20, 0x7f800000, RZ, 0xc0, !PT ;  /* 0x7f80000014147812 */ /* 0x000fc800078ec0ff */
[----:B------:R-:W-:-:S13]  /*2fcd0*/  ISETP.GT.U32.AND P0, PT, R20, 0x1ffffff, PT ;  /* 0x01ffffff1400780c */ /* 0x000fda0003f04070 */
[----:B------:R-:W-:Y:S05]  /*2fce0*/  @P0 BRA `(.L_x_1228) ;  /* 0x00000000000c0947 */ /* 0x000fea0003800000 */
[----:B------:R-:W-:-:S07]  /*2fcf0*/  MOV R56, 0x2fd10 ;  /* 0x0002fd1000387802 */ /* 0x000fce0000000f00 */
[----:B0-----:R-:W-:Y:S05]  /*2fd00*/  CALL.REL.NOINC `($__internal_1_$__cuda_sm20_rcp_rn_f32_slowpath) ;  /* 0x000000d400107944 */ /* 0x001fea0003c00000 */
[----:B------:R-:W-:Y:S05]  /*2fd10*/  BRA `(.L_x_1229) ;  /* 0x0000000000107947 */ /* 0x000fea0003800000 */
.L_x_1228:
[----:B------:R-:W1:Y:S02]  /*2fd20*/  MUFU.RCP R20, R51 ;  /* 0x0000003300147308 */ /* 0x000e640000001000 */
[----:B-1----:R-:W-:-:S04]  /*2fd30*/  FFMA R31, R20, R51, -1 ;  /* 0xbf800000141f7423 */ /* 0x002fc80000000033 */
[----:B------:R-:W-:-:S04]  /*2fd40*/  FADD.FTZ R31, -R31, -RZ ;  /* 0x800000ff1f1f7221 */ /* 0x000fc80000010100 */
[----:B------:R-:W-:-:S07]  /*2fd50*/  FFMA R20, R20, R31, R20 ;  /* 0x0000001f14147223 */ /* 0x000fce0000000014 */
.L_x_1229:
[----:B------:R-:W-:Y:S01]  /*2fd60*/  FMUL R50, R20, R47 ;  /* 0x0000002f14327220 */ /* 0x000fe20000400000 */
[----:B------:R-:W-:-:S07]  /*2fd70*/  MOV R47, R20 ;  /* 0x00000014002f7202 */ /* 0x000fce0000000f00 */
.L_x_1224:
[----:B------:R-:W1:Y:S01]  /*2fd80*/  S2R R20, SR_CgaCtaId ;  /* 0x0000000000147919 */ /* 0x000e620000008800 */
[----:B0-----:R-:W-:Y:S01]  /*2fd90*/  FMUL R16, R47, R16 ;  /* 0x000000102f107220 */ /* 0x001fe20000400000 */
[-C--:B------:R-:W-:Y:S01]  /*2fda0*/  FMUL R54, R21, R50.reuse ;  /* 0x0000003215367220 */ /* 0x080fe20000400000 */
[----:B------:R-:W-:Y:S02]  /*2fdb0*/  MOV R31, 0x400 ;  /* 0x00000400001f7802 */ /* 0x000fe40000000f00 */
[----:B------:R-:W-:Y:S01]  /*2fdc0*/  FFMA R49, R17, R50, R16 ;  /* 0x0000003211317223 */ /* 0x000fe20000000010 */
[----:B------:R-:W-:-:S04]  /*2fdd0*/  FFMA R17, R47, R30, R54 ;  /* 0x0000001e2f117223 */ /* 0x000fc80000000036 */
[----:B------:R2:W-:Y:S01]  /*2fde0*/  STS [R12+0x8], R49 ;  /* 0x000008310c007388 */ /* 0x0005e20000000800 */
[----:B-1----:R-:W-:-:S05]  /*2fdf0*/  LEA R54, R20, R31, 0x18 ;  /* 0x0000001f14367211 */ /* 0x002fca00078ec0ff */
[----:B------:R2:W-:Y:S02]  /*2fe00*/  STS [R54+0x3208], R17 ;  /* 0x0032081136007388 */ /* 0x0005e40000000800 */
.L_x_1192:
[----:B------:R-:W1:Y:S04]  /*2fe10*/  LDS R30, [R54+0xc80] ;  /* 0x000c8000361e7984 */ /* 0x000e680000000800 */
[----:B-1----:R1:W-:Y:S04]  /*2fe20*/  STL [R1+0x18], R30 ;  /* 0x0000181e01007387 */ /* 0x0023e80000100800 */
[----:B------:R-:W3:Y:S04]  /*2fe30*/  LDL R47, [R66+0x24] ;  /* 0x00002400422f7983 */ /* 0x000ee80000100800 */
[----:B------:R1:W-:Y:S04]  /*2fe40*/  STS [R54+0xc80], R48 ;  /* 0x000c803036007388 */ /* 0x0003e80000000800 */
[----:B------:R1:W4:Y:S01]  /*2fe50*/  LDS R50, [R11+0x4] ;  /* 0x000004000b327984 */ /* 0x0003220000000800 */
[----:B---3--:R-:W-:-:S13]  /*2fe60*/  FSETP.NEU.AND P0, PT, R47, RZ, PT ;  /* 0x000000ff2f00720b */ /* 0x008fda0003f0d000 */
[----:B-1--4-:R-:W-:Y:S05]  /*2fe70*/  @!P0 BRA `(.L_x_1230) ;  /* 0x0000000c000c8947 */ /* 0x012fea0003800000 */
[----:B------:R1:W-:Y:S01]  /*2fe80*/  STL [R1+0x20], RZ ;  /* 0x000020ff01007387 */ /* 0x0003e20000100800 */
[----:B------:R-:W-:-:S13]  /*2fe90*/  FSETP.GEU.AND P0, PT, |R50|, |R47|, PT ;  /* 0x4000002f3200720b */ /* 0x000fda0003f0e200 */
[----:B-1----:R-:W-:Y:S05]  /*2fea0*/  @!P0 BRA `(.L_x_1231) ;  /* 0x0000000000a48947 */ /* 0x002fea0003800000 */
        /* <DEDUP_REMOVED lines=11> */
[----:B--2---:R-:W-:Y:S05]  /*2ff60*/  CALL.REL.NOINC `($__internal_3_$__cuda_sm3x_div_rn_noftz_f32_slowpath) ;  /* 0x000000d400a07944 */ /* 0x004fea0003c00000 */
[----:B------:R-:W-:-:S07]  /*2ff70*/  MOV R16, R20 ;  /* 0x0000001400107202 */ /* 0x000fce0000000f00 */
.L_x_1232:
[----:B------:R-:W-:-:S04]  /*2ff80*/  FFMA R20, R16, R16, 1 ;  /* 0x3f80000010147423 */ /* 0x000fc80000000010 */
[----:B------:R0:W1:Y:S01]  /*2ff90*/  MUFU.RSQ R31, R20 ;  /* 0x00000014001f7308 */ /* 0x0000620000001400 */
[----:B--2---:R-:W-:-:S04]  /*2ffa0*/  IADD3 R49, PT, PT, R20, -0xd000000, RZ ;  /* 0xf300000014317810 */ /* 0x004fc80007ffe0ff */
[----:B------:R-:W-:-:S13]  /*2ffb0*/  ISETP.GT.U32.AND P0, PT, R49, 0x727fffff, PT ;  /* 0x727fffff3100780c */ /* 0x000fda0003f04070 */
[----:B01----:R-:W-:Y:S05]  /*2ffc0*/  @!P0 BRA `(.L_x_1233) ;  /* 0x0000000000148947 */ /* 0x003fea0003800000 */
[----:B------:R-:W-:Y:S02]  /*2ffd0*/  MOV R31, R20 ;  /* 0x00000014001f7202 */ /* 0x000fe40000000f00 */
[----:B------:R-:W-:-:S07]  /*2ffe0*/  MOV R20, 0x30000 ;  /* 0x0003000000147802 */ /* 0x000fce0000000f00 */
[----:B------:R-:W-:Y:S05]  /*2fff0*/  CALL.REL.NOINC `($__internal_2_$__cuda_sm20_sqrt_rn_f32_slowpath) ;  /* 0x000000d400207944 */ /* 0x000fea0003c00000 */
[----:B------:R-:W-:Y:S01]  /*30000*/  MOV R51, R57 ;  /* 0x0000003900337202 */ /* 0x000fe20000000f00 */
[----:B------:R-:W-:Y:S06]  /*30010*/  BRA `(.L_x_1234) ;  /* 0x0000000000107947 */ /* 0x000fec0003800000 */
.L_x_1233:
[----:B------:R-:W-:Y:S01]  /*30020*/  FMUL.FTZ R51, R20, R31 ;  /* 0x0000001f14337220 */ /* 0x000fe20000410000 */
[----:B------:R-:W-:-:S03]  /*30030*/  FMUL.FTZ R31, R31, 0.5 ;  /* 0x3f0000001f1f7820 */ /* 0x000fc60000410000 */
[----:B------:R-:W-:-:S04]  /*30040*/  FFMA R20, -R51, R51, R20 ;  /* 0x0000003333147223 */ /* 0x000fc80000000114 */
[----:B------:R-:W-:-:S07]  /*30050*/  FFMA R51, R20, R31, R51 ;  /* 0x0000001f14337223 */ /* 0x000fce0000000033 */
.L_x_1234:
[----:B------:R-:W-:-:S04]  /*30060*/  IADD3 R20, PT, PT, R51, 0x1800000, RZ ;  /* 0x0180000033147810 */ /* 0x000fc80007ffe0ff */
[----:B------:R-:W-:-:S04]  /*30070*/  LOP3.LUT R20, R20, 0x7f800000, RZ, 0xc0, !PT ;  /* 0x7f80000014147812 */ /* 0x000fc800078ec0ff */
[----:B------:R-:W-:-:S13]  /*30080*/  ISETP.GT.U32.AND P0, PT, R20, 0x1ffffff, PT ;  /* 0x01ffffff1400780c */ /* 0x000fda0003f04070 */
[----:B------:R-:W-:Y:S05]  /*30090*/  @P0 BRA `(.L_x_1235) ;  /* 0x00000000000c0947 */ /* 0x000fea0003800000 */
[----:B------:R-:W-:-:S07]  /*300a0*/  MOV R56, 0x300c0 ;  /* 0x000300c000387802 */ /* 0x000fce0000000f00 */
[----:B------:R-:W-:Y:S05]  /*300b0*/  CALL.REL.NOINC `($__internal_1_$__cuda_sm20_rcp_rn_f32_slowpath) ;  /* 0x000000d000247944 */ /* 0x000fea0003c00000 */
[----:B------:R-:W-:Y:S05]  /*300c0*/  BRA `(.L_x_1236) ;  /* 0x0000000000107947 */ /* 0x000fea0003800000 */
.L_x_1235:
[----:B------:R-:W0:Y:S02]  /*300d0*/  MUFU.RCP R20, R51 ;  /* 0x0000003300147308 */ /* 0x000e240000001000 */
[----:B0-----:R-:W-:-:S04]  /*300e0*/  FFMA R31, R20, R51, -1 ;  /* 0xbf800000141f7423 */ /* 0x001fc80000000033 */
[----:B------:R-:W-:-:S04]  /*300f0*/  FADD.FTZ R31, -R31, -RZ ;  /* 0x800000ff1f1f7221 */ /* 0x000fc80000010100 */
[----:B------:R-:W-:-:S07]  /*30100*/  FFMA R20, R20, R31, R20 ;  /* 0x0000001f14147223 */ /* 0x000fce0000000014 */
.L_x_1236:
[----:B------:R-:W-:Y:S01]  /*30110*/  FMUL R56, R20, R16 ;  /* 0x0000001014387220 */ /* 0x000fe20000400000 */
[----:B------:R-:W-:Y:S01]  /*30120*/  MOV R16, R20 ;  /* 0x0000001400107202 */ /* 0x000fe20000000f00 */
[----:B------:R-:W-:Y:S06]  /*30130*/  BRA `(.L_x_1237) ;  /* 0x0000000000a07947 */ /* 0x000fec0003800000 */
.L_x_1231:
[----:B0-----:R-:W0:Y:S08]  /*30140*/  MUFU.RCP R16, R47 ;  /* 0x0000002f00107308 */ /* 0x001e300000001000 */
        /* <DEDUP_REMOVED lines=12> */
.L_x_1238:
        /* <DEDUP_REMOVED lines=10> */
.L_x_1239:
[----:B------:R-:W-:Y:S01]  /*302b0*/  FMUL.FTZ R51, R20, R31 ;  /* 0x0000001f14337220 */ /* 0x000fe20000410000 */
[----:B------:R-:W-:-:S03]  /*302c0*/  FMUL.FTZ R31, R31, 0.5 ;  /* 0x3f0000001f1f7820 */ /* 0x000fc60000410000 */
[----:B------:R-:W-:-:S04]  /*302d0*/  FFMA R20, -R51, R51, R20 ;  /* 0x0000003333147223 */ /* 0x000fc80000000114 */
[----:B------:R-:W-:-:S07]  /*302e0*/  FFMA R51, R20, R31, R51 ;  /* 0x0000001f14337223 */ /* 0x000fce0000000033 */
.L_x_1240:
[----:B------:R-:W-:-:S04]  /*302f0*/  IADD3 R20, PT, PT, R51, 0x1800000, RZ ;  /* 0x0180000033147810 */ /* 0x000fc80007ffe0ff */
[----:B------:R-:W-:-:S04]  /*30300*/  LOP3.LUT R20, R20, 0x7f800000, RZ, 0xc0, !PT ;  /* 0x7f80000014147812 */ /* 0x000fc800078ec0ff */
[----:B------:R-:W-:-:S13]  /*30310*/  ISETP.GT.U32.AND P0, PT, R20, 0x1ffffff, PT ;  /* 0x01ffffff1400780c */ /* 0x000fda0003f04070 */
[----:B------:R-:W-:Y:S05]  /*30320*/  @P0 BRA `(.L_x_1241) ;  /* 0x00000000000c0947 */ /* 0x000fea0003800000 */
[----:B------:R-:W-:-:S07]  /*30330*/  MOV R56, 0x30350 ;  /* 0x0003035000387802 */ /* 0x000fce0000000f00 */
[----:B------:R-:W-:Y:S05]  /*30340*/  CALL.REL.NOINC `($__internal_1_$__cuda_sm20_rcp_rn_f32_slowpath) ;  /* 0x000000cc00807944 */ /* 0x000fea0003c00000 */
[----:B------:R-:W-:Y:S05]  /*30350*/  BRA `(.L_x_1242) ;  /* 0x0000000000107947 */ /* 0x000fea0003800000 */
.L_x_1241:
[----:B------:R-:W0:Y:S02]  /*30360*/  MUFU.RCP R20, R51 ;  /* 0x0000003300147308 */ /* 0x000e240000001000 */
[----:B0-----:R-:W-:-:S04]  /*30370*/  FFMA R31, R20, R51, -1 ;  /* 0xbf800000141f7423 */ /* 0x001fc80000000033 */
[----:B------:R-:W-:-:S04]  /*30380*/  FADD.FTZ R31, -R31, -RZ ;  /* 0x800000ff1f1f7221 */ /* 0x000fc80000010100 */
[----:B------:R-:W-:-:S07]  /*30390*/  FFMA R20, R20, R31, R20 ;  /* 0x0000001f14147223 */ /* 0x000fce0000000014 */
.L_x_1242:
[----:B------:R-:W-:Y:S01]  /*303a0*/  FMUL R16, R20, R16 ;  /* 0x0000001014107220 */ /* 0x000fe20000400000 */
[----:B------:R-:W-:-:S07]  /*303b0*/  MOV R56, R20 ;  /* 0x0000001400387202 */ /* 0x000fce0000000f00 */
.L_x_1237:
[----:B------:R-:W0:Y:S01]  /*303c0*/  S2R R20, SR_CgaCtaId ;  /* 0x0000000000147919 */ /* 0x000e220000008800 */
[-C--:B------:R-:W-:Y:S01]  /*303d0*/  FMUL R47, R47, R56.reuse ;  /* 0x000000382f2f7220 */ /* 0x080fe20000400000 */
[----:B------:R-:W-:Y:S01]  /*303e0*/  FMUL R49, RZ, R56 ;  /* 0x00000038ff317220 */ /* 0x000fe20000400000 */
[----:B------:R-:W-:Y:S02]  /*303f0*/  MOV R31, 0x400 ;  /* 0x00000400001f7802 */ /* 0x000fe40000000f00 */
[----:B------:R-:W-:Y:S01]  /*30400*/  FFMA R50, R50, R16, R47 ;  /* 0x0000001032327223 */ /* 0x000fe2000000002f */
[----:B------:R-:W-:-:S04]  /*30410*/  FFMA R47, R16, R19, R49 ;  /* 0x00000013102f7223 */ /* 0x000fc80000000031 */
[----:B------:R-:W-:Y:S01]  /*30420*/  STS [R11+0x4], R50 ;  /* 0x000004320b007388 */ /* 0x000fe20000000800 */
[----:B0-----:R-:W-:-:S05]  /*30430*/  LEA R54, R20, R31, 0x18 ;  /* 0x0000001f14367211 */ /* 0x001fca00078ec0ff */
[----:B------:R-:W-:Y:S04]  /*30440*/  STS [R54+0x3204], R47 ;  /* 0x0032042f36007388 */ /* 0x000fe80000000800 */
[----:B------:R-:W0:Y:S02]  /*30450*/  LDS R58, [R11+0x8] ;  /* 0x000008000b3a7984 */ /* 0x000e240000000800 */
[-C--:B0-----:R-:W-:Y:S01]  /*30460*/  FFMA R60, R58, R16.reuse, R49 ;  /* 0x000000103a3c7223 */ /* 0x081fe20000000031 */
[----:B------:R-:W-:-:S04]  /*30470*/  FMUL R49, RZ, R16 ;  /* 0x00000010ff317220 */ /* 0x000fc80000400000 */
[----:B------:R1:W-:Y:S01]  /*30480*/  STS [R11+0x8], R60 ;  /* 0x0000083c0b007388 */ /* 0x0003e20000000800 */
[--C-:B------:R-:W-:Y:S01]  /*30490*/  FFMA R16, R58, -R56, R49.reuse ;  /* 0x800000383a107223 */ /* 0x100fe20000000031 */
[----:B------:R-:W-:-:S04]  /*304a0*/  FFMA R19, -R56, R19, R49 ;  /* 0x0000001338137223 */ /* 0x000fc80000000131 */
[----:B------:R-:W-:-:S13]  /*304b0*/  FSETP.NEU.AND P0, PT, R16, RZ, PT ;  /* 0x000000ff1000720b */ /* 0x000fda0003f0d000 */
[----:B-1----:R-:W-:Y:S05]  /*304c0*/  @!P0 BRA `(.L_x_1230) ;  /* 0x0000000400788947 */ /* 0x002fea0003800000 */
[----:B------:R-:W0:Y:S02]  /*304d0*/  LDS R47, [R12+0x8] ;  /* 0x000008000c2f7984 */ /* 0x000e240000000800 */
        /* <DEDUP_REMOVED lines=15> */
.L_x_1244:
        /* <DEDUP_REMOVED lines=10> */
.L_x_1245:
[----:B------:R-:W-:Y:S01]  /*30670*/  FMUL.FTZ R51, R20, R31 ;  /* 0x0000001f14337220 */ /* 0x000fe20000410000 */
[----:B------:R-:W-:-:S03]  /*30680*/  FMUL.FTZ R31, R31, 0.5 ;  /* 0x3f0000001f1f7820 */ /* 0x000fc60000410000 */
[----:B------:R-:W-:-:S04]  /*30690*/  FFMA R20, -R51, R51, R20 ;  /* 0x0000003333147223 */ /* 0x000fc80000000114 */
[----:B------:R-:W-:-:S07]  /*306a0*/  FFMA R51, R20, R31, R51 ;  /* 0x0000001f14337223 */ /* 0x000fce0000000033 */
.L_x_1246:
[----:B------:R-:W-:-:S04]  /*306b0*/  IADD3 R20, PT, PT, R51, 0x1800000, RZ ;  /* 0x0180000033147810 */ /* 0x000fc80007ffe0ff */
[----:B------:R-:W-:-:S04]  /*306c0*/  LOP3.LUT R20, R20, 0x7f800000, RZ, 0xc0, !PT ;  /* 0x7f80000014147812 */ /* 0x000fc800078ec0ff */
[----:B------:R-:W-:-:S13]  /*306d0*/  ISETP.GT.U32.AND P0, PT, R20, 0x1ffffff, PT ;  /* 0x01ffffff1400780c */ /* 0x000fda0003f04070 */
[----:B------:R-:W-:Y:S05]  /*306e0*/  @P0 BRA `(.L_x_1247) ;  /* 0x00000000000c0947 */ /* 0x000fea0003800000 */
[----:B------:R-:W-:-:S07]  /*306f0*/  MOV R56, 0x30710 ;  /* 0x0003071000387802 */ /* 0x000fce0000000f00 */
[----:B------:R-:W-:Y:S05]  /*30700*/  CALL.REL.NOINC `($__internal_1_$__cuda_sm20_rcp_rn_f32_slowpath) ;  /* 0x000000c800907944 */ /* 0x000fea0003c00000 */
[----:B------:R-:W-:Y:S05]  /*30710*/  BRA `(.L_x_1248) ;  /* 0x0000000000107947 */ /* 0x000fea0003800000 */
.L_x_1247:
[----:B------:R-:W0:Y:S02]  /*30720*/  MUFU.RCP R20, R51 ;  /* 0x0000003300147308 */ /* 0x000e240000001000 */
[----:B0-----:R-:W-:-:S04]  /*30730*/  FFMA R31, R20, R51, -1 ;  /* 0xbf800000141f7423 */ /* 0x001fc80000000033 */
[----:B------:R-:W-:-:S04]  /*30740*/  FADD.FTZ R31, -R31, -RZ ;  /* 0x800000ff1f1f7221 */ /* 0x000fc80000010100 */
[----:B------:R-:W-:-:S07]  /*30750*/  FFMA R20, R20, R31, R20 ;  /* 0x0000001f14147223 */ /* 0x000fce0000000014 */
.L_x_1248:
[----:B------:R-:W-:Y:S01]  /*30760*/  FMUL R49, R20, R49 ;  /* 0x0000003114317220 */ /* 0x000fe20000400000 */
[----:B------:R-:W-:Y:S01]  /*30770*/  MOV R50, R20 ;  /* 0x0000001400327202 */ /* 0x000fe20000000f00 */
[----:B------:R-:W-:Y:S06]  /*30780*/  BRA `(.L_x_1249) ;  /* 0x0000000000a07947 */ /* 0x000fec0003800000 */
.L_x_1243:
        /* <DEDUP_REMOVED lines=13> */
.L_x_1250:
        /* <DEDUP_REMOVED lines=10> */
.L_x_1251:
[----:B------:R-:W-:Y:S01]  /*30900*/  FMUL.FTZ R51, R20, R31 ;  /* 0x0000001f14337220 */ /* 0x000fe20000410000 */
[----:B------:R-:W-:-:S03]  /*30910*/  FMUL.FTZ R31, R31, 0.5 ;  /* 0x3f0000001f1f7820 */ /* 0x000fc60000410000 */
[----:B------:R-:W-:-:S04]  /*30920*/  FFMA R20, -R51, R51, R20 ;  /* 0x0000003333147223 */ /* 0x000fc80000000114 */
[----:B------:R-:W-:-:S07]  /*30930*/  FFMA R51, R20, R31, R51 ;  /* 0x0000001f14337223 */ /* 0x000fce0000000033 */
.L_x_1252:
[----:B------:R-:W-:-:S04]  /*30940*/  IADD3 R20, PT, PT, R51, 0x1800000, RZ ;  /* 0x0180000033147810 */ /* 0x000fc80007ffe0ff */
[----:B------:R-:W-:-:S04]  /*30950*/  LOP3.LUT R20, R20, 0x7f800000, RZ, 0xc0, !PT ;  /* 0x7f80000014147812 */ /* 0x000fc800078ec0ff */
[----:B------:R-:W-:-:S13]  /*30960*/  ISETP.GT.U32.AND P0, PT, R20, 0x1ffffff, PT ;  /* 0x01ffffff1400780c */ /* 0x000fda0003f04070 */
[----:B------:R-:W-:Y:S05]  /*30970*/  @P0 BRA `(.L_x_1253) ;  /* 0x00000000000c0947 */ /* 0x000fea0003800000 */
[----:B------:R-:W-:-:S07]  /*30980*/  MOV R56, 0x309a0 ;  /* 0x000309a000387802 */ /* 0x000fce0000000f00 */
[----:B------:R-:W-:Y:S05]  /*30990*/  CALL.REL.NOINC `($__internal_1_$__cuda_sm20_rcp_rn_f32_slowpath) ;  /* 0x000000c400ec7944 */ /* 0x000fea0003c00000 */
[----:B------:R-:W-:Y:S05]  /*309a0*/  BRA `(.L_x_1254) ;  /* 0x0000000000107947 */ /* 0x000fea0003800000 */
.L_x_1253:
[----:B------:R-:W0:Y:S02]  /*309b0*/  MUFU.RCP R20, R51 ;  /* 0x0000003300147308 */ /* 0x000e240000001000 */
[----:B0-----:R-:W-:-:S04]  /*309c0*/  FFMA R31, R20, R51, -1 ;  /* 0xbf800000141f7423 */ /* 0x001fc80000000033 */
[----:B------:R-:W-:-:S04]  /*309d0*/  FADD.FTZ R31, -R31, -RZ ;  /* 0x800000ff1f1f7221 */ /* 0x000fc80000010100 */
[----:B------:R-:W-:-:S07]  /*309e0*/  FFMA R20, R20, R31, R20 ;  /* 0x0000001f14147223 */ /* 0x000fce0000000014 */
.L_x_1254:
[----:B------:R-:W-:Y:S01]  /*309f0*/  FMUL R50, R20, R49 ;  /* 0x0000003114327220 */ /* 0x000fe20000400000 */
[----:B------:R-:W-:-:S07]  /*30a00*/  MOV R49, R20 ;  /* 0x0000001400317202 */ /* 0x000fce0000000f00 */
.L_x_1249:
[----:B------:R-:W0:Y:S01]  /*30a10*/  S2R R20, SR_CgaCtaId ;  /* 0x0000000000147919 */ /* 0x000e220000008800 */
[-C--:B------:R-:W-:Y:S01]  /*30a20*/  FMUL R16, R16, R49.reuse ;  /* 0x0000003110107220 */ /* 0x080fe20000400000 */
[-C--:B------:R-:W-:Y:S01]  /*30a30*/  FMUL R54, R17, R50.reuse ;  /* 0x0000003211367220 */ /* 0x080fe20000400000 */
[----:B------:R-:W-:Y:S02]  /*30a40*/  MOV R31, 0x400 ;  /* 0x00000400001f7802 */ /* 0x000fe40000000f00 */
[----:B------:R-:W-:Y:S01]  /*30a50*/  FFMA R47, R47, R50, R16 ;  /* 0x000000322f2f7223 */ /* 0x000fe20000000010 */
[----:B------:R-:W-:-:S04]  /*30a60*/  FFMA R17, R19, R49, R54 ;  /* 0x0000003113117223 */ /* 0x000fc80000000036 */
[----:B------:R1:W-:Y:S01]  /*30a70*/  STS [R12+0x8], R47 ;  /* 0x0000082f0c007388 */ /* 0x0003e20000000800 */
[----:B0-----:R-:W-:-:S05]  /*30a80*/  LEA R54, R20, R31, 0x18 ;  /* 0x0000001f14367211 */ /* 0x001fca00078ec0ff */
[----:B------:R1:W-:Y:S04]  /*30a90*/  STS [R54+0x3208], R17 ;  /* 0x0032081136007388 */ /* 0x0003e80000000800 */
[----:B------:R1:W3:Y:S02]  /*30aa0*/  LDS R50, [R11+0x4] ;  /* 0x000004000b327984 */ /* 0x0002e40000000800 */
.L_x_1230:
[----:B0-----:R-:W-:Y:S01]  /*30ab0*/  LEA R16, R28, R35, 0x2 ;  /* 0x000000231c107211 */ /* 0x001fe200078e10ff */
[----:B---3--:R0:W-:Y:S05]  /*30ac0*/  STL [R1+0x1c], R50 ;  /* 0x00001c3201007387 */ /* 0x0081ea0000100800 */
[----:B------:R-:W3:Y:S04]  /*30ad0*/  LDL R16, [R16] ;  /* 0x0000000010107983 */ /* 0x000ee80000100800 */
[----:B------:R0:W-:Y:S04]  /*30ae0*/  STS [R11+0x4], R2 ;  /* 0x000004020b007388 */ /* 0x0001e80000000800 */
[----:B--2---:R0:W2:Y:S01]  /*30af0*/  LDS R49, [R12+0x8] ;  /* 0x000008000c317984 */ /* 0x0040a20000000800 */
[----:B---3--:R-:W-:-:S13]  /*30b00*/  FSETP.NEU.AND P0, PT, R16, RZ, PT ;  /* 0x000000ff1000720b */ /* 0x008fda0003f0d000 */
[----:B0-2---:R-:W-:Y:S05]  /*30b10*/  @!P0 BRA `(.L_x_1255) ;  /* 0x0000000400708947 */ /* 0x005fea0003800000 */
[----:B------:R-:W-:-:S13]  /*30b20*/  FSETP.GEU.AND P0, PT, |R49|, |R16|, PT ;  /* 0x400000103100720b */ /* 0x000fda0003f0e200 */
[----:B------:R-:W-:Y:S05]  /*30b30*/  @!P0 BRA `(.L_x_1256) ;  /* 0x0000000000a48947 */ /* 0x000fea0003800000 */
[----:B------:R-:W0:Y:S08]  /*30b40*/  MUFU.RCP R20, R49 ;  /* 0x0000003100147308 */ /* 0x000e300000001000 */
        /* <DEDUP_REMOVED lines=8> */
[----:B------:R-:W-:Y:S02]  /*30bd0*/  MOV R31, R49 ;  /* 0x00000031001f7202 */ /* 0x000fe40000000f00 */
[----:B------:R-:W-:-:S07]  /*30be0*/  MOV R58, 0x30c00 ;  /* 0x00030c00003a7802 */ /* 0x000fce0000000f00 */
[----:B-1----:R-:W-:Y:S05]  /*30bf0*/  CALL.REL.NOINC `($__internal_3_$__cuda_sm3x_div_rn_noftz_f32_slowpath) ;  /* 0x000000c8007c7944 */ /* 0x002fea0003c00000 */
[----:B------:R-:W-:-:S07]  /*30c00*/  MOV R19, R20 ;  /* 0x0000001400137202 */ /* 0x000fce0000000f00 */
.L_x_1257:
[----:B------:R-:W-:-:S04]  /*30c10*/  FFMA R20, R19, R19, 1 ;  /* 0x3f80000013147423 */ /* 0x000fc80000000013 */
[----:B------:R0:W2:Y:S01]  /*30c20*/  MUFU.RSQ R31, R20 ;  /* 0x00000014001f7308 */ /* 0x0000a20000001400 */
[----:B-1----:R-:W-:-:S04]  /*30c30*/  IADD3 R47, PT, PT, R20, -0xd000000, RZ ;  /* 0xf3000000142f7810 */ /* 0x002fc80007ffe0ff */
[----:B------:R-:W-:-:S13]  /*30c40*/  ISETP.GT.U32.AND P0, PT, R47, 0x727fffff, PT ;  /* 0x727fffff2f00780c */ /* 0x000fda0003f04070 */
[----:B0-2---:R-:W-:Y:S05]  /*30c50*/  @!P0 BRA `(.L_x_1258) ;  /* 0x0000000000148947 */ /* 0x005fea0003800000 */
[----:B------:R-:W-:Y:S02]  /*30c60*/  MOV R31, R20 ;  /* 0x00000014001f7202 */ /* 0x000fe40000000f00 */
[----:B------:R-:W-:-:S07]  /*30c70*/  MOV R20, 0x30c90 ;  /* 0x00030c9000147802 */ /* 0x000fce0000000f00 */
[----:B------:R-:W-:Y:S05]  /*30c80*/  CALL.REL.NOINC `($__internal_2_$__cuda_sm20_sqrt_rn_f32_slowpath) ;  /* 0x000000c400fc7944 */ /* 0x000fea0003c00000 */
[----:B------:R-:W-:Y:S01]  /*30c90*/  MOV R51, R57 ;  /* 0x0000003900337202 */ /* 0x000fe20000000f00 */
[----:B------:R-:W-:Y:S06]  /*30ca0*/  BRA `(.L_x_1259) ;  /* 0x0000000000107947 */ /* 0x000fec0003800000 */
.L_x_1258:
[----:B------:R-:W-:Y:S01]  /*30cb0*/  FMUL.FTZ R51, R20, R31 ;  /* 0x0000001f14337220 */ /* 0x000fe20000410000 */
[----:B------:R-:W-:-:S03]  /*30cc0*/  FMUL.FTZ R31, R31, 0.5 ;  /* 0x3f0000001f1f7820 */ /* 0x000fc60000410000 */
[----:B------:R-:W-:-:S04]  /*30cd0*/  FFMA R20, -R51, R51, R20 ;  /* 0x0000003333147223 */ /* 0x000fc80000000114 */
[----:B------:R-:W-:-:S07]  /*30ce0*/  FFMA R51, R20, R31, R51 ;  /* 0x0000001f14337223 */ /* 0x000fce0000000033 */
.L_x_1259:
[----:B------:R-:W-:-:S04]  /*30cf0*/  IADD3 R20, PT, PT, R51, 0x1800000, RZ ;  /* 0x0180000033147810 */ /* 0x000fc80007ffe0ff */
[----:B------:R-:W-:-:S04]  /*30d00*/  LOP3.LUT R20, R20, 0x7f800000, RZ, 0xc0, !PT ;  /* 0x7f80000014147812 */ /* 0x000fc800078ec0ff */
[----:B------:R-:W-:-:S13]  /*30d10*/  ISETP.GT.U32.AND P0, PT, R20, 0x1ffffff, PT ;  /* 0x01ffffff1400780c */ /* 0x000fda0003f04070 */
[----:B------:R-:W-:Y:S05]  /*30d20*/  @P0 BRA `(.L_x_1260) ;  /* 0x00000000000c0947 */ /* 0x000fea0003800000 */
[----:B------:R-:W-:-:S07]  /*30d30*/  MOV R56, 0x30d50 ;  /* 0x00030d5000387802 */ /* 0x000fce0000000f00 */
[----:B------:R-:W-:Y:S05]  /*30d40*/  CALL.REL.NOINC `($__internal_1_$__cuda_sm20_rcp_rn_f32_slowpath) ;  /* 0x000000c400007944 */ /* 0x000fea0003c00000 */
[----:B------:R-:W-:Y:S05]  /*30d50*/  BRA `(.L_x_1261) ;  /* 0x0000000000107947 */ /* 0x000fea0003800000 */
.L_x_1260:
[----:B------:R-:W0:Y:S02]  /*30d60*/  MUFU.RCP R20, R51 ;  /* 0x0000003300147308 */ /* 0x000e240000001000 */
[----:B0-----:R-:W-:-:S04]  /*30d70*/  FFMA R31, R20, R51, -1 ;  /* 0xbf800000141f7423 */ /* 0x001fc80000000033 */
[----:B------:R-:W-:-:S04]  /*30d80*/  FADD.FTZ R31, -R31, -RZ ;  /* 0x800000ff1f1f7221 */ /* 0x000fc80000010100 */
[----:B------:R-:W-:-:S07]  /*30d90*/  FFMA R20, R20, R31, R20 ;  /* 0x0000001f14147223 */ /* 0x000fce0000000014 */
.L_x_1261:
[----:B------:R-:W-:Y:S01]  /*30da0*/  FMUL R19, R20, R19 ;  /* 0x0000001314137220 */ /* 0x000fe20000400000 */
[----:B------:R-:W-:Y:S01]  /*30db0*/  MOV R54, R20 ;  /* 0x0000001400367202 */ /* 0x000fe20000000f00 */
[----:B------:R-:W-:Y:S06]  /*30dc0*/  BRA `(.L_x_1262) ;  /* 0x0000000000a07947 */ /* 0x000fec0003800000 */
.L_x_1256:
        /* <DEDUP_REMOVED lines=13> */
.L_x_1263:
        /* <DEDUP_REMOVED lines=10> */
.L_x_1264:
[----:B------:R-:W-:Y:S01]  /*30f40*/  FMUL.FTZ R51, R20, R31 ;  /* 0x0000001f14337220 */ /* 0x000fe20000410000 */
[----:B------:R-:W-:-:S03]  /*30f50*/  FMUL.FTZ R31, R31, 0.5 ;  /* 0x3f0000001f1f7820 */ /* 0x000fc60000410000 */
[----:B------:R-:W-:-:S04]  /*30f60*/  FFMA R20, -R51, R51, R20 ;  /* 0x0000003333147223 */ /* 0x000fc80000000114 */
[----:B------:R-:W-:-:S07]  /*30f70*/  FFMA R51, R20, R31, R51 ;  /* 0x0000001f14337223 */ /* 0x000fce0000000033 */
.L_x_1265:
[----:B------:R-:W-:-:S04]  /*30f80*/  IADD3 R20, PT, PT, R51, 0x1800000, RZ ;  /* 0x0180000033147810 */ /* 0x000fc80007ffe0ff */
[----:B------:R-:W-:-:S04]  /*30f90*/  LOP3.LUT R20, R20, 0x7f800000, RZ, 0xc0, !PT ;  /* 0x7f80000014147812 */ /* 0x000fc800078ec0ff */
[----:B------:R-:W-:-:S13]  /*30fa0*/  ISETP.GT.U32.AND P0, PT, R20, 0x1ffffff, PT ;  /* 0x01ffffff1400780c */ /* 0x000fda0003f04070 */
[----:B------:R-:W-:Y:S05]  /*30fb0*/  @P0 BRA `(.L_x_1266) ;  /* 0x00000000000c0947 */ /* 0x000fea0003800000 */
[----:B------:R-:W-:-:S07]  /*30fc0*/  MOV R56, 0x30fe0 ;  /* 0x00030fe000387802 */ /* 0x000fce0000000f00 */
[----:B------:R-:W-:Y:S05]  /*30fd0*/  CALL.REL.NOINC `($__internal_1_$__cuda_sm20_rcp_rn_f32_slowpath) ;  /* 0x000000c0005c7944 */ /* 0x000fea0003c00000 */
[----:B------:R-:W-:Y:S05]  /*30fe0*/  BRA `(.L_x_1267) ;  /* 0x0000000000107947 */ /* 0x000fea0003800000 */
.L_x_1266:
[----:B------:R-:W0:Y:S02]  /*30ff0*/  MUFU.RCP R20, R51 ;  /* 0x0000003300147308 */ /* 0x000e240000001000 */
[----:B0-----:R-:W-:-:S04]  /*31000*/  FFMA R31, R20, R51, -1 ;  /* 0xbf800000141f7423 */ /* 0x001fc80000000033 */
[----:B------:R-:W-:-:S04]  /*31010*/  FADD.FTZ R31, -R31, -RZ ;  /* 0x800000ff1f1f7221 */ /* 0x000fc80000010100 */
[----:B------:R-:W-:-:S07]  /*31020*/  FFMA R20, R20, R31, R20 ;  /* 0x0000001f14147223 */ /* 0x000fce0000000014 */
.L_x_1267:
[----:B------:R-:W-:Y:S01]  /*31030*/  FMUL R54, R20, R19 ;  /* 0x0000001314367220 */ /* 0x000fe20000400000 */
[----:B------:R-:W-:-:S07]  /*31040*/  MOV R19, R20 ;  /* 0x0000001400137202 */ /* 0x000fce0000000f00 */
.L_x_1262:
[----:B------:R-:W0:Y:S01]  /*31050*/  S2R R20, SR_CgaCtaId ;  /* 0x0000000000147919 */ /* 0x000e220000008800 */
[----:B------:R-:W-:Y:S01]  /*31060*/  FMUL R56, R16, R19 ;  /* 0x0000001310387220 */ /* 0x000fe20000400000 */
[----:B------:R-:W-:Y:S01]  /*31070*/  FMUL R16, R54, R17 ;  /* 0x0000001136107220 */ /* 0x000fe20000400000 */
[----:B------:R-:W-:Y:S02]  /*31080*/  MOV R31, 0x400 ;  /* 0x00000400001f7802 */ /* 0x000fe40000000f00 */
[----:B------:R-:W-:Y:S01]  /*31090*/  FFMA R49, R49, R54, R56 ;  /* 0x0000003631317223 */ /* 0x000fe20000000038 */
[----:B------:R-:W-:-:S04]  /*310a0*/  FFMA R19, RZ, R19, R16 ;  /* 0x00000013ff137223 */ /* 0x000fc80000000010 */
[----:B------:R2:W-:Y:S01]  /*310b0*/  STS [R12+0x8], R49 ;  /* 0x000008310c007388 */ /* 0x0005e20000000800 */
[----:B0-----:R-:W-:-:S05]  /*310c0*/  LEA R54, R20, R31, 0x18 ;  /* 0x0000001f14367211 */ /* 0x001fca00078ec0ff */
[----:B------:R2:W-:Y:S02]  /*310d0*/  STS [R54+0x3208], R19 ;  /* 0x0032081336007388 */ /* 0x0005e40000000800 */
.L_x_1255:
[----:B-1----:R-:W-:Y:S01]  /*310e0*/  HFMA2 R17, -RZ, RZ, 0, 1.78813934326171875e-07 ;  /* 0x00000003ff117431 */ /* 0x002fe200000001ff */
[----:B------:R-:W-:Y:S01]  /*310f0*/  FSETP.NEU.AND P1, PT, R50, RZ, PT ;  /* 0x000000ff3200720b */ /* 0x000fe20003f2d000 */
[----:B------:R0:W-:Y:S01]  /*31100*/  STS [R12+0x8], R3 ;  /* 0x000008030c007388 */ /* 0x0001e20000000800 */
[----:B------:R-:W-:-:S03]  /*31110*/  FSETP.NEU.AND P0, PT, R30, RZ, PT ;  /* 0x000000ff1e00720b */ /* 0x000fc60003f0d000 */
[----:B------:R0:W-:Y:S01]  /*31120*/  STL [R1+0x20], R49 ;  /* 0x0000203101007387 */ /* 0x0001e20000100800 */
[----:B------:R-:W-:Y:S02]  /*31130*/  SEL R17, R17, 0x1, P1 ;  /* 0x0000000111117807 */ /* 0x000fe40000800000 */
[----:B------:R-:W-:Y:S02]  /*31140*/  FSETP.NEU.AND P1, PT, R49, RZ, PT ;  /* 0x000000ff3100720b */ /* 0x000fe40003f2d000 */
[----:B------:R-:W-:-:S05]  /*31150*/  SEL R17, R17, RZ, P0 ;  /* 0x000000ff11117207 */ /* 0x000fca0000000000 */
[----:B------:R0:W-:Y:S01]  /*31160*/  @!P0 STS [R54+0x3200], RZ ;  /* 0x003200ff36008388 */ /* 0x0001e20000000800 */
[----:B------:R-:W-:Y:S02]  /*31170*/  @!P0 MOV R52, RZ ;  /* 0x000000ff00348202 */ /* 0x000fe40000000f00 */
[----:B------:R-:W-:-:S13]  /*31180*/  ISETP.NE.AND P2, PT, R17, 0x3, PT ;  /* 0x000000031100780c */ /* 0x000fda0003f45270 */
[----:B------:R0:W-:Y:S01]  /*31190*/  @P2 STS [R54+0x3204], RZ ;  /* 0x003204ff36002388 */ /* 0x0001e20000000800 */
[----:B------:R-:W-:-:S04]  /*311a0*/  @!P2 SEL R17, R17, 0x2, P1 ;  /* 0x000000021111a807 */ /* 0x000fc80000800000 */
[----:B------:R-:W-:-:S13]  /*311b0*/  ISETP.NE.AND P1, PT, R17, 0x3, PT ;  /* 0x000000031100780c */ /* 0x000fda0003f25270 */
[----:B0-----:R-:W-:Y:S05]  /*311c0*/  @!P1 BRA `(.L_x_1268) ;  /* 0x0000000000109947 */ /* 0x001fea0003800000 */
[----:B------:R0:W-:Y:S01]  /*311d0*/  STS [R54+0x3208], RZ ;  /* 0x003208ff36007388 */ /* 0x0001e20000000800 */
[----:B------:R-:W-:Y:S02]  /*311e0*/  ISETP.NE.AND P0, PT, R17, RZ, PT ;  /* 0x000000ff1100720c */ /* 0x000fe40003f05270 */
[----:B------:R-:W-:-:S11]  /*311f0*/  MOV R53, RZ ;  /* 0x000000ff00357202 */ /* 0x000fd60000000f00 */
[----:B0-----:R-:W-:Y:S05]  /*31200*/  @!P0 BRA `(.L_x_1269) ;  /* 0x0000000400348947 */ /* 0x001fea0003800000 */
.L_x_1268:
[----:B--2---:R-:W-:-:S04]  /*31210*/  IADD3 R19, PT, PT, R17, -0x1, RZ ;  /* 0xffffffff11137810 */ /* 0x004fc80007ffe0ff */
[----:B------:R-:W-:-:S06]  /*31220*/  LEA R19, R19, R34, 0x2 ;  /* 0x0000002213137211 */ /* 0x000fcc00078e10ff */
[----:B------:R-:W2:Y:S01]  /*31230*/  LDL R19, [R19] ;  /* 0x0000000013137983 */ /* 0x000ea20000100800 */
[----:B------:R-:W-:-:S04]  /*31240*/  IADD3 R31, PT, PT, R31, 0x3200, RZ ;  /* 0x000032001f1f7810 */ /* 0x000fc80007ffe0ff */
[----:B------:R-:W-:-:S04]  /*31250*/  LEA R16, R20, R31, 0x18 ;  /* 0x0000001f14107211 */ /* 0x000fc800078ec0ff */
[----:B------:R-:W-:-:S05]  /*31260*/  LEA R16, R17, R16, 0x2 ;  /* 0x0000001011107211 */ /* 0x000fca00078e10ff */
[----:B------:R-:W0:Y:S01]  /*31270*/  LDS R20, [R16+-0x4] ;  /* 0xfffffc0010147984 */ /* 0x000e220000000800 */
[----:B--2---:R-:W1:Y:S08]  /*31280*/  MUFU.RCP R31, R19 ;  /* 0x00000013001f7308 */ /* 0x004e700000001000 */
[----:B0-----:R-:W0:Y:S01]  /*31290*/  FCHK P0, R20, R19 ;  /* 0x0000001314007302 */ /* 0x001e220000000000 */
[----:B-1----:R-:W-:-:S04]  /*312a0*/  FFMA R52, -R19, R31, 1 ;  /* 0x3f80000013347423 */ /* 0x002fc8000000011f */
[----:B------:R-:W-:-:S04]  /*312b0*/  FFMA R31, R31, R52, R31 ;  /* 0x000000341f1f7223 */ /* 0x000fc8000000001f */
        /* <DEDUP_REMOVED lines=8> */
.L_x_1270:
[----:B------:R-:W-:Y:S01]  /*31340*/  ISETP.NE.AND P0, PT, R17, 0x1, PT ;  /* 0x000000011100780c */ /* 0x000fe20003f05270 */
[----:B------:R0:W-:-:S12]  /*31350*/  STS [R16+-0x4], R47 ;  /* 0xfffffc2f10007388 */ /* 0x0001d80000000800 */
[----:B------:R-:W1:Y:S01]  /*31360*/  @!P0 S2R R20, SR_CgaCtaId ;  /* 0x0000000000148919 */ /* 0x000e620000008800 */
[----:B------:R-:W-:-:S04]  /*31370*/  @!P0 MOV R19, 0x400 ;  /* 0x0000040000138802 */ /* 0x000fc80000000f00 */
[----:B-1----:R-:W-:-:S05]  /*31380*/  @!P0 LEA R19, R20, R19, 0x18 ;  /* 0x0000001314138211 */ /* 0x002fca00078ec0ff */
[----:B------:R0:W1:Y:S04]  /*31390*/  @!P0 LDS R52, [R19+0x3200] ;  /* 0x0032000013348984 */ /* 0x0000680000000800 */
[----:B------:R0:W3:Y:S01]  /*313a0*/  @!P0 LDS R53, [R19+0x3208] ;  /* 0x0032080013358984 */ /* 0x0000e20000000800 */
[----:B------:R-:W-:Y:S05]  /*313b0*/  @!P0 BRA `(.L_x_1269) ;  /* 0x0000000000c88947 */ /* 0x000fea0003800000 */
[----:B0-----:R-:W-:Y:S01]  /*313c0*/  IADD3 R19, PT, PT, R17, -0x2, RZ ;  /* 0xfffffffe11137810 */ /* 0x001fe20007ffe0ff */
[----:B-1----:R-:W0:Y:S01]  /*313d0*/  S2R R52, SR_CgaCtaId ;  /* 0x0000000000347919 */ /* 0x002e220000008800 */
[----:B------:R-:W1:Y:S02]  /*313e0*/  LDC R20, c[0x0][0x380] ;  /* 0x0000e000ff147b82 */ /* 0x000e640000000800 */
[----:B------:R-:W-:-:S06]  /*313f0*/  LEA R31, R19, R34, 0x2 ;  /* 0x00000022131f7211 */ /* 0x000fcc00078e10ff */
[----:B------:R-:W2:Y:S01]  /*31400*/  LDL R31, [R31] ;  /* 0x000000001f1f7983 */ /* 0x000ea20000100800 */
[----:B------:R-:W-:-:S04]  /*31410*/  MOV R51, 0x400 ;  /* 0x0000040000337802 */ /* 0x000fc80000000f00 */
[----:B------:R-:W-:Y:S01]  /*31420*/  IADD3 R51, PT, PT, R51, 0xc80, RZ ;  /* 0x00000c8033337810 */ /* 0x000fe20007ffe0ff */
[----:B-1----:R-:W-:-:S03]  /*31430*/  IMAD R19, R19, R20, R17 ;  /* 0x0000001413137224 */ /* 0x002fc600078e0211 */
[----:B0-----:R-:W-:Y:S02]  /*31440*/  LEA R52, R52, R51, 0x18 ;  /* 0x0000003334347211 */ /* 0x001fe400078ec0ff */
[----:B------:R-:W-:Y:S02]  /*31450*/  LDS R51, [R16+-0x8] ;  /* 0xfffff80010337984 */ /* 0x000fe40000000800 */
[----:B------:R-:W-:-:S06]  /*31460*/  LEA R19, R19, R52, 0x2 ;  /* 0x0000003413137211 */ /* 0x000fcc00078e10ff */
[----:B------:R-:W0:Y:S02]  /*31470*/  LDS R19, [R19+-0x4] ;  /* 0xfffffc0013137984 */ /* 0x000e240000000800 */
[----:B0-----:R-:W-:-:S04]  /*31480*/  FFMA R20, R19, R47, RZ ;  /* 0x0000002f13147223 */ /* 0x001fc800000000ff */
[----:B------:R-:W-:Y:S01]  /*31490*/  FADD R20, -R20, R51 ;  /* 0x0000003314147221 */ /* 0x000fe20000000100 */
[----:B--2---:R-:W0:Y:S08]  /*314a0*/  MUFU.RCP R52, R31 ;  /* 0x0000001f00347308 */ /* 0x004e300000001000 */
[----:B------:R-:W1:Y:S01]  /*314b0*/  FCHK P0, R20, R31 ;  /* 0x0000001f14007302 */ /* 0x000e620000000000 */
[----:B0-----:R-:W-:-:S04]  /*314c0*/  FFMA R47, -R31, R52, 1 ;  /* 0x3f8000001f2f7423 */ /* 0x001fc80000000134 */
[----:B------:R-:W-:-:S04]  /*314d0*/  FFMA R47, R52, R47, R52 ;  /* 0x0000002f342f7223 */ /* 0x000fc80000000034 */
[----:B------:R-:W-:-:S04]  /*314e0*/  FFMA R52, R20, R47, RZ ;  /* 0x0000002f14347223 */ /* 0x000fc800000000ff */
[----:B------:R-:W-:-:S04]  /*314f0*/  FFMA R51, -R31, R52, R20 ;  /* 0x000000341f337223 */ /* 0x000fc80000000114 */
[----:B------:R-:W-:Y:S01]  /*31500*/  FFMA R47, R47, R51, R52 ;  /* 0x000000332f2f7223 */ /* 0x000fe20000000034 */
[----:B-1----:R-:W-:Y:S06]  /*31510*/  @!P0 BRA `(.L_x_1271) ;  /* 0x00000000000c8947 */ /* 0x002fec0003800000 */
[----:B------:R-:W-:-:S07]  /*31520*/  MOV R58, 0x31540 ;  /* 0x00031540003a7802 */ /* 0x000fce0000000f00 */
[----:B---3--:R-:W-:Y:S05]  /*31530*/  CALL.REL.NOINC `($__internal_3_$__cuda_sm3x_div_rn_noftz_f32_slowpath) ;  /* 0x000000c0002c7944 */ /* 0x008fea0003c00000 */
[----:B------:R-:W-:-:S07]  /*31540*/  MOV R47, R20 ;  /* 0x00000014002f7202 */ /* 0x000fce0000000f00 */
.L_x_1271:
[----:B------:R-:W0:Y:S01]  /*31550*/  S2R R20, SR_CgaCtaId ;  /* 0x0000000000147919 */ /* 0x000e220000008800 */
[----:B------:R-:W-:Y:S02]  /*31560*/  MOV R19, 0x400 ;  /* 0x0000040000137802 */ /* 0x000fe40000000f00 */
[----:B------:R-:W-:Y:S01]  /*31570*/  ISETP.NE.AND P0, PT, R17, 0x3, PT ;  /* 0x000000031100780c */ /* 0x000fe20003f05270 */
[----:B------:R4:W-:Y:S01]  /*31580*/  STS [R16+-0x8], R47 ;  /* 0xfffff82f10007388 */ /* 0x0009e20000000800 */
[----:B0-----:R-:W-:-:S05]  /*31590*/  LEA R31, R20, R19, 0x18 ;  /* 0x00000013141f7211 */ /* 0x001fca00078ec0ff */
[----:B------:R4:W0:Y:S04]  /*315a0*/  LDS R52, [R31+0x3200] ;  /* 0x003200001f347984 */ /* 0x0008280000000800 */
[----:B---3--:R4:W1:Y:S02]  /*315b0*/  LDS R53, [R31+0x3208] ;  /* 0x003208001f357984 */ /* 0x0088640000000800 */
[----:B------:R-:W-:Y:S05]  /*315c0*/  @P0 BRA `(.L_x_1269) ;  /* 0x0000000000440947 */ /* 0x000fea0003800000 */
[----:B----4-:R-:W2:Y:S01]  /*315d0*/  LDS R16, [R31+0xc84] ;  /* 0x000c84001f107984 */ /* 0x010ea20000000800 */
[----:B------:R-:W3:Y:S03]  /*315e0*/  MUFU.RCP R19, R30 ;  /* 0x0000001e00137308 */ /* 0x000ee60000001000 */
[----:B------:R-:W1:Y:S01]  /*315f0*/  LDS R17, [R31+0xc88] ;  /* 0x000c88001f117984 */ /* 0x000e620000000800 */
[----:B--2---:R-:W-:-:S04]  /*31600*/  FFMA R16, R16, R47, RZ ;  /* 0x0000002f10107223 */ /* 0x004fc800000000ff */
[----:B-1----:R-:W-:Y:S01]  /*31610*/  FFMA R17, R53, R17, R16 ;  /* 0x0000001135117223 */ /* 0x002fe20000000010 */
[----:B---3--:R-:W-:-:S03]  /*31620*/  FFMA R16, -R30, R19, 1 ;  /* 0x3f8000001e107423 */ /* 0x008fc60000000113 */
[----:B0-----:R-:W-:Y:S01]  /*31630*/  FADD R20, R52, -R17 ;  /* 0x8000001134147221 */ /* 0x001fe20000000000 */
[----:B------:R-:W-:-:S03]  /*31640*/  FFMA R19, R19, R16, R19 ;  /* 0x0000001013137223 */ /* 0x000fc60000000013 */
        /* <DEDUP_REMOVED lines=9> */
.L_x_1269:
[----:B------:R-:W5:Y:S01]  /*316e0*/  S2R R17, SR_CgaCtaId ;  /* 0x0000000000117919 */ /* 0x000f620000008800 */
[----:B0---4-:R-:W-:Y:S02]  /*316f0*/  MOV R16, 0x400 ;  /* 0x0000040000107802 */ /* 0x011fe40000000f00 */
[-C--:B------:R-:W-:Y:S02]  /*31700*/  LEA R31, R22, R33.reuse, 0x2 ;  /* 0x00000021161f7211 */ /* 0x080fe400078e10ff */
[-C--:B------:R-:W-:Y:S02]  /*31710*/  LEA R57, R23, R33.reuse, 0x2 ;  /* 0x0000002117397211 */ /* 0x080fe400078e10ff */
[----:B--2---:R-:W-:Y:S01]  /*31720*/  LEA R54, R28, R33, 0x2 ;  /* 0x000000211c367211 */ /* 0x004fe200078e10ff */
[----:B-1----:R-:W-:Y:S01]  /*31730*/  STL [R31], R52 ;  /* 0x000000341f007387 */ /* 0x002fe20000100800 */
[----:B-----5:R-:W-:-:S05]  /*31740*/  LEA R58, R17, R16, 0x18 ;  /* 0x00000010113a7211 */ /* 0x020fca00078ec0ff */
[----:B------:R-:W0:Y:S04]  /*31750*/  LDS R20, [R58+0x3204] ;  /* 0x003204003a147984 */ /* 0x000e280000000800 */
[----:B0-----:R-:W-:Y:S04]  /*31760*/  STL [R57], R20 ;  /* 0x0000001439007387 */ /* 0x001fe80000100800 */
[----:B---3--:R0:W-:Y:S04]  /*31770*/  STL [R54], R53 ;  /* 0x0000003536007387 */ /* 0x0081e80000100800 */
[----:B------:R-:W2:Y:S04]  /*31780*/  LDL R47, [R1+0xc] ;  /* 0x00000c00012f7983 */ /* 0x000ea80000100800 */
[----:B------:R-:W3:Y:S01]  /*31790*/  LDL.64 R16, [R1+0x10] ;  /* 0x0000100001107983 */ /* 0x000ee20000100a00 */
[----:B------:R-:W-:Y:S01]  /*317a0*/  MOV R56, RZ ;  /* 0x000000ff00387202 */ /* 0x000fe20000000f00 */
[----:B0-----:R-:W-:Y:S01]  /*317b0*/  HFMA2 R54, -RZ, RZ, 0, 0 ;  /* 0x00000000ff367431 */ /* 0x001fe200000001ff */
[----:B------:R-:W-:Y:S01]  /*317c0*/  CS2R R52, SRZ ;  /* 0x0000000000347805 */ /* 0x000fe2000001ff00 */
[----:B--2---:R-:W-:Y:S01]  /*317d0*/  FMUL R18, R18, R47 ;  /* 0x0000002f12127220 */ /* 0x004fe20000400000 */
[----:B---3--:R-:W-:Y:S01]  /*317e0*/  FMUL R19, R25, R16 ;  /* 0x0000001019137220 */ /* 0x008fe20000400000 */
[----:B------:R-:W-:-:S03]  /*317f0*/  FMUL R51, R26, R17 ;  /* 0x000000111a337220 */ /* 0x000fc60000400000 */
[C---:B------:R-:W-:Y:S01]  /*31800*/  FSETP.GEU.AND P0, PT, |R18|.reuse, 6.14891432473264128000e+18, PT ;  /* 0x5eaaaaaa1200780b */ /* 0x040fe20003f0e200 */
[----:B------:R0:W-:Y:S03]  /*31810*/  STS.64 [R58+0x3200], R18 ;  /* 0x003200123a007388 */ /* 0x0001e60000000a00 */
[----:B------:R-:W-:Y:S01]  /*31820*/  FSETP.LEU.OR P0, PT, |R18|, 1.084202172485504434e-19, P0 ;  /* 0x200000001200780b */ /* 0x000fe2000070b600 */
[----:B------:R0:W-:-:S12]  /*31830*/  STS [R58+0x3208], R51 ;  /* 0x003208333a007388 */ /* 0x0001d80000000800 */
[----:B------:R-:W-:Y:S01]  /*31840*/  @!P0 FMUL R69, R18, R18 ;  /* 0x0000001212458220 */ /* 0x000fe20000400000 */
[----:B0-----:R-:W-:Y:S06]  /*31850*/  @!P0 BRA `(.L_x_1272) ;  /* 0x0000000000d08947 */ /* 0x001fec0003800000 */
[----:B------:R-:W-:Y:S02]  /*31860*/  FSETP.GT.AND P0, PT, |R18|, 1.084202172485504434e-19, PT ;  /* 0x200000001200780b */ /* 0x000fe40003f04200 */
[----:B------:R-:W-:-:S11]  /*31870*/  MOV R69, RZ ;  /* 0x000000ff00457202 */ /* 0x000fd60000000f00 */
[----:B------:R-:W-:Y:S05]  /*31880*/  @!P0 BRA `(.L_x_1273) ;  /* 0x0000000000408947 */ /* 0x000fea0003800000 */
[----:B------:R-:W0:Y:S08]  /*31890*/  MUFU.RCP R31, |R18| ;  /* 0x40000012001f7308 */ /* 0x000e300000001000 */
[----:B------:R-:W1:Y:S01]  /*318a0*/  FCHK P0, RZ, |R18| ;  /* 0x40000012ff007302 */ /* 0x000e620000000000 */
[----:B0-----:R-:W-:-:S04]  /*318b0*/  FFMA R20, -|R18|, R31, 1 ;  /* 0x3f80000012147423 */ /* 0x001fc8000000031f */
[----:B------:R-:W-:-:S04]  /*318c0*/  FFMA R20, R31, R20, R31 ;  /* 0x000000141f147223 */ /* 0x000fc8000000001f */
[----:B------:R-:W-:-:S04]  /*318d0*/  FFMA R31, RZ, R20, RZ ;  /* 0x00000014ff1f7223 */ /* 0x000fc800000000ff */
[----:B------:R-:W-:-:S04]  /*318e0*/  FFMA R52, -|R18|, R31, RZ ;  /* 0x0000001f12347223 */ /* 0x000fc800000003ff */
[----:B------:R-:W-:Y:S01]  /*318f0*/  FFMA R20, R20, R52, R31 ;  /* 0x0000003414147223 */ /* 0x000fe2000000001f */
[----:B-1----:R-:W-:Y:S06]  /*31900*/  @!P0 BRA `(.L_x_1274) ;  /* 0x0000000000108947 */ /* 0x002fec0003800000 */
[----:B------:R-:W-:Y:S02]  /*31910*/  HFMA2 R20, -RZ, RZ, 0, 0 ;  /* 0x00000000ff147431 */ /* 0x000fe400000001ff */
[----:B------:R-:W-:Y:S01]  /*31920*/  FADD R31, |R18|, -RZ ;  /* 0x800000ff121f7221 */ /* 0x000fe20000000200 */
[----:B------:R-:W-:-:S07]  /*31930*/  MOV R58, 0x31950 ;  /* 0x00031950003a7802 */ /* 0x000fce0000000f00 */
[----:B------:R-:W-:Y:S05]  /*31940*/  CALL.REL.NOINC `($__internal_3_$__cuda_sm3x_div_rn_noftz_f32_slowpath) ;  /* 0x000000bc00287944 */ /* 0x000fea0003c00000 */
.L_x_1274:
[----:B------:R-:W-:Y:S01]  /*31950*/  FMUL R31, RZ, R20 ;  /* 0x00000014ff1f7220 */ /* 0x000fe20000400000 */
[----:B------:R-:W-:-:S03]  /*31960*/  FADD R54, |R18|, -RZ ;  /* 0x800000ff12367221 */ /* 0x000fc60000000200 */
[----:B------:R-:W-:Y:S01]  /*31970*/  FFMA R52, R31, R20, 1 ;  /* 0x3f8000001f347423 */ /* 0x000fe20000000014 */
[----:B------:R-:W-:Y:S06]  /*31980*/  BRA `(.L_x_1272) ;  /* 0x0000000000847947 */ /* 0x000fec0003800000 */
.L_x_1273:
[----:B------:R-:W-:-:S13]  /*31990*/  FSETP.GT.AND P0, PT, |R18|, RZ, PT ;  /* 0x000000ff1200720b */ /* 0x000fda0003f04200 */
        /* <DEDUP_REMOVED lines=9> */
[----:B------:R-:W-:Y:S01]  /*31a30*/  MOV R20, RZ ;  /* 0x000000ff00147202 */ /* 0x000fe20000000f00 */
[----:B------:R-:W-:Y:S01]  /*31a40*/  FADD R31, |R18|, -RZ ;  /* 0x800000ff121f7221 */ /* 0x000fe20000000200 */
[----:B------:R-:W-:-:S07]  /*31a50*/  MOV R58, 0x31a70 ;  /* 0x00031a70003a7802 */ /* 0x000fce0000000f00 */
[----:B------:R-:W-:Y:S05]  /*31a60*/  CALL.REL.NOINC `($__internal_3_$__cuda_sm3x_div_rn_noftz_f32_slowpath) ;  /* 0x000000b800e07944 */ /* 0x000fea0003c00000 */
.L_x_1276:
[----:B------:R-:W-:Y:S01]  /*31a70*/  FMUL R53, RZ, R20 ;  /* 0x00000014ff357220 */ /* 0x000fe20000400000 */
[----:B------:R-:W-:-:S03]  /*31a80*/  FADD R56, |R18|, -RZ ;  /* 0x800000ff12387221 */ /* 0x000fc60000000200 */
[----:B------:R-:W-:Y:S01]  /*31a90*/  FFMA R53, R53, R20, 1 ;  /* 0x3f80000035357423 */ /* 0x000fe20000000014 */
[----:B------:R-:W-:Y:S06]  /*31aa0*/  BRA `(.L_x_1272) ;  /* 0x00000000003c7947 */ /* 0x000fec0003800000 */
.L_x_1275:
        /* <DEDUP_REMOVED lines=14> */
.L_x_1277:
[----:B------:R-:W-:-:S07]  /*31b90*/  FFMA R53, R20, R20, RZ ;  /* 0x0000001414357223 */ /* 0x000fce00000000ff */
.L_x_1272:
        /* <DEDUP_REMOVED lines=21> */
.L_x_1282:
[----:B------:R-:W-:Y:S01]  /*31cf0*/  FFMA R53, R20, R20, R53 ;  /* 0x0000001414357223 */ /* 0x000fe20000000035 */
[----:B------:R-:W-:Y:S06]  /*31d00*/  BRA `(.L_x_1281) ;  /* 0x0000000000c47947 */ /* 0x000fec0003800000 */
.L_x_1280:
        /* <DEDUP_REMOVED lines=12> */
.L_x_1283:
[----:B------:R-:W-:Y:S01]  /*31dd0*/  FMUL R53, R53, R20 ;  /* 0x0000001435357220 */ /* 0x000fe20000400000 */
[----:B------:R-:W-:-:S03]  /*31de0*/  FADD R56, |R19|, -RZ ;  /* 0x800000ff13387221 */ /* 0x000fc60000000200 */
[----:B------:R-:W-:Y:S01]  /*31df0*/  FFMA R53, R53, R20, 1 ;  /* 0x3f80000035357423 */ /* 0x000fe20000000014 */
[----:B------:R-:W-:Y:S06]  /*31e00*/  BRA `(.L_x_1281) ;  /* 0x0000000000847947 */ /* 0x000fec0003800000 */
.L_x_1279:
        /* <DEDUP_REMOVED lines=14> */
.L_x_1285:
[----:B------:R-:W-:Y:S01]  /*31ef0*/  FFMA R52, R20, R20, R52 ;  /* 0x0000001414347223 */ /* 0x000fe20000000034 */
[----:B------:R-:W-:Y:S06]  /*31f00*/  BRA `(.L_x_1281) ;  /* 0x0000000000447947 */ /* 0x000fec0003800000 */
.L_x_1284:
        /* <DEDUP_REMOVED lines=12> */
.L_x_1286:
[----:B------:R-:W-:Y:S01]  /*31fd0*/  FMUL R31, R52, R20 ;  /* 0x00000014341f7220 */ /* 0x000fe20000400000 */
[----:B------:R-:W-:-:S03]  /*31fe0*/  FADD R54, |R19|, -RZ ;  /* 0x800000ff13367221 */ /* 0x000fc60000000200 */
[----:B------:R-:W-:Y:S01]  /*31ff0*/  FFMA R52, R31, R20, 1 ;  /* 0x3f8000001f347423 */ /* 0x000fe20000000014 */
[----:B------:R-:W-:Y:S06]  /*32000*/  BRA `(.L_x_1281) ;  /* 0x0000000000047947 */ /* 0x000fec0003800000 */
.L_x_1278:
[----:B------:R-:W-:-:S07]  /*32010*/  FFMA R69, |R19|, |R19|, R69 ;  /* 0x4000001313457223 */ /* 0x000fce0000000245 */
.L_x_1281:
        /* <DEDUP_REMOVED lines=21> */
.L_x_1291:
[----:B------:R-:W-:Y:S01]  /*32170*/  FFMA R53, R20, R20, R53 ;  /* 0x0000001414357223 */ /* 0x000fe20000000035 */
[----:B------:R-:W-:Y:S06]  /*32180*/  BRA `(.L_x_1290) ;  /* 0x0000000000c47947 */ /* 0x000fec0003800000 */
.L_x_1289:
        /* <DEDUP_REMOVED lines=12> */
.L_x_1292:
[----:B------:R-:W-:Y:S01]  /*32250*/  FMUL R53, R53, R20 ;  /* 0x0000001435357220 */ /* 0x000fe20000400000 */
[----:B------:R-:W-:-:S03]  /*32260*/  FADD R56, |R51|, -RZ ;  /* 0x800000ff33387221 */ /* 0x000fc60000000200 */
[----:B------:R-:W-:Y:S01]  /*32270*/  FFMA R53, R53, R20, 1 ;  /* 0x3f80000035357423 */ /* 0x000fe20000000014 */
[----:B------:R-:W-:Y:S06]  /*32280*/  BRA `(.L_x_1290) ;  /* 0x0000000000847947 */ /* 0x000fec0003800000 */
.L_x_1288:
        /* <DEDUP_REMOVED lines=14> */
.L_x_1294:
[----:B------:R-:W-:Y:S01]  /*32370*/  FFMA R52, R20, R20, R52 ;  /* 0x0000001414347223 */ /* 0x000fe20000000034 */
[----:B------:R-:W-:Y:S06]  /*32380*/  BRA `(.L_x_1290) ;  /* 0x0000000000447947 */ /* 0x000fec0003800000 */
.L_x_1293:
        /* <DEDUP_REMOVED lines=12> */
.L_x_1295:
[----:B------:R-:W-:Y:S01]  /*32450*/  FMUL R19, R52, R20 ;  /* 0x0000001434137220 */ /* 0x000fe20000400000 */
[----:B------:R-:W-:-:S03]  /*32460*/  FADD R54, |R51|, -RZ ;  /* 0x800000ff33367221 */ /* 0x000fc60000000200 */
[----:B------:R-:W-:Y:S01]  /*32470*/  FFMA R52, R19, R20, 1 ;  /* 0x3f80000013347423 */ /* 0x000fe20000000014 */
[----:B------:R-:W-:Y:S06]  /*32480*/  BRA `(.L_x_1290) ;  /* 0x0000000000047947 */ /* 0x000fec0003800000 */
.L_x_1287:
[----:B------:R-:W-:-:S07]  /*32490*/  FFMA R69, |R51|, |R51|, R69 ;  /* 0x4000003333457223 */ /* 0x000fce0000000245 */
.L_x_1290:
        /* <DEDUP_REMOVED lines=14> */
.L_x_1297:
        /* <DEDUP_REMOVED lines=12> */
.L_x_1298:
        /* <DEDUP_REMOVED lines=8> */
.L_x_1299:
[----:B------:R-:W-:Y:S01]  /*326c0*/  FMUL.FTZ R57, R31, R18 ;  /* 0x000000121f397220 */ /* 0x000fe20000410000 */
[----:B------:R-:W-:-:S03]  /*326d0*/  FMUL.FTZ R19, R18, 0.5 ;  /* 0x3f00000012137820 */ /* 0x000fc60000410000 */
[----:B------:R-:W-:-:S04]  /*326e0*/  FFMA R18, -R57, R57, R31 ;  /* 0x0000003939127223 */ /* 0x000fc8000000011f */
[----:B------:R-:W-:-:S07]  /*326f0*/  FFMA R57, R18, R19, R57 ;  /* 0x0000001312397223 */ /* 0x000fce0000000039 */
.L_x_1300:
[----:B------:R-:W-:Y:S01]  /*32700*/  FMUL R51, R57, R54 ;  /* 0x0000003639337220 */ /* 0x000fe20000400000 */
[----:B------:R-:W-:Y:S06]  /*32710*/  BRA `(.L_x_1301) ;  /* 0x0000000400207947 */ /* 0x000fec0003800000 */
.L_x_1296:
        /* <DEDUP_REMOVED lines=16> */
.L_x_1304:
        /* <DEDUP_REMOVED lines=11> */
.L_x_1305:
[----:B------:R-:W-:Y:S01]  /*328d0*/  FMUL.FTZ R51, R31, R18 ;  /* 0x000000121f337220 */ /* 0x000fe20000410000 */
[----:B------:R-:W-:-:S03]  /*328e0*/  FMUL.FTZ R19, R18, 0.5 ;  /* 0x3f00000012137820 */ /* 0x000fc60000410000 */
[----:B------:R-:W-:-:S04]  /*328f0*/  FFMA R18, -R51, R51, R31 ;  /* 0x0000003333127223 */ /* 0x000fc8000000011f */
[----:B------:R-:W-:Y:S01]  /*32900*/  FFMA R51, R18, R19, R51 ;  /* 0x0000001312337223 */ /* 0x000fe20000000033 */
[----:B------:R-:W-:Y:S06]  /*32910*/  BRA `(.L_x_1301) ;  /* 0x0000000000a07947 */ /* 0x000fec0003800000 */
.L_x_1303:
        /* <DEDUP_REMOVED lines=12> */
.L_x_1306:
        /* <DEDUP_REMOVED lines=10> */
.L_x_1307:
[----:B------:R-:W-:Y:S01]  /*32a80*/  FMUL.FTZ R51, R31, R18 ;  /* 0x000000121f337220 */ /* 0x000fe20000410000 */
[----:B------:R-:W-:-:S03]  /*32a90*/  FMUL.FTZ R19, R18, 0.5 ;  /* 0x3f00000012137820 */ /* 0x000fc60000410000 */
[----:B------:R-:W-:-:S04]  /*32aa0*/  FFMA R18, -R51, R51, R31 ;  /* 0x0000003333127223 */ /* 0x000fc8000000011f */
[----:B------:R-:W-:Y:S01]  /*32ab0*/  FFMA R51, R18, R19, R51 ;  /* 0x0000001312337223 */ /* 0x000fe20000000033 */
[----:B------:R-:W-:Y:S06]  /*32ac0*/  BRA `(.L_x_1301) ;  /* 0x0000000000347947 */ /* 0x000fec0003800000 */
.L_x_1302:
[----:B------:R-:W-:Y:S01]  /*32ad0*/  IADD3 R18, PT, PT, R53, -0xd000000, RZ ;  /* 0xf300000035127810 */ /* 0x000fe20007ffe0ff */
[----:B------:R0:W1:Y:S03]  /*32ae0*/  MUFU.RSQ R20, R53 ;  /* 0x0000003500147308 */ /* 0x0000660000001400 */
[----:B------:R-:W-:-:S13]  /*32af0*/  ISETP.GT.U32.AND P0, PT, R18, 0x727fffff, PT ;  /* 0x727fffff1200780c */ /* 0x000fda0003f04070 */
[----:B0-----:R-:W-:Y:S05]  /*32b00*/  @!P0 BRA `(.L_x_1308) ;  /* 0x0000000000108947 */ /* 0x001fea0003800000 */
[----:B------:R-:W-:Y:S02]  /*32b10*/  MOV R31, R53 ;  /* 0x00000035001f7202 */ /* 0x000fe40000000f00 */
[----:B-1----:R-:W-:-:S07]  /*32b20*/  MOV R20, 0x32b40 ;  /* 0x00032b4000147802 */ /* 0x002fce0000000f00 */
[----:B------:R-:W-:Y:S05]  /*32b30*/  CALL.REL.NOINC `($__internal_2_$__cuda_sm20_sqrt_rn_f32_slowpath) ;  /* 0x000000a800507944 */ /* 0x000fea0003c00000 */
[----:B------:R-:W-:Y:S05]  /*32b40*/  BRA `(.L_x_1309) ;  /* 0x0000000000107947 */ /* 0x000fea0003800000 */
.L_x_1308:
[C---:B-1----:R-:W-:Y:S01]  /*32b50*/  FMUL.FTZ R18, R20.reuse, R53 ;  /* 0x0000003514127220 */ /* 0x042fe20000410000 */
[----:B------:R-:W-:-:S03]  /*32b60*/  FMUL.FTZ R57, R20, 0.5 ;  /* 0x3f00000014397820 */ /* 0x000fc60000410000 */
[----:B------:R-:W-:-:S04]  /*32b70*/  FFMA R53, -R18, R18, R53 ;  /* 0x0000001212357223 */ /* 0x000fc80000000135 */
[----:B------:R-:W-:-:S07]  /*32b80*/  FFMA R57, R53, R57, R18 ;  /* 0x0000003935397223 */ /* 0x000fce0000000012 */
.L_x_1309:
[----:B------:R-:W-:-:S07]  /*32b90*/  FMUL R51, R57, R56 ;  /* 0x0000003839337220 */ /* 0x000fce0000400000 */
.L_x_1301:
[----:B------:R-:W-:Y:S01]  /*32ba0*/  FADD R19, R51, -R32 ;  /* 0x8000002033137221 */ /* 0x000fe20000000000 */
[----:B------:R-:W-:-:S03]  /*32bb0*/  PLOP3.LUT P0, PT, PT, PT, PT, 0x80, 0x8 ;  /* 0x000000000008781c */ /* 0x000fc60003f0f070 */
[----:B------:R-:W0:Y:S02]  /*32bc0*/  F2F.F64.F32 R52, |R19| ;  /* 0x4000001300347310 */ /* 0x000e240000201800 */
[----:B0-----:R-:W-:-:S14]  /*32bd0*/  DSETP.GE.AND P2, PT, R74, R52, PT ;  /* 0x000000344a00722a */ /* 0x001fdc0003f46000 */
[----:B------:R-:W-:-:S04]  /*32be0*/  @!P2 FSETP.GTU.AND P1, PT, R19, R73, PT ;  /* 0x000000491300a20b */ /* 0x000fc80003f2c000 */
[----:B------:R-:W-:-:S04]  /*32bf0*/  @!P2 FSETP.LT.AND P1, PT, R73, RZ, !P1 ;  /* 0x000000ff4900a20b */ /* 0x000fc80004f21000 */
[----:B------:R-:W-:-:S04]  /*32c00*/  @!P2 FSETP.EQ.AND P0, PT, R71, RZ, P1 ;  /* 0x000000ff4700a20b */ /* 0x000fc80000f02000 */
[----:B------:R-:W-:-:S13]  /*32c10*/  ISETP.NE.AND P0, PT, R67, 0xa, !P0 ;  /* 0x0000000a4300780c */ /* 0x000fda0004705270 */
[----:B------:R-:W-:Y:S05]  /*32c20*/  @!P0 BRA `(.L_x_1310) ;  /* 0x0000001c00408947 */ /* 0x000fea0003800000 */
[----:B------:R-:W0:Y:S01]  /*32c30*/  S2R R3, SR_CgaCtaId ;  /* 0x0000000000037919 */ /* 0x000e220000008800 */
[----:B------:R-:W-:-:S04]  /*32c40*/  MOV R2, 0x400 ;  /* 0x0000040000027802 */ /* 0x000fc80000000f00 */
[----:B------:R-:W-:-:S04]  /*32c50*/  IADD3 R2, PT, PT, R2, 0x3200, RZ ;  /* 0x0000320002027810 */ /* 0x000fc80007ffe0ff */
[----:B0-----:R-:W-:Y:S02]  /*32c60*/  LEA R3, R3, R2, 0x18 ;  /* 0x0000000203037211 */ /* 0x001fe400078ec0ff */
[----:B------:R-:W0:Y:S02]  /*32c70*/  MUFU.RCP R2, R51 ;  /* 0x0000003300027308 */ /* 0x000e240000001000 */
[----:B------:R-:W-:-:S06]  /*32c80*/  LEA R17, R22, R3, 0x2 ;  /* 0x0000000316117211 */ /* 0x000fcc00078e10ff */
[----:B------:R-:W1:Y:S01]  /*32c90*/  LDS R17, [R17] ;  /* 0x0000000011117984 */ /* 0x000e620000000800 */
[----:B0-----:R-:W-:-:S04]  /*32ca0*/  FFMA R25, R2, -R51, 1 ;  /* 0x3f80000002197423 */ /* 0x001fc80000000833 */
[----:B------:R-:W-:Y:S01]  /*32cb0*/  FFMA R25, R2, R25, R2 ;  /* 0x0000001902197223 */ /* 0x000fe20000000002 */
[----:B-1----:R-:W-:-:S04]  /*32cc0*/  FMUL R20, R17, R72 ;  /* 0x0000004811147220 */ /* 0x002fc80000400000 */
        /* <DEDUP_REMOVED lines=9> */
.L_x_1311:
[----:B------:R-:W-:Y:S01]  /*32d60*/  LEA R16, R23, R3, 0x2 ;  /* 0x0000000317107211 */ /* 0x000fe200078e10ff */
[----:B------:R-:W0:Y:S04]  /*32d70*/  MUFU.RCP R2, R51 ;  /* 0x0000003300027308 */ /* 0x000e280000001000 */
[----:B------:R-:W1:Y:S01]  /*32d80*/  LDS R17, [R16] ;  /* 0x0000000010117984 */ /* 0x000e620000000800 */
[----:B0-----:R-:W-:Y:S01]  /*32d90*/  FFMA R31, R2, -R51, 1 ;  /* 0x3f800000021f7423 */ /* 0x001fe20000000833 */
[----:B-1----:R-:W-:-:S03]  /*32da0*/  FMUL R20, R17, R70 ;  /* 0x0000004611147220 */ /* 0x002fc60000400000 */
[----:B------:R-:W-:Y:S01]  /*32db0*/  FFMA R17, R2, R31, R2 ;  /* 0x0000001f02117223 */ /* 0x000fe20000000002 */
[----:B------:R-:W0:Y:S03]  /*32dc0*/  FCHK P0, R20, R51 ;  /* 0x0000003314007302 */ /* 0x000e260000000000 */
        /* <DEDUP_REMOVED lines=8> */
.L_x_1312:
        /* <DEDUP_REMOVED lines=15> */
.L_x_1313:
        /* <DEDUP_REMOVED lines=13> */
.L_x_1314:
[----:B------:R-:W0:Y:S01]  /*33010*/  S2R R25, SR_CgaCtaId ;  /* 0x0000000000197919 */ /* 0x000e220000008800 */
[----:B------:R-:W-:Y:S01]  /*33020*/  MOV R2, 0x400 ;  /* 0x0000040000027802 */ /* 0x000fe20000000f00 */
[----:B------:R-:W-:Y:S03]  /*33030*/  STL [R1+0x24], R16 ;  /* 0x0000241001007387 */ /* 0x000fe60000100800 */
[----:B0-----:R-:W-:Y:S02]  /*33040*/  LEA R30, R25, R2, 0x18 ;  /* 0x00000002191e7211 */ /* 0x001fe400078ec0ff */
[----:B------:R-:W0:Y:S03]  /*33050*/  MUFU.RCP R25, R50 ;  /* 0x0000003200197308 */ /* 0x000e260000001000 */
[----:B------:R-:W1:Y:S04]  /*33060*/  LDS R20, [R30+0xc84] ;  /* 0x000c84001e147984 */ /* 0x000e680000000800 */
[----:B------:R-:W2:Y:S01]  /*33070*/  LDS R26, [R30+0xc88] ;  /* 0x000c88001e1a7984 */ /* 0x000ea20000000800 */
[----:B0-----:R-:W-:-:S04]  /*33080*/  FFMA R18, R25, -R50, 1 ;  /* 0x3f80000019127423 */ /* 0x001fc80000000832 */
[----:B------:R-:W-:Y:S01]  /*33090*/  FFMA R18, R25, R18, R25 ;  /* 0x0000001219127223 */ /* 0x000fe20000000019 */
[----:B-1----:R-:W-:-:S04]  /*330a0*/  FFMA R20, -R20, R16, R17 ;  /* 0x0000001014147223 */ /* 0x002fc80000000111 */
[----:B------:R-:W0:Y:S01]  /*330b0*/  FCHK P0, R20, R50 ;  /* 0x0000003214007302 */ /* 0x000e220000000000 */
[----:B------:R-:W-:Y:S01]  /*330c0*/  FFMA R17, R20, R18, RZ ;  /* 0x0000001214117223 */ /* 0x000fe200000000ff */
[----:B--2---:R-:W-:-:S03]  /*330d0*/  FFMA R3, R16, -R26, R3 ;  /* 0x8000001a10037223 */ /* 0x004fc60000000003 */
[----:B------:R-:W-:-:S04]  /*330e0*/  FFMA R2, R17, -R50, R20 ;  /* 0x8000003211027223 */ /* 0x000fc80000000014 */
[----:B------:R-:W-:Y:S01]  /*330f0*/  FFMA R18, R18, R2, R17 ;  /* 0x0000000212127223 */ /* 0x000fe20000000011 */
[----:B0-----:R-:W-:Y:S06]  /*33100*/  @!P0 BRA `(.L_x_1315) ;  /* 0x0000000000108947 */ /* 0x001fec0003800000 */
[----:B------:R-:W-:Y:S02]  /*33110*/  MOV R31, R50 ;  /* 0x00000032001f7202 */ /* 0x000fe40000000f00 */
[----:B------:R-:W-:-:S07]  /*33120*/  MOV R58, 0x33140 ;  /* 0x00033140003a7802 */ /* 0x000fce0000000f00 */
[----:B------:R-:W-:Y:S05]  /*33130*/  CALL.REL.NOINC `($__internal_3_$__cuda_sm3x_div_rn_noftz_f32_slowpath) ;  /* 0x000000a4002c7944 */ /* 0x000fea0003c00000 */
[----:B------:R-:W-:-:S07]  /*33140*/  MOV R18, R20 ;  /* 0x0000001400127202 */ /* 0x000fce0000000f00 */
.L_x_1315:
[----:B------:R-:W0:Y:S01]  /*33150*/  LDS R20, [R11+0x8] ;  /* 0x000008000b147984 */ /* 0x000e220000000800 */
[----:B------:R-:W1:Y:S03]  /*33160*/  MUFU.RCP R17, R49 ;  /* 0x0000003100117308 */ /* 0x000e660000001000 */
[----:B------:R2:W-:Y:S01]  /*33170*/  STL [R1+0x28], R18 ;  /* 0x0000281201007387 */ /* 0x0005e20000100800 */
[----:B-1----:R-:W-:-:S04]  /*33180*/  FFMA R2, R17, -R49, 1 ;  /* 0x3f80000011027423 */ /* 0x002fc80000000831 */
[----:B------:R-:W-:Y:S01]  /*33190*/  FFMA R2, R17, R2, R17 ;  /* 0x0000000211027223 */ /* 0x000fe20000000011 */
[----:B0-----:R-:W-:-:S04]  /*331a0*/  FFMA R20, -R20, R18, R3 ;  /* 0x0000001214147223 */ /* 0x001fc80000000103 */
[----:B------:R-:W0:Y:S01]  /*331b0*/  FCHK P0, R20, R49 ;  /* 0x0000003114007302 */ /* 0x000e220000000000 */
[----:B------:R-:W-:-:S04]  /*331c0*/  FFMA R3, R20, R2, RZ ;  /* 0x0000000214037223 */ /* 0x000fc800000000ff */
[----:B------:R-:W-:-:S04]  /*331d0*/  FFMA R26, R3, -R49, R20 ;  /* 0x80000031031a7223 */ /* 0x000fc80000000014 */
[----:B------:R-:W-:Y:S01]  /*331e0*/  FFMA R26, R2, R26, R3 ;  /* 0x0000001a021a7223 */ /* 0x000fe20000000003 */
[----:B0-2---:R-:W-:Y:S06]  /*331f0*/  @!P0 BRA `(.L_x_1316) ;  /* 0x0000000000108947 */ /* 0x005fec0003800000 */
[----:B------:R-:W-:Y:S02]  /*33200*/  MOV R31, R49 ;  /* 0x00000031001f7202 */ /* 0x000fe40000000f00 */
[----:B------:R-:W-:-:S07]  /*33210*/  MOV R58, 0x33230 ;  /* 0x00033230003a7802 */ /* 0x000fce0000000f00 */
[----:B------:R-:W-:Y:S05]  /*33220*/  CALL.REL.NOINC `($__internal_3_$__cuda_sm3x_div_rn_noftz_f32_slowpath) ;  /* 0x000000a000f07944 */ /* 0x000fea0003c00000 */
[----:B------:R-:W-:-:S07]  /*33230*/  MOV R26, R20 ;  /* 0x00000014001a7202 */ /* 0x000fce0000000f00 */
.L_x_1316:
[----:B------:R0:W-:Y:S01]  /*33240*/  STL [R1+0x2c], R26 ;  /* 0x00002c1a01007387 */ /* 0x0001e20000100800 */
[C---:B------:R-:W-:Y:S01]  /*33250*/  FSETP.GEU.AND P0, PT, |R16|.reuse, 6.14891432473264128000e+18, PT ;  /* 0x5eaaaaaa1000780b */ /* 0x040fe20003f0e200 */
[----:B------:R-:W-:Y:S01]  /*33260*/  HFMA2 R30, -RZ, RZ, 0, 0 ;  /* 0x00000000ff1e7431 */ /* 0x000fe200000001ff */
[----:B------:R-:W-:Y:S02]  /*33270*/  MOV R25, RZ ;  /* 0x000000ff00197202 */ /* 0x000fe40000000f00 */
[----:B------:R-:W-:Y:S02]  /*33280*/  CS2R R2, SRZ ;  /* 0x0000000000027805 */ /* 0x000fe4000001ff00 */
[----:B------:R-:W-:-:S13]  /*33290*/  FSETP.LEU.OR P0, PT, |R16|, 1.084202172485504434e-19, P0 ;  /* 0x200000001000780b */ /* 0x000fda000070b600 */
[----:B------:R-:W-:Y:S01]  /*332a0*/  @!P0 FMUL R17, R16, R16 ;  /* 0x0000001010118220 */ /* 0x000fe20000400000 */
[----:B0-----:R-:W-:Y:S06]  /*332b0*/  @!P0 BRA `(.L_x_1317) ;  /* 0x0000000000d08947 */ /* 0x001fec0003800000 */
        /* <DEDUP_REMOVED lines=15> */
.L_x_1319:
[----:B------:R-:W-:Y:S01]  /*333b0*/  FMUL R31, RZ, R20 ;  /* 0x00000014ff1f7220 */ /* 0x000fe20000400000 */
[----:B------:R-:W-:-:S03]  /*333c0*/  FADD R3, |R16|, -RZ ;  /* 0x800000ff10037221 */ /* 0x000fc60000000200 */
[----:B------:R-:W-:Y:S01]  /*333d0*/  FFMA R30, R31, R20, 1 ;  /* 0x3f8000001f1e7423 */ /* 0x000fe20000000014 */
[----:B------:R-:W-:Y:S06]  /*333e0*/  BRA `(.L_x_1317) ;  /* 0x0000000000847947 */ /* 0x000fec0003800000 */
.L_x_1318:
        /* <DEDUP_REMOVED lines=14> */
.L_x_1321:
[----:B------:R-:W-:Y:S01]  /*334d0*/  FMUL R25, RZ, R20 ;  /* 0x00000014ff197220 */ /* 0x000fe20000400000 */
[----:B------:R-:W-:-:S03]  /*334e0*/  FADD R2, |R16|, -RZ ;  /* 0x800000ff10027221 */ /* 0x000fc60000000200 */
[----:B------:R-:W-:Y:S01]  /*334f0*/  FFMA R25, R25, R20, 1 ;  /* 0x3f80000019197423 */ /* 0x000fe20000000014 */
[----:B------:R-:W-:Y:S06]  /*33500*/  BRA `(.L_x_1317) ;  /* 0x00000000003c7947 */ /* 0x000fec0003800000 */
.L_x_1320:
        /* <DEDUP_REMOVED lines=14> */
.L_x_1322:
[----:B------:R-:W-:-:S07]  /*335f0*/  FFMA R25, R20, R20, RZ ;  /* 0x0000001414197223 */ /* 0x000fce00000000ff */
.L_x_1317:
        /* <DEDUP_REMOVED lines=21> */
.L_x_1327:
[----:B------:R-:W-:Y:S01]  /*33750*/  FFMA R25, R20, R20, R25 ;  /* 0x0000001414197223 */ /* 0x000fe20000000019 */
[----:B------:R-:W-:Y:S06]  /*33760*/  BRA `(.L_x_1326) ;  /* 0x0000000000c47947 */ /* 0x000fec0003800000 */
.L_x_1325:
        /* <DEDUP_REMOVED lines=12> */
.L_x_1328:
[----:B------:R-:W-:Y:S01]  /*33830*/  FMUL R25, R25, R20 ;  /* 0x0000001419197220 */ /* 0x000fe20000400000 */
[----:B------:R-:W-:-:S03]  /*33840*/  FADD R2, |R18|, -RZ ;  /* 0x800000ff12027221 */ /* 0x000fc60000000200 */
[----:B------:R-:W-:Y:S01]  /*33850*/  FFMA R25, R25, R20, 1 ;  /* 0x3f80000019197423 */ /* 0x000fe20000000014 */
[----:B------:R-:W-:Y:S06]  /*33860*/  BRA `(.L_x_1326) ;  /* 0x0000000000847947 */ /* 0x000fec0003800000 */
.L_x_1324:
        /* <DEDUP_REMOVED lines=14> */
.L_x_1330:
[----:B------:R-:W-:Y:S01]  /*33950*/  FFMA R30, R20, R20, R30 ;  /* 0x00000014141e7223 */ /* 0x000fe2000000001e */
[----:B------:R-:W-:Y:S06]  /*33960*/  BRA `(.L_x_1326) ;  /* 0x0000000000447947 */ /* 0x000fec0003800000 */
.L_x_1329:
        /* <DEDUP_REMOVED lines=12> */
.L_x_1331:
[----:B------:R-:W-:Y:S01]  /*33a30*/  FMUL R31, R30, R20 ;  /* 0x000000141e1f7220 */ /* 0x000fe20000400000 */
[----:B------:R-:W-:-:S03]  /*33a40*/  FADD R3, |R18|, -RZ ;  /* 0x800000ff12037221 */ /* 0x000fc60000000200 */
[----:B------:R-:W-:Y:S01]  /*33a50*/  FFMA R30, R31, R20, 1 ;  /* 0x3f8000001f1e7423 */ /* 0x000fe20000000014 */
[----:B------:R-:W-:Y:S06]  /*33a60*/  BRA `(.L_x_1326) ;  /* 0x0000000000047947 */ /* 0x000fec0003800000 */
.L_x_1323:
[----:B------:R-:W-:-:S07]  /*33a70*/  FFMA R17, |R18|, |R18|, R17 ;  /* 0x4000001212117223 */ /* 0x000fce0000000211 */
.L_x_1326:
        /* <DEDUP_REMOVED lines=21> */
.L_x_1336:
[----:B------:R-:W-:Y:S01]  /*33bd0*/  FFMA R25, R20, R20, R25 ;  /* 0x0000001414197223 */ /* 0x000fe20000000019 */
[----:B------:R-:W-:Y:S06]  /*33be0*/  BRA `(.L_x_1335) ;  /* 0x0000000000c47947 */ /* 0x000fec0003800000 */
.L_x_1334:
        /* <DEDUP_REMOVED lines=12> */
.L_x_1337:
[----:B------:R-:W-:Y:S01]  /*33cb0*/  FMUL R25, R25, R20 ;  /* 0x0000001419197220 */ /* 0x000fe20000400000 */
[----:B------:R-:W-:-:S03]  /*33cc0*/  FADD R2, |R26|, -RZ ;  /* 0x800000ff1a027221 */ /* 0x000fc60000000200 */
[----:B------:R-:W-:Y:S01]  /*33cd0*/  FFMA R25, R25, R20, 1 ;  /* 0x3f80000019197423 */ /* 0x000fe20000000014 */
[----:B------:R-:W-:Y:S06]  /*33ce0*/  BRA `(.L_x_1335) ;  /* 0x0000000000847947 */ /* 0x000fec0003800000 */
.L_x_1333:
        /* <DEDUP_REMOVED lines=14> */
.L_x_1339:
[----:B------:R-:W-:Y:S01]  /*33dd0*/  FFMA R30, R20, R20, R30 ;  /* 0x00000014141e7223 */ /* 0x000fe2000000001e */
[----:B------:R-:W-:Y:S06]  /*33de0*/  BRA `(.L_x_1335) ;  /* 0x0000000000447947 */ /* 0x000fec0003800000 */
.L_x_1338:
        /* <DEDUP_REMOVED lines=12> */
.L_x_1340:
[----:B------:R-:W-:Y:S01]  /*33eb0*/  FMUL R31, R30, R20 ;  /* 0x000000141e1f7220 */ /* 0x000fe20000400000 */
[----:B------:R-:W-:-:S03]  /*33ec0*/  FADD R3, |R26|, -RZ ;  /* 0x800000ff1a037221 */ /* 0x000fc60000000200 */
[----:B------:R-:W-:Y:S01]  /*33ed0*/  FFMA R30, R31, R20, 1 ;  /* 0x3f8000001f1e7423 */ /* 0x000fe20000000014 */
[----:B------:R-:W-:Y:S06]  /*33ee0*/  BRA `(.L_x_1335) ;  /* 0x0000000000047947 */ /* 0x000fec0003800000 */
.L_x_1332:
[----:B------:R-:W-:-:S07]  /*33ef0*/  FFMA R17, |R26|, |R26|, R17 ;  /* 0x4000001a1a117223 */ /* 0x000fce0000000211 */
.L_x_1335:
        /* <DEDUP_REMOVED lines=14> */
.L_x_1342:
        /* <DEDUP_REMOVED lines=12> */
.L_x_1343:
        /* <DEDUP_REMOVED lines=8> */
.L_x_1344:
[----:B------:R-:W-:Y:S01]  /*34120*/  FMUL.FTZ R57, R31, R16 ;  /* 0x000000101f397220 */ /* 0x000fe20000410000 */
[----:B------:R-:W-:-:S03]  /*34130*/  FMUL.FTZ R16, R16, 0.5 ;  /* 0x3f00000010107820 */ /* 0x000fc60000410000 */
[----:B------:R-:W-:-:S04]  /*34140*/  FFMA R2, -R57, R57, R31 ;  /* 0x0000003939027223 */ /* 0x000fc8000000011f */
[----:B------:R-:W-:-:S07]  /*34150*/  FFMA R57, R2, R16, R57 ;  /* 0x0000001002397223 */ /* 0x000fce0000000039 */
.L_x_1345:
[----:B------:R-:W-:Y:S01]  /*34160*/  FMUL R2, R57, R3 ;  /* 0x0000000339027220 */ /* 0x000fe20000400000 */
[----:B------:R-:W-:Y:S06]  /*34170*/  BRA `(.L_x_1346) ;  /* 0x0000000400207947 */ /* 0x000fec0003800000 */
.L_x_1341:
        /* <DEDUP_REMOVED lines=16> */
.L_x_1349:
        /* <DEDUP_REMOVED lines=11> */
.L_x_1350:
[----:B------:R-:W-:Y:S01]  /*34330*/  FMUL.FTZ R2, R31, R16 ;  /* 0x000000101f027220 */ /* 0x000fe20000410000 */
[----:B------:R-:W-:-:S03]  /*34340*/  FMUL.FTZ R16, R16, 0.5 ;  /* 0x3f00000010107820 */ /* 0x000fc60000410000 */
[----:B------:R-:W-:-:S04]  /*34350*/  FFMA R3, -R2, R2, R31 ;  /* 0x0000000202037223 */ /* 0x000fc8000000011f */
[----:B------:R-:W-:Y:S01]  /*34360*/  FFMA R2, R3, R16, R2 ;  /* 0x0000001003027223 */ /* 0x000fe20000000002 */
[----:B------:R-:W-:Y:S06]  /*34370*/  BRA `(.L_x_1346) ;  /* 0x0000000000a07947 */ /* 0x000fec0003800000 */
.L_x_1348:
        /* <DEDUP_REMOVED lines=12> */
.L_x_1351:
        /* <DEDUP_REMOVED lines=10> */
.L_x_1352:
[----:B------:R-:W-:Y:S01]  /*344e0*/  FMUL.FTZ R2, R31, R16 ;  /* 0x000000101f027220 */ /* 0x000fe20000410000 */
[----:B------:R-:W-:-:S03]  /*344f0*/  FMUL.FTZ R16, R16, 0.5 ;  /* 0x3f00000010107820 */ /* 0x000fc60000410000 */
[----:B------:R-:W-:-:S04]  /*34500*/  FFMA R3, -R2, R2, R31 ;  /* 0x0000000202037223 */ /* 0x000fc8000000011f */
[----:B------:R-:W-:Y:S01]  /*34510*/  FFMA R2, R3, R16, R2 ;  /* 0x0000001003027223 */ /* 0x000fe20000000002 */
[----:B------:R-:W-:Y:S06]  /*34520*/  BRA `(.L_x_1346) ;  /* 0x0000000000347947 */ /* 0x000fec0003800000 */
.L_x_1347:
        /* <DEDUP_REMOVED lines=8> */
.L_x_1353:
[C---:B-1----:R-:W-:Y:S01]  /*345b0*/  FMUL.FTZ R16, R18.reuse, R25 ;  /* 0x0000001912107220 */ /* 0x042fe20000410000 */
[----:B------:R-:W-:-:S03]  /*345c0*/  FMUL.FTZ R57, R18, 0.5 ;  /* 0x3f00000012397820 */ /* 0x000fc60000410000 */
[----:B------:R-:W-:-:S04]  /*345d0*/  FFMA R25, -R16, R16, R25 ;  /* 0x0000001010197223 */ /* 0x000fc80000000119 */
[----:B------:R-:W-:-:S07]  /*345e0*/  FFMA R57, R25, R57, R16 ;  /* 0x0000003919397223 */ /* 0x000fce0000000010 */
.L_x_1354:
[----:B------:R-:W-:-:S07]  /*345f0*/  FMUL R2, R57, R2 ;  /* 0x0000000239027220 */ /* 0x000fce0000400000 */
.L_x_1346:
[----:B------:R-:W-:-:S13]  /*34600*/  FSETP.GT.AND P0, PT, R51, R32, PT ;  /* 0x000000203300720b */ /* 0x000fda0003f04000 */
[----:B------:R-:W-:Y:S05]  /*34610*/  @!P0 BRA `(.L_x_1355) ;  /* 0x0000000000108947 */ /* 0x000fea0003800000 */
[----:B------:R-:W-:-:S13]  /*34620*/  FSETP.GE.AND P0, PT, R71, R0, PT ;  /* 0x000000004700720b */ /* 0x000fda0003f06000 */
[----:B------:R-:W-:Y:S05]  /*34630*/  @P0 BRA `(.L_x_1356) ;  /* 0x0000000000140947 */ /* 0x000fea0003800000 */
[----:B------:R-:W-:Y:S01]  /*34640*/  MOV R71, R0 ;  /* 0x0000000000477202 */ /* 0x000fe20000000f00 */
[----:B------:R-:W-:Y:S06]  /*34650*/  BRA `(.L_x_1356) ;  /* 0x00000000000c7947 */ /* 0x000fec0003800000 */
.L_x_1355:
[----:B------:R-:W-:Y:S02]  /*34660*/  FSETP.GEU.AND P1, PT, R51, R32, PT ;  /* 0x000000203300720b */ /* 0x000fe40003f2e000 */
[----:B------:R-:W-:-:S11]  /*34670*/  FSETP.GTU.AND P0, PT, R65, R0, PT ;  /* 0x000000004100720b */ /* 0x000fd60003f0c000 */
[----:B------:R-:W-:-:S07]  /*34680*/  @!P1 FSEL R65, R0, R65, P0 ;  /* 0x0000004100419208 */ /* 0x000fce0000000000 */
.L_x_1356:
        /* <DEDUP_REMOVED lines=12> */
.L_x_1357:
        /* <DEDUP_REMOVED lines=12> */
.L_x_1358:
        /* <DEDUP_REMOVED lines=12> */
.L_x_1359:
[----:B------:R-:W-:Y:S01]  /*348d0*/  FADD R20, R0, R20 ;  /* 0x0000001400147221 */ /* 0x000fe20000000000 */
[----:B------:R-:W-:Y:S02]  /*348e0*/  IADD3 R67, PT, PT, R67, 0x1, RZ ;  /* 0x0000000143437810 */ /* 0x000fe40007ffe0ff */
[----:B------:R-:W-:Y:S02]  /*348f0*/  MOV R73, R19 ;  /* 0x0000001300497202 */ /* 0x000fe40000000f00 */
[----:B------:R-:W-:-:S04]  /*34900*/  FSETP.GE.AND P0, PT, R71, R20, PT ;  /* 0x000000144700720b */ /* 0x000fc80003f06000 */
[----:B------:R-:W-:Y:S01]  /*34910*/  FSEL R0, R71, R20, P0 ;  /* 0x0000001447007208 */ /* 0x000fe20000000000 */
[----:B------:R-:W-:Y:S08]  /*34920*/  BRA `(.L_x_1360) ;  /* 0xffffff9c00a87947 */ /* 0x000ff0000383ffff */
.L_x_1310:
[----:B------:R1:W5:Y:S02]  /*34930*/  LDL R30, [R1] ;  /* 0x00000000011e7983 */ /* 0x0003640000100800 */
.L_x_1094:
[----:B------:R-:W-:Y:S01]  /*34940*/  FADD R18, -R47, -RZ ;  /* 0x800000ff2f127221 */ /* 0x000fe20000000100 */
[----:B------:R-:W-:Y:S01]  /*34950*/  FADD R20, -R16, -RZ ;  /* 0x800000ff10147221 */ /* 0x000fe20000000100 */
[----:B------:R-:W-:Y:S01]  /*34960*/  FADD R48, -R17, -RZ ;  /* 0x800000ff11307221 */ /* 0x000fe20000000100 */
[----:B------:R-:W-:Y:S01]  /*34970*/  FADD R49, R4, -R47 ;  /* 0x8000002f04317221 */ /* 0x000fe20000000000 */
[----:B------:R-:W-:Y:S01]  /*34980*/  FADD R52, R5, -R16 ;  /* 0x8000001005347221 */ /* 0x000fe20000000000 */
[----:B------:R-:W-:Y:S01]  /*34990*/  FADD R50, R6, -R17 ;  /* 0x8000001106327221 */ /* 0x000fe20000000000 */
[----:B-----5:R-:W-:Y:S01]  /*349a0*/  FMUL R47, R30, -R47 ;  /* 0x8000002f1e2f7220 */ /* 0x020fe20000400000 */
[----:B------:R-:W-:Y:S01]  /*349b0*/  STL [R1+0x10], R20 ;  /* 0x0000101401007387 */ /* 0x000fe20000100800 */
[----:B------:R-:W-:Y:S02]  /*349c0*/  MOV R28, RZ ;  /* 0x000000ff001c7202 */ /* 0x000fe40000000f00 */
[----:B------:R-:W-:Y:S01]  /*349d0*/  MOV R51, RZ ;  /* 0x000000ff00337202 */ /* 0x000fe20000000f00 */
[----:B------:R-:W-:Y:S01]  /*349e0*/  STL [R1+0x14], R48 ;  /* 0x0000143001007387 */ /* 0x000fe20000100800 */
[----:B------:R-:W-:-:S03]  /*349f0*/  FSETP.GEU.AND P0, PT, |R47|, 6.14891432473264128000e+18, PT ;  /* 0x5eaaaaaa2f00780b */ /* 0x000fc60003f0e200 */
[----:B------:R-:W-:Y:S01]  /*34a00*/  STL [R1+0x18], R49 ;  /* 0x0000183101007387 */ /* 0x000fe20000100800 */
[----:B------:R-:W-:-:S03]  /*34a10*/  FSETP.LEU.OR P0, PT, |R47|, 1.084202172485504434e-19, P0 ;  /* 0x200000002f00780b */ /* 0x000fc6000070b600 */
[----:B------:R-:W-:Y:S04]  /*34a20*/  STL [R1+0x1c], R52 ;  /* 0x00001c3401007387 */ /* 0x000fe80000100800 */
[----:B------:R-:W-:Y:S04]  /*34a30*/  STL [R1+0x20], R50 ;  /* 0x0000203201007387 */ /* 0x000fe80000100800 */
[----:B------:R2:W-:Y:S02]  /*34a40*/  STL [R1+0xc], R18 ;  /* 0x00000c1201007387 */ /* 0x0005e40000100800 */
[----:B------:R-:W-:Y:S01]  /*34a50*/  @!P0 FMUL R22, R47, R47 ;  /* 0x0000002f2f168220 */ /* 0x000fe20000400000 */
[----:B--2---:R-:W-:Y:S01]  /*34a60*/  CS2R R18, SRZ ;  /* 0x0000000000127805 */ /* 0x004fe2000001ff00 */
[----:B------:R-:W-:Y:S06]  /*34a70*/  @!P0 BRA `(.L_x_1361) ;  /* 0x0000000000d08947 */ /* 0x000fec0003800000 */
[----:B------:R-:W-:Y:S01]  /*34a80*/  FSETP.GT.AND P0, PT, |R47|, 1.084202172485504434e-19, PT ;  /* 0x200000002f00780b */ /* 0x000fe20003f04200 */
[----:B------:R-:W-:-:S12]  /*34a90*/  HFMA2 R22, -RZ, RZ, 0, 0 ;  /* 0x00000000ff167431 */ /* 0x000fd800000001ff */
[----:B------:R-:W-:Y:S05]  /*34aa0*/  @!P0 BRA `(.L_x_1362) ;  /* 0x0000000000408947 */ /* 0x000fea0003800000 */
[----:B------:R-:W2:Y:S08]  /*34ab0*/  MUFU.RCP R18, |R47| ;  /* 0x4000002f00127308 */ /* 0x000eb00000001000 */
[----:B------:R-:W3:Y:S01]  /*34ac0*/  FCHK P0, RZ, |R47| ;  /* 0x4000002fff007302 */ /* 0x000ee20000000000 */
[----:B--2---:R-:W-:-:S04]  /*34ad0*/  FFMA R19, -|R47|, R18, 1 ;  /* 0x3f8000002f137423 */ /* 0x004fc80000000312 */
[----:B------:R-:W-:-:S04]  /*34ae0*/  FFMA R19, R18, R19, R18 ;  /* 0x0000001312137223 */ /* 0x000fc80000000012 */
[----:B------:R-:W-:-:S04]  /*34af0*/  FFMA R18, RZ, R19, RZ ;  /* 0x00000013ff127223 */ /* 0x000fc800000000ff */
[----:B------:R-:W-:-:S04]  /*34b00*/  FFMA R20, -|R47|, R18, RZ ;  /* 0x000000122f147223 */ /* 0x000fc800000003ff */
[----:B------:R-:W-:Y:S01]  /*34b10*/  FFMA R20, R19, R20, R18 ;  /* 0x0000001413147223 */ /* 0x000fe20000000012 */
[----:B---3--:R-:W-:Y:S06]  /*34b20*/  @!P0 BRA `(.L_x_1363) ;  /* 0x0000000000108947 */ /* 0x008fec0003800000 */
[----:B------:R-:W-:Y:S01]  /*34b30*/  MOV R20, RZ ;  /* 0x000000ff00147202 */ /* 0x000fe20000000f00 */
[----:B------:R-:W-:Y:S01]  /*34b40*/  FADD R31, |R47|, -RZ ;  /* 0x800000ff2f1f7221 */ /* 0x000fe20000000200 */
[----:B------:R-:W-:-:S07]  /*34b50*/  MOV R58, 0x34b70 ;  /* 0x00034b70003a7802 */ /* 0x000fce0000000f00 */
[----:B01----:R-:W-:Y:S05]  /*34b60*/  CALL.REL.NOINC `($__internal_3_$__cuda_sm3x_div_rn_noftz_f32_slowpath) ;  /* 0x0000008800a07944 */ /* 0x003fea0003c00000 */
.L_x_1363:
[----:B------:R-:W-:Y:S01]  /*34b70*/  FMUL R19, RZ, R20 ;  /* 0x00000014ff137220 */ /* 0x000fe20000400000 */
[----:B------:R-:W-:-:S03]  /*34b80*/  FADD R18, |R47|, -RZ ;  /* 0x800000ff2f127221 */ /* 0x000fc60000000200 */
[----:B------:R-:W-:Y:S01]  /*34b90*/  FFMA R19, R19, R20, 1 ;  /* 0x3f80000013137423 */ /* 0x000fe20000000014 */
[----:B------:R-:W-:Y:S06]  /*34ba0*/  BRA `(.L_x_1361) ;  /* 0x0000000000847947 */ /* 0x000fec0003800000 */
.L_x_1362:
[----:B------:R-:W-:-:S13]  /*34bb0*/  FSETP.GT.AND P0, PT, |R47|, RZ, PT ;  /* 0x000000ff2f00720b */ /* 0x000fda0003f04200 */
        /* <DEDUP_REMOVED lines=9> */
[----:B------:R-:W-:Y:S02]  /*34c50*/  HFMA2 R20, -RZ, RZ, 0, 0 ;  /* 0x00000000ff147431 */ /* 0x000fe400000001ff */
[----:B------:R-:W-:Y:S01]  /*34c60*/  FADD R31, |R47|, -RZ ;  /* 0x800000ff2f1f7221 */ /* 0x000fe20000000200 */
[----:B------:R-:W-:-:S07]  /*34c70*/  MOV R58, 0x34c90 ;  /* 0x00034c90003a7802 */ /* 0x000fce0000000f00 */
[----:B01----:R-:W-:Y:S05]  /*34c80*/  CALL.REL.NOINC `($__internal_3_$__cuda_sm3x_div_rn_noftz_f32_slowpath) ;  /* 0x0000008800587944 */ /* 0x003fea0003c00000 */
.L_x_1365:
[----:B------:R-:W-:Y:S01]  /*34c90*/  FMUL R23, RZ, R20 ;  /* 0x00000014ff177220 */ /* 0x000fe20000400000 */
[----:B------:R-:W-:-:S03]  /*34ca0*/  FADD R51, |R47|, -RZ ;  /* 0x800000ff2f337221 */ /* 0x000fc60000000200 */
[----:B------:R-:W-:Y:S01]  /*34cb0*/  FFMA R28, R23, R20, 1 ;  /* 0x3f800000171c7423 */ /* 0x000fe20000000014 */
[----:B------:R-:W-:Y:S06]  /*34cc0*/  BRA `(.L_x_1361) ;  /* 0x00000000003c7947 */ /* 0x000fec0003800000 */
.L_x_1364:
[----:B------:R-:W-:-:S13]  /*34cd0*/  FSETP.NEU.AND P0, PT, |R47|, RZ, PT ;  /* 0x000000ff2f00720b */ /* 0x000fda0003f0d200 */
[----:B------:R-:W-:Y:S05]  /*34ce0*/  @!P0 BRA `(.L_x_1361) ;  /* 0x0000000000348947 */ /* 0x000fea0003800000 */
[----:B------:R-:W-:Y:S01]  /*34cf0*/  MOV R20, 0x7f800000 ;  /* 0x7f80000000147802 */ /* 0x000fe20000000f00 */
[----:B------:R-:W2:Y:S04]  /*34d00*/  FCHK P0, |R47|, RZ ;  /* 0x000000ff2f007302 */ /* 0x000ea80000000200 */
[----:B------:R-:W-:-:S04]  /*34d10*/  FFMA R23, -RZ, R20, 1 ;  /* 0x3f800000ff177423 */ /* 0x000fc80000000114 */
[----:B------:R-:W-:-:S04]  /*34d20*/  FFMA R20, R23, R20, +INF ;  /* 0x7f80000017147423 */ /* 0x000fc80000000014 */
[----:B------:R-:W-:-:S04]  /*34d30*/  FFMA R23, R20, |R47|, RZ ;  /* 0x4000002f14177223 */ /* 0x000fc800000000ff */
[----:B------:R-:W-:-:S04]  /*34d40*/  FFMA R28, -RZ, R23, |R47| ;  /* 0x00000017ff1c7223 */ /* 0x000fc8000000052f */
[----:B------:R-:W-:Y:S01]  /*34d50*/  FFMA R20, R20, R28, R23 ;  /* 0x0000001c14147223 */ /* 0x000fe20000000017 */
[----:B--2---:R-:W-:Y:S06]  /*34d60*/  @!P0 BRA `(.L_x_1366) ;  /* 0x0000000000108947 */ /* 0x004fec0003800000 */
[----:B------:R-:W-:Y:S02]  /*34d70*/  HFMA2 R31, -RZ, RZ, 0, 0 ;  /* 0x00000000ff1f7431 */ /* 0x000fe400000001ff */
[----:B------:R-:W-:Y:S01]  /*34d80*/  FADD R20, |R47|, -RZ ;  /* 0x800000ff2f147221 */ /* 0x000fe20000000200 */
[----:B------:R-:W-:-:S07]  /*34d90*/  MOV R58, 0x34db0 ;  /* 0x00034db0003a7802 */ /* 0x000fce0000000f00 */
[----:B01----:R-:W-:Y:S05]  /*34da0*/  CALL.REL.NOINC `($__internal_3_$__cuda_sm3x_div_rn_noftz_f32_slowpath) ;  /* 0x0000008800107944 */ /* 0x003fea0003c00000 */
.L_x_1366:
[----:B------:R-:W-:-:S07]  /*34db0*/  FFMA R28, R20, R20, RZ ;  /* 0x00000014141c7223 */ /* 0x000fce00000000ff */
.L_x_1361:
[----:B------:R-:W-:-:S05]  /*34dc0*/  FMUL R23, R25, -R16 ;  /* 0x8000001019177220 */ /* 0x000fca0000400000 */
        /* <DEDUP_REMOVED lines=9> */
[----:B------:R-:W2:Y:S08]  /*34e60*/  MUFU.RCP R16, R51 ;  /* 0x0000003300107308 */ /* 0x000eb00000001000 */
[----:B------:R-:W3:Y:S01]  /*34e70*/  FCHK P0, |R23|, R51 ;  /* 0x0000003317007302 */ /* 0x000ee20000000200 */
[----:B--2---:R-:W-:-:S04]  /*34e80*/  FFMA R31, -R51, R16, 1 ;  /* 0x3f800000331f7423 */ /* 0x004fc80000000110 */
[----:B------:R-:W-:-:S04]  /*34e90*/  FFMA R16, R16, R31, R16 ;  /* 0x0000001f10107223 */ /* 0x000fc80000000010 */
[----:B------:R-:W-:-:S04]  /*34ea0*/  FFMA R31, |R23|, R16, RZ ;  /* 0x00000010171f7223 */ /* 0x000fc800000002ff */
[----:B------:R-:W-:-:S04]  /*34eb0*/  FFMA R20, -R51, R31, |R23| ;  /* 0x0000001f33147223 */ /* 0x000fc80000000517 */
[----:B------:R-:W-:Y:S01]  /*34ec0*/  FFMA R20, R16, R20, R31 ;  /* 0x0000001410147223 */ /* 0x000fe2000000001f */
[----:B---3--:R-:W-:Y:S06]  /*34ed0*/  @!P0 BRA `(.L_x_1371) ;  /* 0x0000000000108947 */ /* 0x008fec0003800000 */
[----:B------:R-:W-:Y:S01]  /*34ee0*/  FADD R20, |R23|, -RZ ;  /* 0x800000ff17147221 */ /* 0x000fe20000000200 */
[----:B------:R-:W-:Y:S02]  /*34ef0*/  MOV R31, R51 ;  /* 0x00000033001f7202 */ /* 0x000fe40000000f00 */
[----:B------:R-:W-:-:S07]  /*34f00*/  MOV R58, 0x34f20 ;  /* 0x00034f20003a7802 */ /* 0x000fce0000000f00 */
[----:B01----:R-:W-:Y:S05]  /*34f10*/  CALL.REL.NOINC `($__internal_3_$__cuda_sm3x_div_rn_noftz_f32_slowpath) ;  /* 0x0000008400b47944 */ /* 0x003fea0003c00000 */
.L_x_1371:
[----:B------:R-:W-:Y:S01]  /*34f20*/  FFMA R28, R20, R20, R28 ;  /* 0x00000014141c7223 */ /* 0x000fe2000000001c */
[----:B------:R-:W-:Y:S06]  /*34f30*/  BRA `(.L_x_1370) ;  /* 0x0000000000c47947 */ /* 0x000fec0003800000 */
.L_x_1369:
[----:B------:R-:W2:Y:S08]  /*34f40*/  MUFU.RCP R16, |R23| ;  /* 0x4000001700107308 */ /* 0x000eb00000001000 */
[----:B------:R-:W3:Y:S01]  /*34f50*/  FCHK P0, R51, |R23| ;  /* 0x4000001733007302 */ /* 0x000ee20000000000 */
[----:B--2---:R-:W-:-:S04]  /*34f60*/  FFMA R31, -|R23|, R16, 1 ;  /* 0x3f800000171f7423 */ /* 0x004fc80000000310 */
[----:B------:R-:W-:-:S04]  /*34f70*/  FFMA R16, R16, R31, R16 ;  /* 0x0000001f10107223 */ /* 0x000fc80000000010 */
[----:B------:R-:W-:-:S04]  /*34f80*/  FFMA R31, R51, R16, RZ ;  /* 0x00000010331f7223 */ /* 0x000fc800000000ff */
[----:B------:R-:W-:-:S04]  /*34f90*/  FFMA R20, -|R23|, R31, R51 ;  /* 0x0000001f17147223 */ /* 0x000fc80000000333 */
[----:B------:R-:W-:Y:S01]  /*34fa0*/  FFMA R20, R16, R20, R31 ;  /* 0x0000001410147223 */ /* 0x000fe2000000001f */
[----:B---3--:R-:W-:Y:S06]  /*34fb0*/  @!P0 BRA `(.L_x_1372) ;  /* 0x0000000000108947 */ /* 0x008fec0003800000 */
[----:B------:R-:W-:Y:S01]  /*34fc0*/  MOV R20, R51 ;  /* 0x0000003300147202 */ /* 0x000fe20000000f00 */
[----:B------:R-:W-:Y:S01]  /*34fd0*/  FADD R31, |R23|, -RZ ;  /* 0x800000ff171f7221 */ /* 0x000fe20000000200 */
[----:B------:R-:W-:-:S07]  /*34fe0*/  MOV R58, 0x35000 ;  /* 0x00035000003a7802 */ /* 0x000fce0000000f00 */
[----:B01----:R-:W-:Y:S05]  /*34ff0*/  CALL.REL.NOINC `($__internal_3_$__cuda_sm3x_div_rn_noftz_f32_slowpath) ;  /* 0x00000084007c7944 */ /* 0x003fea0003c00000 */
.L_x_1372:
[----:B------:R-:W-:Y:S01]  /*35000*/  FMUL R31, R28, R20 ;  /* 0x000000141c1f7220 */ /* 0x000fe20000400000 */
[----:B------:R-:W-:-:S03]  /*35010*/  FADD R51, |R23|, -RZ ;  /* 0x800000ff17337221 */ /* 0x000fc60000000200 */
[----:B------:R-:W-:Y:S01]  /*35020*/  FFMA R28, R31, R20, 1 ;  /* 0x3f8000001f1c7423 */ /* 0x000fe20000000014 */
[----:B------:R-:W-:Y:S06]  /*35030*/  BRA `(.L_x_1370) ;  /* 0x0000000000847947 */ /* 0x000fec0003800000 */
.L_x_1368:
[----:B------:R-:W-:-:S13]  /*35040*/  FSETP.GT.AND P0, PT, |R23|, R18, PT ;  /* 0x000000121700720b */ /* 0x000fda0003f04200 */
[----:B------:R-:W-:Y:S05]  /*35050*/  @P0 BRA `(.L_x_1373) ;  /* 0x0000000000380947 */ /* 0x000fea0003800000 */
        /* <DEDUP_REMOVED lines=12> */
.L_x_1374:
[----:B------:R-:W-:Y:S01]  /*35120*/  FFMA R19, R20, R20, R19 ;  /* 0x0000001414137223 */ /* 0x000fe20000000013 */
[----:B------:R-:W-:Y:S06]  /*35130*/  BRA `(.L_x_1370) ;  /* 0x0000000000447947 */ /* 0x000fec0003800000 */
.L_x_1373:
        /* <DEDUP_REMOVED lines=12> */
.L_x_1375:
[----:B------:R-:W-:Y:S01]  /*35200*/  FMUL R19, R19, R20 ;  /* 0x0000001413137220 */ /* 0x000fe20000400000 */
[----:B------:R-:W-:-:S03]  /*35210*/  FADD R18, |R23|, -RZ ;  /* 0x800000ff17127221 */ /* 0x000fc60000000200 */
[----:B------:R-:W-:Y:S01]  /*35220*/  FFMA R19, R19, R20, 1 ;  /* 0x3f80000013137423 */ /* 0x000fe20000000014 */
[----:B------:R-:W-:Y:S06]  /*35230*/  BRA `(.L_x_1370) ;  /* 0x0000000000047947 */ /* 0x000fec0003800000 */
.L_x_1367:
[----:B------:R-:W-:-:S07]  /*35240*/  FFMA R22, |R23|, |R23|, R22 ;  /* 0x4000001717167223 */ /* 0x000fce0000000216 */
.L_x_1370:
        /* <DEDUP_REMOVED lines=14> */
[----:B------:R-:W-:-:S04]  /*35330*/  FFMA R20, R16, |R17|, RZ ;  /* 0x4000001110147223 */ /* 0x000fc800000000ff */
[----:B------:R-:W-:-:S04]  /*35340*/  FFMA R23, -R51, R20, |R17| ;  /* 0x0000001433177223 */ /* 0x000fc80000000511 */
[----:B------:R-:W-:Y:S01]  /*35350*/  FFMA R20, R16, R23, R20 ;  /* 0x0000001710147223 */ /* 0x000fe20000000014 */
[----:B---3--:R-:W-:Y:S06]  /*35360*/  @!P0 BRA `(.L_x_1380) ;  /* 0x0000000000108947 */ /* 0x008fec0003800000 */
[----:B------:R-:W-:Y:S01]  /*35370*/  FADD R20, |R17|, -RZ ;  /* 0x800000ff11147221 */ /* 0x000fe20000000200 */
[----:B------:R-:W-:Y:S02]  /*35380*/  MOV R31, R51 ;  /* 0x00000033001f7202 */ /* 0x000fe40000000f00 */
[----:B------:R-:W-:-:S07]  /*35390*/  MOV R58, 0x353b0 ;  /* 0x000353b0003a7802 */ /* 0x000fce0000000f00 */
[----:B01----:R-:W-:Y:S05]  /*353a0*/  CALL.REL.NOINC `($__internal_3_$__cuda_sm3x_div_rn_noftz_f32_slowpath) ;  /* 0x0000008000907944 */ /* 0x003fea0003c00000 */
.L_x_1380:
[----:B------:R-:W-:Y:S01]  /*353b0*/  FFMA R28, R20, R20, R28 ;  /* 0x00000014141c7223 */ /* 0x000fe2000000001c */
[----:B------:R-:W-:Y:S06]  /*353c0*/  BRA `(.L_x_1379) ;  /* 0x0000000000c47947 */ /* 0x000fec0003800000 */
.L_x_1378:
        /* <DEDUP_REMOVED lines=12> */
.L_x_1381:
[----:B------:R-:W-:Y:S01]  /*35490*/  FMUL R23, R28, R20 ;  /* 0x000000141c177220 */ /* 0x000fe20000400000 */
[----:B------:R-:W-:-:S03]  /*354a0*/  FADD R51, |R17|, -RZ ;  /* 0x800000ff11337221 */ /* 0x000fc60000000200 */
[----:B------:R-:W-:Y:S01]  /*354b0*/  FFMA R28, R23, R20, 1 ;  /* 0x3f800000171c7423 */ /* 0x000fe20000000014 */
[----:B------:R-:W-:Y:S06]  /*354c0*/  BRA `(.L_x_1379) ;  /* 0x0000000000847947 */ /* 0x000fec0003800000 */
.L_x_1377:
[----:B------:R-:W-:-:S13]  /*354d0*/  FSETP.GT.AND P0, PT, |R17|, R18, PT ;  /* 0x000000121100720b */ /* 0x000fda0003f04200 */
[----:B------:R-:W-:Y:S05]  /*354e0*/  @P0 BRA `(.L_x_1382) ;  /* 0x0000000000380947 */ /* 0x000fea0003800000 */
        /* <DEDUP_REMOVED lines=12> */
.L_x_1383:
[----:B------:R-:W-:Y:S01]  /*355b0*/  FFMA R19, R20, R20, R19 ;  /* 0x0000001414137223 */ /* 0x000fe20000000013 */
[----:B------:R-:W-:Y:S06]  /*355c0*/  BRA `(.L_x_1379) ;  /* 0x0000000000447947 */ /* 0x000fec0003800000 */
.L_x_1382:
        /* <DEDUP_REMOVED lines=12> */
.L_x_1384:
[----:B------:R-:W-:Y:S01]  /*35690*/  FMUL R19, R19, R20 ;  /* 0x0000001413137220 */ /* 0x000fe20000400000 */
[----:B------:R-:W-:-:S03]  /*356a0*/  FADD R18, |R17|, -RZ ;  /* 0x800000ff11127221 */ /* 0x000fc60000000200 */
[----:B------:R-:W-:Y:S01]  /*356b0*/  FFMA R19, R19, R20, 1 ;  /* 0x3f80000013137423 */ /* 0x000fe20000000014 */
[----:B------:R-:W-:Y:S06]  /*356c0*/  BRA `(.L_x_1379) ;  /* 0x0000000000047947 */ /* 0x000fec0003800000 */
.L_x_1376:
[----:B------:R-:W-:-:S07]  /*356d0*/  FFMA R22, |R17|, |R17|, R22 ;  /* 0x4000001111167223 */ /* 0x000fce0000000216 */
.L_x_1379:
[----:B------:R-:W-:-:S13]  /*356e0*/  FSETP.NEU.AND P0, PT, R19, RZ, PT ;  /* 0x000000ff1300720b */ /* 0x000fda0003f0d000 */
[----:B------:R-:W-:Y:S05]  /*356f0*/  @!P0 BRA `(.L_x_1385) ;  /* 0x0000000000988947 */ /* 0x000fea0003800000 */
[----:B------:R-:W2:Y:S08]  /*35700*/  MUFU.RCP R17, R18 ;  /* 0x0000001200117308 */ /* 0x000eb00000001000 */
[----:B------:R-:W3:Y:S01]  /*35710*/  FCHK P0, R22, R18 ;  /* 0x0000001216007302 */ /* 0x000ee20000000000 */
[----:B--2---:R-:W-:-:S04]  /*35720*/  FFMA R16, R17, -R18, 1 ;  /* 0x3f80000011107423 */ /* 0x004fc80000000812 */
[----:B------:R-:W-:-:S04]  /*35730*/  FFMA R17, R17, R16, R17 ;  /* 0x0000001011117223 */ /* 0x000fc80000000011 */
[----:B------:R-:W-:-:S04]  /*35740*/  FFMA R23, R17, R22, RZ ;  /* 0x0000001611177223 */ /* 0x000fc800000000ff */
[----:B------:R-:W-:-:S04]  /*35750*/  FFMA R16, R23, -R18, R22 ;  /* 0x8000001217107223 */ /* 0x000fc80000000016 */
[----:B------:R-:W-:Y:S01]  /*35760*/  FFMA R20, R17, R16, R23 ;  /* 0x0000001011147223 */ /* 0x000fe20000000017 */
[----:B---3--:R-:W-:Y:S06]  /*35770*/  @!P0 BRA `(.L_x_1386) ;  /* 0x0000000000108947 */ /* 0x008fec0003800000 */
[----:B------:R-:W-:Y:S02]  /*35780*/  MOV R20, R22 ;  /* 0x0000001600147202 */ /* 0x000fe40000000f00 */
[----:B------:R-:W-:Y:S02]  /*35790*/  MOV R31, R18 ;  /* 0x00000012001f7202 */ /* 0x000fe40000000f00 */
[----:B------:R-:W-:-:S07]  /*357a0*/  MOV R58, 0x357c0 ;  /* 0x000357c0003a7802 */ /* 0x000fce0000000f00 */
[----:B01----:R-:W-:Y:S05]  /*357b0*/  CALL.REL.NOINC `($__internal_3_$__cuda_sm3x_div_rn_noftz_f32_slowpath) ;  /* 0x0000007c008c7944 */ /* 0x003fea0003c00000 */
.L_x_1386:
        /* <DEDUP_REMOVED lines=9> */
[----:B------:R-:W-:-:S07]  /*35850*/  MOV R58, 0x35870 ;  /* 0x00035870003a7802 */ /* 0x000fce0000000f00 */
[----:B01----:R-:W-:Y:S05]  /*35860*/  CALL.REL.NOINC `($__internal_3_$__cuda_sm3x_div_rn_noftz_f32_slowpath) ;  /* 0x0000007c00607944 */ /* 0x003fea0003c00000 */
[----:B------:R-:W-:-:S07]  /*35870*/  MOV R16, R20 ;  /* 0x0000001400107202 */ /* 0x000fce0000000f00 */
.L_x_1387:
[----:B------:R-:W-:-:S04]  /*35880*/  FADD R31, R16, R19 ;  /* 0x00000013101f7221 */ /* 0x000fc80000000000 */
[----:B------:R2:W3:Y:S01]  /*35890*/  MUFU.RSQ R16, R31 ;  /* 0x0000001f00107308 */ /* 0x0004e20000001400 */
[----:B------:R-:W-:-:S04]  /*358a0*/  IADD3 R17, PT, PT, R31, -0xd000000, RZ ;  /* 0xf30000001f117810 */ /* 0x000fc80007ffe0ff */
[----:B------:R-:W-:-:S13]  /*358b0*/  ISETP.GT.U32.AND P0, PT, R17, 0x727fffff, PT ;  /* 0x727fffff1100780c */ /* 0x000fda0003f04070 */
[----:B--23--:R-:W-:Y:S05]  /*358c0*/  @!P0 BRA `(.L_x_1388) ;  /* 0x00000000000c8947 */ /* 0x00cfea0003800000 */
[----:B------:R-:W-:-:S07]  /*358d0*/  MOV R20, 0x358f0 ;  /* 0x000358f000147802 */ /* 0x000fce0000000f00 */
[----:B01----:R-:W-:Y:S05]  /*358e0*/  CALL.REL.NOINC `($__internal_2_$__cuda_sm20_sqrt_rn_f32_slowpath) ;  /* 0x0000007800e47944 */ /* 0x003fea0003c00000 */
[----:B------:R-:W-:Y:S05]  /*358f0*/  BRA `(.L_x_1389) ;  /* 0x0000000000107947 */ /* 0x000fea0003800000 */
.L_x_1388:
[----:B------:R-:W-:Y:S01]  /*35900*/  FMUL.FTZ R57, R31, R16 ;  /* 0x000000101f397220 */ /* 0x000fe20000410000 */
[----:B------:R-:W-:-:S03]  /*35910*/  FMUL.FTZ R17, R16, 0.5 ;  /* 0x3f00000010117820 */ /* 0x000fc60000410000 */
[----:B------:R-:W-:-:S04]  /*35920*/  FFMA R16, -R57, R57, R31 ;  /* 0x0000003939107223 */ /* 0x000fc8000000011f */
[----:B------:R-:W-:-:S07]  /*35930*/  FFMA R57, R16, R17, R57 ;  /* 0x0000001110397223 */ /* 0x000fce0000000039 */
.L_x_1389:
[----:B------:R-:W-:Y:S01]  /*35940*/  FMUL R51, R57, R18 ;  /* 0x0000001239337220 */ /* 0x000fe20000400000 */
[----:B------:R-:W-:Y:S06]  /*35950*/  BRA `(.L_x_1390) ;  /* 0x0000000400207947 */ /* 0x000fec0003800000 */
.L_x_1385:
[----:B------:R-:W-:-:S13]  /*35960*/  FSETP.NEU.AND P0, PT, R22, RZ, PT ;  /* 0x000000ff1600720b */ /* 0x000fda0003f0d000 */
[----:B------:R-:W-:Y:S05]  /*35970*/  @!P0 BRA `(.L_x_1391) ;  /* 0x0000000000e48947 */ /* 0x000fea0003800000 */
[----:B------:R-:W-:-:S13]  /*35980*/  FSETP.GE.AND P0, PT, R22, R51, PT ;  /* 0x000000331600720b */ /* 0x000fda0003f06000 */
        /* <DEDUP_REMOVED lines=13> */
.L_x_1393:
[----:B------:R-:W-:-:S04]  /*35a60*/  FMUL R51, R51, R28 ;  /* 0x0000001c33337220 */ /* 0x000fc80000400000 */
[----:B------:R-:W-:-:S04]  /*35a70*/  FFMA R51, R51, R20, 1 ;  /* 0x3f80000033337423 */ /* 0x000fc80000000014 */
[----:B------:R-:W-:-:S04]  /*35a80*/  FMUL R31, R51, R22 ;  /* 0x00000016331f7220 */ /* 0x000fc80000400000 */
[----:B------:R2:W3:Y:S01]  /*35a90*/  MUFU.RSQ R16, R31 ;  /* 0x0000001f00107308 */ /* 0x0004e20000001400 */
[----:B------:R-:W-:-:S04]  /*35aa0*/  IADD3 R17, PT, PT, R31, -0xd000000, RZ ;  /* 0xf30000001f117810 */ /* 0x000fc80007ffe0ff */
[----:B------:R-:W-:-:S13]  /*35ab0*/  ISETP.GT.U32.AND P0, PT, R17, 0x727fffff, PT ;  /* 0x727fffff1100780c */ /* 0x000fda0003f04070 */
[----:B--23--:R-:W-:Y:S05]  /*35ac0*/  @!P0 BRA `(.L_x_1394) ;  /* 0x0000000000108947 */ /* 0x00cfea0003800000 */
[----:B------:R-:W-:-:S07]  /*35ad0*/  MOV R20, 0x35af0 ;  /* 0x00035af000147802 */ /* 0x000fce0000000f00 */
[----:B01----:R-:W-:Y:S05]  /*35ae0*/  CALL.REL.NOINC `($__internal_2_$__cuda_sm20_sqrt_rn_f32_slowpath) ;  /* 0x0000007800647944 */ /* 0x003fea0003c00000 */
[----:B------:R-:W-:Y:S01]  /*35af0*/  MOV R51, R57 ;  /* 0x0000003900337202 */ /* 0x000fe20000000f00 */
[----:B------:R-:W-:Y:S06]  /*35b00*/  BRA `(.L_x_1390) ;  /* 0x0000000000b47947 */ /* 0x000fec0003800000 */
.L_x_1394:
[----:B------:R-:W-:Y:S01]  /*35b10*/  FMUL.FTZ R51, R31, R16 ;  /* 0x000000101f337220 */ /* 0x000fe20000410000 */
[----:B------:R-:W-:-:S03]  /*35b20*/  FMUL.FTZ R17, R16, 0.5 ;  /* 0x3f00000010117820 */ /* 0x000fc60000410000 */
[----:B------:R-:W-:-:S04]  /*35b30*/  FFMA R16, -R51, R51, R31 ;  /* 0x0000003333107223 */ /* 0x000fc8000000011f */
[----:B------:R-:W-:Y:S01]  /*35b40*/  FFMA R51, R16, R17, R51 ;  /* 0x0000001110337223 */ /* 0x000fe20000000033 */
[----:B------:R-:W-:Y:S06]  /*35b50*/  BRA `(.L_x_1390) ;  /* 0x0000000000a07947 */ /* 0x000fec0003800000 */
.L_x_1392:
        /* <DEDUP_REMOVED lines=12> */
.L_x_1395:
[----:B------:R-:W-:-:S04]  /*35c20*/  FFMA R20, R51, R28, R20 ;  /* 0x0000001c33147223 */ /* 0x000fc80000000014 */
        /* <DEDUP_REMOVED lines=9> */
.L_x_1396:
[----:B------:R-:W-:Y:S01]  /*35cc0*/  FMUL.FTZ R51, R31, R16 ;  /* 0x000000101f337220 */ /* 0x000fe20000410000 */
[----:B------:R-:W-:-:S03]  /*35cd0*/  FMUL.FTZ R17, R16, 0.5 ;  /* 0x3f00000010117820 */ /* 0x000fc60000410000 */
[----:B------:R-:W-:-:S04]  /*35ce0*/  FFMA R16, -R51, R51, R31 ;  /* 0x0000003333107223 */ /* 0x000fc8000000011f */
[----:B------:R-:W-:Y:S01]  /*35cf0*/  FFMA R51, R16, R17, R51 ;  /* 0x0000001110337223 */ /* 0x000fe20000000033 */
[----:B------:R-:W-:Y:S06]  /*35d00*/  BRA `(.L_x_1390) ;  /* 0x0000000000347947 */ /* 0x000fec0003800000 */
.L_x_1391:
[----:B------:R-:W-:Y:S01]  /*35d10*/  IADD3 R16, PT, PT, R28, -0xd000000, RZ ;  /* 0xf30000001c107810 */ /* 0x000fe20007ffe0ff */
[----:B------:R2:W3:Y:S03]  /*35d20*/  MUFU.RSQ R17, R28 ;  /* 0x0000001c00117308 */ /* 0x0004e60000001400 */
[----:B------:R-:W-:-:S13]  /*35d30*/  ISETP.GT.U32.AND P0, PT, R16, 0x727fffff, PT ;  /* 0x727fffff1000780c */ /* 0x000fda0003f04070 */
[----:B--2---:R-:W-:Y:S05]  /*35d40*/  @!P0 BRA `(.L_x_1397) ;  /* 0x0000000000108947 */ /* 0x004fea0003800000 */
[----:B------:R-:W-:Y:S02]  /*35d50*/  MOV R31, R28 ;  /* 0x0000001c001f7202 */ /* 0x000fe40000000f00 */
[----:B------:R-:W-:-:S07]  /*35d60*/  MOV R20, 0x35d80 ;  /* 0x00035d8000147802 */ /* 0x000fce0000000f00 */
[----:B01-3--:R-:W-:Y:S05]  /*35d70*/  CALL.REL.NOINC `($__internal_2_$__cuda_sm20_sqrt_rn_f32_slowpath) ;  /* 0x0000007400c07944 */ /* 0x00bfea0003c00000 */
[----:B------:R-:W-:Y:S05]  /*35d80*/  BRA `(.L_x_1398) ;  /* 0x0000000000107947 */ /* 0x000fea0003800000 */
.L_x_1397:
[C---:B---3--:R-:W-:Y:S01]  /*35d90*/  FMUL.FTZ R57, R17.reuse, R28 ;  /* 0x0000001c11397220 */ /* 0x048fe20000410000 */
[----:B------:R-:W-:-:S03]  /*35da0*/  FMUL.FTZ R16, R17, 0.5 ;  /* 0x3f00000011107820 */ /* 0x000fc60000410000 */
[----:B------:R-:W-:-:S04]  /*35db0*/  FFMA R28, -R57, R57, R28 ;  /* 0x00000039391c7223 */ /* 0x000fc8000000011c */
[----:B------:R-:W-:-:S07]  /*35dc0*/  FFMA R57, R28, R16, R57 ;  /* 0x000000101c397223 */ /* 0x000fce0000000039 */
.L_x_1398:
[----:B------:R-:W-:-:S07]  /*35dd0*/  FMUL R51, R57, R51 ;  /* 0x0000003339337220 */ /* 0x000fce0000400000 */
.L_x_1390:
[----:B------:R-:W2:Y:S01]  /*35de0*/  LDC R16, c[0x0][0x380] ;  /* 0x0000e000ff107b82 */ /* 0x000ea20000000800 */
[-C--:B------:R-:W-:Y:S01]  /*35df0*/  FSETP.GTU.AND P1, PT, R32, R51.reuse, PT ;  /* 0x000000332000720b */ /* 0x080fe20003f2c000 */
[----:B------:R-:W-:Y:S01]  /*35e00*/  HFMA2 R19, -RZ, RZ, 0, 0 ;  /* 0x00000000ff137431 */ /* 0x000fe200000001ff */
[----:B------:R-:W-:Y:S02]  /*35e10*/  ISETP.GT.AND P0, PT, R24, 0x4, PT ;  /* 0x000000041800780c */ /* 0x000fe40003f04270 */
[----:B------:R-:W-:-:S04]  /*35e20*/  FSEL R17, R32, R51, !P1 ;  /* 0x0000003320117208 */ /* 0x000fc80004800000 */
[----:B------:R-:W-:Y:S02]  /*35e30*/  FSEL R32, R32, R17, P0 ;  /* 0x0000001120207208 */ /* 0x000fe40000000000 */
[----:B--2---:R-:W-:-:S13]  /*35e40*/  ISETP.NE.AND P2, PT, R16, 0x3, PT ;  /* 0x000000031000780c */ /* 0x004fda0003f45270 */
[----:B------:R-:W-:Y:S05]  /*35e50*/  @!P2 BRA `(.L_x_1399) ;  /* 0x0000000000c0a947 */ /* 0x000fea0003800000 */
[----:B------:R-:W2:Y:S01]  /*35e60*/  S2R R17, SR_CgaCtaId ;  /* 0x0000000000117919 */ /* 0x000ea20000008800 */
[----:B------:R-:W-:Y:S02]  /*35e70*/  MOV R16, 0x400 ;  /* 0x0000040000107802 */ /* 0x000fe40000000f00 */
[----:B------:R-:W-:Y:S02]  /*35e80*/  MOV R23, RZ ;  /* 0x000000ff00177202 */ /* 0x000fe40000000f00 */
[----:B------:R-:W-:-:S04]  /*35e90*/  IADD3 R16, PT, PT, R16, 0x3200, RZ ;  /* 0x0000320010107810 */ /* 0x000fc80007ffe0ff */
[----:B--2---:R-:W-:-:S07]  /*35ea0*/  LEA R20, R17, R16, 0x18 ;  /* 0x0000001011147211 */ /* 0x004fce00078ec0ff */
.L_x_1400:
[----:B--2---:R-:W2:Y:S02]  /*35eb0*/  LDC.64 R16, c[0x0][0x388] ;  /* 0x0000e200ff107b82 */ /* 0x004ea40000000a00 */
[----:B--2---:R-:W-:-:S05]  /*35ec0*/  IMAD.WIDE.U32 R16, R23, 0x2, R16 ;  /* 0x0000000217107825 */ /* 0x004fca00078e0010 */
[----:B------:R-:W2:Y:S04]  /*35ed0*/  LDG.E.U16 R19, desc[UR10][R16.64] ;  /* 0x0000000a10137981 */ /* 0x000ea8000c1e1500 */
[----:B------:R-:W3:Y:S04]  /*35ee0*/  LDG.E.U16 R28, desc[UR10][R16.64+0x2] ;  /* 0x0000020a101c7981 */ /* 0x000ee8000c1e1500 */
[----:B------:R-:W4:Y:S04]  /*35ef0*/  LDG.E.U16 R54, desc[UR10][R16.64+0x4] ;  /* 0x0000040a10367981 */ /* 0x000f28000c1e1500 */
[----:B------:R5:W4:Y:S01]  /*35f00*/  LDG.E.U16 R58, desc[UR10][R16.64+0x6] ;  /* 0x0000060a103a7981 */ /* 0x000b22000c1e1500 */
[----:B------:R-:W-:-:S02]  /*35f10*/  IADD3 R22, PT, PT, R23, 0x1, RZ ;  /* 0x0000000117167810 */ /* 0x000fc40007ffe0ff */
[C---:B------:R-:W-:Y:S02]  /*35f20*/  IADD3 R47, PT, PT, R23.reuse, 0x2, RZ ;  /* 0x00000002172f7810 */ /* 0x040fe40007ffe0ff */
[----:B------:R-:W-:Y:S02]  /*35f30*/  IADD3 R53, PT, PT, R23, 0x3, RZ ;  /* 0x0000000317357810 */ /* 0x000fe40007ffe0ff */
[----:B------:R-:W-:Y:S02]  /*35f40*/  I2FP.F32.U32 R18, R23 ;  /* 0x0000001700127245 */ /* 0x000fe40000201000 */
[----:B------:R-:W-:Y:S02]  /*35f50*/  I2FP.F32.U32 R22, R22 ;  /* 0x0000001600167245 */ /* 0x000fe40000201000 */
[----:B------:R-:W-:Y:S01]  /*35f60*/  I2FP.F32.U32 R48, R47 ;  /* 0x0000002f00307245 */ /* 0x000fe20000201000 */
[C---:B-----5:R-:W-:Y:S01]  /*35f70*/  FMUL R17, R49.reuse, R18 ;  /* 0x0000001231117220 */ /* 0x060fe20000400000 */
        /* <DEDUP_REMOVED lines=8> */
[----:B------:R-:W-:Y:S01]  /*36000*/  FFMA R57, R48, R57, R59 ;  /* 0x0000003930397223 */ /* 0x000fe2000000003b */
[C---:B------:R-:W-:Y:S01]  /*36010*/  LEA R22, R23.reuse, R20, 0x2 ;  /* 0x0000001417167211 */ /* 0x040fe200078e10ff */
[----:B------:R-:W-:Y:S01]  /*36020*/  FFMA R63, R56, R63, R65 ;  /* 0x0000003f383f7223 */ /* 0x000fe20000000041 */
[----:B------:R-:W-:-:S04]  /*36030*/  IADD3 R23, PT, PT, R23, 0x4, RZ ;  /* 0x0000000417177810 */ /* 0x000fc80007ffe0ff */
[----:B------:R-:W-:Y:S01]  /*36040*/  ISETP.NE.AND P0, PT, R23, R41, PT ;  /* 0x000000291700720c */ /* 0x000fe20003f05270 */
[----:B--2---:R2:W5:Y:S08]  /*36050*/  I2F.S16 R31, R19 ;  /* 0x00000013001f7306 */ /* 0x0045700000101400 */
[----:B---3--:R-:W3:Y:S01]  /*36060*/  I2F.S16 R28, R28 ;  /* 0x0000001c001c7306 */ /* 0x008ee20000101400 */
[----:B--2---:R-:W-:-:S04]  /*36070*/  FMUL R19, R52, R18 ;  /* 0x0000001234137220 */ /* 0x004fc80000400000 */
[----:B------:R-:W-:Y:S01]  /*36080*/  FFMA R17, R18, R17, R19 ;  /* 0x0000001112117223 */ /* 0x000fe20000000013 */
[C---:B------:R-:W-:Y:S01]  /*36090*/  FADD R18, R50.reuse, R57 ;  /* 0x0000003932127221 */ /* 0x040fe20000000000 */
[C---:B------:R-:W-:Y:S01]  /*360a0*/  FADD R19, R50.reuse, R63 ;  /* 0x0000003f32137221 */ /* 0x040fe20000000000 */
[----:B----4-:R-:W2:Y:S01]  /*360b0*/  I2F.S16 R61, R54 ;  /* 0x00000036003d7306 */ /* 0x010ea20000101400 */
[C---:B------:R-:W-:Y:S01]  /*360c0*/  FADD R16, R50.reuse, R17 ;  /* 0x0000001132107221 */ /* 0x040fe20000000000 */
[----:B------:R-:W-:-:S03]  /*360d0*/  FADD R17, R50, R47 ;  /* 0x0000002f32117221 */ /* 0x000fc60000000000 */
[----:B-----5:R-:W-:Y:S01]  /*360e0*/  FADD R16, -R16, R31 ;  /* 0x0000001f10107221 */ /* 0x020fe20000000100 */
[----:B---3--:R-:W-:Y:S02]  /*360f0*/  FADD R17, -R17, R28 ;  /* 0x0000001c11117221 */ /* 0x008fe40000000100 */
[----:B------:R-:W3:Y:S01]  /*36100*/  I2F.S16 R58, R58 ;  /* 0x0000003a003a7306 */ /* 0x000ee20000101400 */
[----:B--2---:R-:W-:Y:S01]  /*36110*/  FADD R18, -R18, R61 ;  /* 0x0000003d12127221 */ /* 0x004fe20000000100 */
[----:B---3--:R-:W-:-:S05]  /*36120*/  FADD R19, -R19, R58 ;  /* 0x0000003a13137221 */ /* 0x008fca0000000100 */
[----:B------:R2:W-:Y:S01]  /*36130*/  STS.128 [R22], R16 ;  /* 0x0000001016007388 */ /* 0x0005e20000000c00 */
[----:B------:R-:W-:Y:S05]  /*36140*/  @P0 BRA `(.L_x_1400) ;  /* 0xfffffffc00580947 */ /* 0x000fea000383ffff */
[----:B--2---:R-:W-:-:S07]  /*36150*/  MOV R19, R41 ;  /* 0x0000002900137202 */ /* 0x004fce0000000f00 */
.L_x_1399:
[----:B------:R-:W-:Y:S02]  /*36160*/  ISETP.NE.AND P0, PT, R40, RZ, PT ;  /* 0x000000ff2800720c */ /* 0x000fe40003f05270 */
[----:B------:R-:W-:Y:S02]  /*36170*/  IADD3 R47, PT, PT, R24, 0x1, RZ ;  /* 0x00000001182f7810 */ /* 0x000fe40007ffe0ff */
[----:B------:R-:W-:-:S09]  /*36180*/  MOV R20, RZ ;  /* 0x000000ff00147202 */ /* 0x000fd20000000f00 */
[----:B------:R-:W-:Y:S05]  /*36190*/  @!P0 BRA `(.L_x_1401) ;  /* 0x00000000009c8947 */ /* 0x000fea0003800000 */
[----:B------:R-:W2:Y:S02]  /*361a0*/  LDC.64 R16, c[0x0][0x388] ;  /* 0x0000e200ff107b82 */ /* 0x000ea40000000a00 */
[----:B--2---:R-:W-:-:S05]  /*361b0*/  IMAD.WIDE.U32 R16, R19, 0x2, R16 ;  /* 0x0000000213107825 */ /* 0x004fca00078e0010 */
[----:B------:R-:W2:Y:S01]  /*361c0*/  LDG.E.U16 R22, desc[UR10][R16.64] ;  /* 0x0000000a10167981 */ /* 0x000ea2000c1e1500 */
[----:B------:R-:W-:Y:S02]  /*361d0*/  I2FP.F32.U32 R18, R19 ;  /* 0x0000001300127245 */ /* 0x000fe40000201000 */
[----:B------:R-:W-:Y:S01]  /*361e0*/  MOV R28, 0x400 ;  /* 0x00000400001c7802 */ /* 0x000fe20000000f00 */
[----:B------:R-:W3:Y:S01]  /*361f0*/  S2R R53, SR_CgaCtaId ;  /* 0x0000000000357919 */ /* 0x000ee20000008800 */
[----:B------:R-:W-:Y:S01]  /*36200*/  ISETP.NE.AND P0, PT, R40, 0x1, PT ;  /* 0x000000012800780c */ /* 0x000fe20003f05270 */
[-C--:B------:R-:W-:Y:S01]  /*36210*/  FMUL R23, R49, R18.reuse ;  /* 0x0000001231177220 */ /* 0x080fe20000400000 */
[----:B------:R-:W-:Y:S01]  /*36220*/  FMUL R31, R52, R18 ;  /* 0x00000012341f7220 */ /* 0x000fe20000400000 */
[----:B------:R-:W-:-:S03]  /*36230*/  IADD3 R28, PT, PT, R28, 0x3200, RZ ;  /* 0x000032001c1c7810 */ /* 0x000fc60007ffe0ff */
[----:B------:R-:W-:-:S04]  /*36240*/  FFMA R23, R18, R23, R31 ;  /* 0x0000001712177223 */ /* 0x000fc8000000001f */
[----:B------:R-:W-:Y:S01]  /*36250*/  FADD R23, R50, R23 ;  /* 0x0000001732177221 */ /* 0x000fe20000000000 */
[----:B---3--:R-:W-:-:S04]  /*36260*/  LEA R28, R53, R28, 0x18 ;  /* 0x0000001c351c7211 */ /* 0x008fc800078ec0ff */
[----:B------:R-:W-:Y:S01]  /*36270*/  LEA R54, R19, R28, 0x2 ;  /* 0x0000001c13367211 */ /* 0x000fe200078e10ff */
[----:B--2---:R-:W2:Y:S02]  /*36280*/  I2F.S16 R22, R22 ;  /* 0x0000001600167306 */ /* 0x004ea40000101400 */
[----:B--2---:R-:W-:-:S05]  /*36290*/  FADD R23, -R23, R22 ;  /* 0x0000001617177221 */ /* 0x004fca0000000100 */
[----:B------:R2:W-:Y:S01]  /*362a0*/  STS [R54], R23 ;  /* 0x0000001736007388 */ /* 0x0005e20000000800 */
[----:B------:R-:W-:Y:S05]  /*362b0*/  @!P0 BRA `(.L_x_1401) ;  /* 0x0000000000548947 */ /* 0x000fea0003800000 */
[----:B------:R-:W-:Y:S01]  /*362c0*/  ISETP.NE.AND P0, PT, R40, 0x2, PT ;  /* 0x000000022800780c */ /* 0x000fe20003f05270 */
[----:B------:R-:W3:-:S12]  /*362d0*/  LDG.E.U16 R22, desc[UR10][R16.64+0x2] ;  /* 0x0000020a10167981 */ /* 0x000ed8000c1e1500 */
[----:B------:R-:W4:Y:S01]  /*362e0*/  @P0 LDG.E.U16 R48, desc[UR10][R16.64+0x4] ;  /* 0x0000040a10300981 */ /* 0x000f22000c1e1500 */
[C---:B------:R-:W-:Y:S02]  /*362f0*/  IADD3 R18, PT, PT, R19.reuse, 0x1, RZ ;  /* 0x0000000113127810 */ /* 0x040fe40007ffe0ff */
[----:B------:R-:W-:Y:S02]  /*36300*/  @P0 IADD3 R19, PT, PT, R19, 0x2, RZ ;  /* 0x0000000213130810 */ /* 0x000fe40007ffe0ff */
[----:B------:R-:W-:Y:S02]  /*36310*/  I2FP.F32.U32 R18, R18 ;  /* 0x0000001200127245 */ /* 0x000fe40000201000 */
[----:B------:R-:W-:-:S03]  /*36320*/  @P0 I2FP.F32.U32 R28, R19 ;  /* 0x00000013001c0245 */ /* 0x000fc60000201000 */
[CC--:B------:R-:W-:Y:S01]  /*36330*/  FMUL R19, R49.reuse, R18.reuse ;  /* 0x0000001231137220 */ /* 0x0c0fe20000400000 */
[C---:B--2---:R-:W-:Y:S01]  /*36340*/  FMUL R23, R52.reuse, R18 ;  /* 0x0000001234177220 */ /* 0x044fe20000400000 */
[-C--:B------:R-:W-:Y:S01]  /*36350*/  @P0 FMUL R31, R49, R28.reuse ;  /* 0x0000001c311f0220 */ /* 0x080fe20000400000 */
[----:B------:R-:W-:Y:S02]  /*36360*/  @P0 FMUL R53, R52, R28 ;  /* 0x0000001c34350220 */ /* 0x000fe40000400000 */
[----:B------:R-:W-:Y:S02]  /*36370*/  FFMA R19, R18, R19, R23 ;  /* 0x0000001312137223 */ /* 0x000fe40000000017 */
[----:B------:R-:W-:Y:S02]  /*36380*/  @P0 FFMA R31, R28, R31, R53 ;  /* 0x0000001f1c1f0223 */ /* 0x000fe40000000035 */
[C---:B------:R-:W-:Y:S02]  /*36390*/  FADD R19, R50.reuse, R19 ;  /* 0x0000001332137221 */ /* 0x040fe40000000000 */
[----:B------:R-:W-:Y:S01]  /*363a0*/  @P0 FADD R31, R50, R31 ;  /* 0x0000001f321f0221 */ /* 0x000fe20000000000 */
[----:B---3--:R-:W2:Y:S08]  /*363b0*/  I2F.S16 R22, R22 ;  /* 0x0000001600167306 */ /* 0x008eb00000101400 */
[----:B----4-:R-:W3:Y:S01]  /*363c0*/  @P0 I2F.S16 R48, R48 ;  /* 0x0000003000300306 */ /* 0x010ee20000101400 */
[----:B--2---:R-:W-:-:S05]  /*363d0*/  FADD R19, -R19, R22 ;  /* 0x0000001613137221 */ /* 0x004fca0000000100 */
[----:B------:R4:W-:Y:S01]  /*363e0*/  STS [R54+0x4], R19 ;  /* 0x0000041336007388 */ /* 0x0009e20000000800 */
[----:B---3--:R-:W-:-:S05]  /*363f0*/  @P0 FADD R31, -R31, R48 ;  /* 0x000000301f1f0221 */ /* 0x008fca0000000100 */
[----:B------:R4:W-:Y:S02]  /*36400*/  @P0 STS [R54+0x8], R31 ;  /* 0x0000081f36000388 */ /* 0x0009e40000000800 */
.L_x_1401:
[----:B------:R-:W-:Y:S01]  /*36410*/  HFMA2 R48, -RZ, RZ, 0, 0 ;  /* 0x00000000ff307431 */ /* 0x000fe200000001ff */
[----:B------:R-:W-:Y:S01]  /*36420*/  CS2R R16, SRZ ;  /* 0x0000000000107805 */ /* 0x000fe2000001ff00 */
[----:B------:R-:W-:Y:S01]  /*36430*/  HFMA2 R18, -RZ, RZ, 0, 0 ;  /* 0x00000000ff127431 */ /* 0x000fe200000001ff */
[----:B------:R-:W-:Y:S01]  /*36440*/  MOV R22, RZ ;  /* 0x000000ff00167202 */ /* 0x000fe20000000f00 */
[----:B------:R-:W-:Y:S06]  /*36450*/  @!P2 BRA `(.L_x_1402) ;  /* 0x0000001000b8a947 */ /* 0x000fec0003800000 */
[----:B------:R-:W-:Y:S02]  /*36460*/  MOV R28, RZ ;  /* 0x000000ff001c7202 */ /* 0x000fe40000000f00 */
[----:B------:R-:W-:-:S07]  /*36470*/  MOV R48, RZ ;  /* 0x000000ff00307202 */ /* 0x000fce0000000f00 */
.L_x_1438:
[----:B------:R-:W3:Y:S01]  /*36480*/  S2R R20, SR_CgaCtaId ;  /* 0x0000000000147919 */ /* 0x000ee20000008800 */
[----:B----4-:R-:W-:-:S04]  /*36490*/  MOV R19, 0x400 ;  /* 0x0000040000137802 */ /* 0x010fc80000000f00 */
[----:B------:R-:W-:-:S04]  /*364a0*/  IADD3 R19, PT, PT, R19, 0x3200, RZ ;  /* 0x0000320013137810 */ /* 0x000fc80007ffe0ff */
[----:B---3--:R-:W-:-:S04]  /*364b0*/  LEA R19, R20, R19, 0x18 ;  /* 0x0000001314137211 */ /* 0x008fc800078ec0ff */
[C---:B--2---:R-:W-:Y:S02]  /*364c0*/  LEA R23, R28.reuse, R19, 0x2 ;  /* 0x000000131c177211 */ /* 0x044fe400078e10ff */
[----:B------:R-:W-:-:S03]  /*364d0*/  IADD3 R28, PT, PT, R28, 0x4, RZ ;  /* 0x000000041c1c7810 */ /* 0x000fc60007ffe0ff */
[----:B------:R-:W2:Y:S01]  /*364e0*/  LDS R19, [R23] ;  /* 0x0000000017137984 */ /* 0x000ea20000000800 */
[----:B------:R-:W-:Y:S02]  /*364f0*/  ISETP.NE.AND P4, PT, R28, R41, PT ;  /* 0x000000291c00720c */ /* 0x000fe40003f85270 */
[----:B--2---:R-:W-:-:S04]  /*36500*/  FSETP.GEU.AND P0, PT, |R19|, R7, PT ;  /* 0x000000071300720b */ /* 0x004fc80003f0e200 */
        /* <DEDUP_REMOVED lines=19> */
.L_x_1406:
[----:B------:R-:W-:Y:S01]  /*36640*/  FMUL R31, R18, R20 ;  /* 0x00000014121f7220 */ /* 0x000fe20000400000 */
[----:B------:R-:W-:-:S03]  /*36650*/  FADD R16, |R19|, -RZ ;  /* 0x800000ff13107221 */ /* 0x000fc60000000200 */
[----:B------:R-:W-:Y:S01]  /*36660*/  FFMA R18, R31, R20, 1 ;  /* 0x3f8000001f127423 */ /* 0x000fe20000000014 */
[----:B------:R-:W-:Y:S06]  /*36670*/  BRA `(.L_x_1403) ;  /* 0x0000000000bc7947 */ /* 0x000fec0003800000 */
.L_x_1405:
        /* <DEDUP_REMOVED lines=12> */
.L_x_1407:
[----:B------:R-:W-:Y:S01]  /*36740*/  FFMA R18, R20, R20, R18 ;  /* 0x0000001414127223 */ /* 0x000fe20000000012 */
[----:B------:R-:W-:Y:S06]  /*36750*/  BRA `(.L_x_1403) ;  /* 0x0000000000847947 */ /* 0x000fec0003800000 */
.L_x_1404:
        /* <DEDUP_REMOVED lines=14> */
.L_x_1409:
[----:B------:R-:W-:Y:S01]  /*36840*/  FMUL R31, R22, R20 ;  /* 0x00000014161f7220 */ /* 0x000fe20000400000 */
[----:B------:R-:W-:-:S03]  /*36850*/  FADD R48, |R19|, -RZ ;  /* 0x800000ff13307221 */ /* 0x000fc60000000200 */
[----:B------:R-:W-:Y:S01]  /*36860*/  FFMA R22, R31, R20, 1 ;  /* 0x3f8000001f167423 */ /* 0x000fe20000000014 */
[----:B------:R-:W-:Y:S06]  /*36870*/  BRA `(.L_x_1403) ;  /* 0x00000000003c7947 */ /* 0x000fec0003800000 */
.L_x_1408:
        /* <DEDUP_REMOVED lines=14> */
.L_x_1410:
[----:B------:R-:W-:-:S07]  /*36960*/  FFMA R22, R20, R20, R22 ;  /* 0x0000001414167223 */ /* 0x000fce0000000016 */
.L_x_1403:
[----:B------:R-:W2:Y:S02]  /*36970*/  LDS R19, [R23+0x4] ;  /* 0x0000040017137984 */ /* 0x000ea40000000800 */
[C---:B--2---:R-:W-:Y:S02]  /*36980*/  FSETP.GEU.AND P0, PT, |R19|.reuse, R7, PT ;  /* 0x000000071300720b */ /* 0x044fe40003f0e200 */
        /* <DEDUP_REMOVED lines=20> */
.L_x_1415:
[----:B------:R-:W-:Y:S01]  /*36ad0*/  FFMA R22, R20, R20, R22 ;  /* 0x0000001414167223 */ /* 0x000fe20000000016 */
[----:B------:R-:W-:Y:S06]  /*36ae0*/  BRA `(.L_x_1414) ;  /* 0x0000000000c47947 */ /* 0x000fec0003800000 */
.L_x_1413:
        /* <DEDUP_REMOVED lines=12> */
.L_x_1416:
[----:B------:R-:W-:Y:S01]  /*36bb0*/  FMUL R31, R22, R20 ;  /* 0x00000014161f7220 */ /* 0x000fe20000400000 */
[----:B------:R-:W-:-:S03]  /*36bc0*/  FADD R48, |R19|, -RZ ;  /* 0x800000ff13307221 */ /* 0x000fc60000000200 */
[----:B------:R-:W-:Y:S01]  /*36bd0*/  FFMA R22, R31, R20, 1 ;  /* 0x3f8000001f167423 */ /* 0x000fe20000000014 */
[----:B------:R-:W-:Y:S06]  /*36be0*/  BRA `(.L_x_1414) ;  /* 0x0000000000847947 */ /* 0x000fec0003800000 */
.L_x_1412:
        /* <DEDUP_REMOVED lines=14> */
.L_x_1418:
[----:B------:R-:W-:Y:S01]  /*36cd0*/  FFMA R18, R20, R20, R18 ;  /* 0x0000001414127223 */ /* 0x000fe20000000012 */
[----:B------:R-:W-:Y:S06]  /*36ce0*/  BRA `(.L_x_1414) ;  /* 0x0000000000447947 */ /* 0x000fec0003800000 */
.L_x_1417:
        /* <DEDUP_REMOVED lines=12> */
.L_x_1419:
[----:B------:R-:W-:Y:S01]  /*36db0*/  FMUL R31, R18, R20 ;  /* 0x00000014121f7220 */ /* 0x000fe20000400000 */
[----:B------:R-:W-:-:S03]  /*36dc0*/  FADD R16, |R19|, -RZ ;  /* 0x800000ff13107221 */ /* 0x000fc60000000200 */
[----:B------:R-:W-:Y:S01]  /*36dd0*/  FFMA R18, R31, R20, 1 ;  /* 0x3f8000001f127423 */ /* 0x000fe20000000014 */
[----:B------:R-:W-:Y:S06]  /*36de0*/  BRA `(.L_x_1414) ;  /* 0x0000000000047947 */ /* 0x000fec0003800000 */
.L_x_1411:
[----:B------:R-:W-:-:S07]  /*36df0*/  FFMA R17, |R19|, |R19|, R17 ;  /* 0x4000001313117223 */ /* 0x000fce0000000211 */
.L_x_1414:
        /* <DEDUP_REMOVED lines=22> */
.L_x_1424:
[----:B------:R-:W-:Y:S01]  /*36f60*/  FFMA R22, R20, R20, R22 ;  /* 0x0000001414167223 */ /* 0x000fe20000000016 */
[----:B------:R-:W-:Y:S06]  /*36f70*/  BRA `(.L_x_1423) ;  /* 0x0000000000c47947 */ /* 0x000fec0003800000 */
.L_x_1422:
        /* <DEDUP_REMOVED lines=12> */
.L_x_1425:
[----:B------:R-:W-:Y:S01]  /*37040*/  FMUL R31, R22, R20 ;  /* 0x00000014161f7220 */ /* 0x000fe20000400000 */
[----:B------:R-:W-:-:S03]  /*37050*/  FADD R48, |R19|, -RZ ;  /* 0x800000ff13307221 */ /* 0x000fc60000000200 */
[----:B------:R-:W-:Y:S01]  /*37060*/  FFMA R22, R31, R20, 1 ;  /* 0x3f8000001f167423 */ /* 0x000fe20000000014 */
[----:B------:R-:W-:Y:S06]  /*37070*/  BRA `(.L_x_1423) ;  /* 0x0000000000847947 */ /* 0x000fec0003800000 */
.L_x_1421:
        /* <DEDUP_REMOVED lines=14> */
.L_x_1427:
[----:B------:R-:W-:Y:S01]  /*37160*/  FFMA R18, R20, R20, R18 ;  /* 0x0000001414127223 */ /* 0x000fe20000000012 */
[----:B------:R-:W-:Y:S06]  /*37170*/  BRA `(.L_x_1423) ;  /* 0x0000000000447947 */ /* 0x000fec0003800000 */
.L_x_1426:
        /* <DEDUP_REMOVED lines=12> */
.L_x_1428:
[----:B------:R-:W-:Y:S01]  /*37240*/  FMUL R31, R18, R20 ;  /* 0x00000014121f7220 */ /* 0x000fe20000400000 */
[----:B------:R-:W-:-:S03]  /*37250*/  FADD R16, |R19|, -RZ ;  /* 0x800000ff13107221 */ /* 0x000fc60000000200 */
[----:B------:R-:W-:Y:S01]  /*37260*/  FFMA R18, R31, R20, 1 ;  /* 0x3f8000001f127423 */ /* 0x000fe20000000014 */
[----:B------:R-:W-:Y:S06]  /*37270*/  BRA `(.L_x_1423) ;  /* 0x0000000000047947 */ /* 0x000fec0003800000 */
.L_x_1420:
[----:B------:R-:W-:-:S07]  /*37280*/  FFMA R17, |R19|, |R19|, R17 ;  /* 0x4000001313117223 */ /* 0x000fce0000000211 */
.L_x_1423:
        /* <DEDUP_REMOVED lines=22> */
.L_x_1433:
[----:B------:R-:W-:Y:S01]  /*373f0*/  FFMA R22, R20, R20, R22 ;  /* 0x0000001414167223 */ /* 0x000fe20000000016 */
[----:B------:R-:W-:Y:S06]  /*37400*/  BRA `(.L_x_1432) ;  /* 0x0000000000c47947 */ /* 0x000fec0003800000 */
.L_x_1431:
        /* <DEDUP_REMOVED lines=12> */
.L_x_1434:
[----:B------:R-:W-:Y:S01]  /*374d0*/  FMUL R19, R22, R20 ;  /* 0x0000001416137220 */ /* 0x000fe20000400000 */
[----:B------:R-:W-:-:S03]  /*374e0*/  FADD R48, |R23|, -RZ ;  /* 0x800000ff17307221 */ /* 0x000fc60000000200 */
[----:B------:R-:W-:Y:S01]  /*374f0*/  FFMA R22, R19, R20, 1 ;  /* 0x3f80000013167423 */ /* 0x000fe20000000014 */
[----:B------:R-:W-:Y:S06]  /*37500*/  BRA `(.L_x_1432) ;  /* 0x0000000000847947 */ /* 0x000fec0003800000 */
.L_x_1430:
        /* <DEDUP_REMOVED lines=14> */
.L_x_1436:
[----:B------:R-:W-:Y:S01]  /*375f0*/  FFMA R18, R20, R20, R18 ;  /* 0x0000001414127223 */ /* 0x000fe20000000012 */
[----:B------:R-:W-:Y:S06]  /*37600*/  BRA `(.L_x_1432) ;  /* 0x0000000000447947 */ /* 0x000fec0003800000 */
.L_x_1435:
        /* <DEDUP_REMOVED lines=12> */
.L_x_1437:
[----:B------:R-:W-:Y:S01]  /*376d0*/  FMUL R19, R18, R20 ;  /* 0x0000001412137220 */ /* 0x000fe20000400000 */
[----:B------:R-:W-:-:S03]  /*376e0*/  FADD R16, |R23|, -RZ ;  /* 0x800000ff17107221 */ /* 0x000fc60000000200 */
[----:B------:R-:W-:Y:S01]  /*376f0*/  FFMA R18, R19, R20, 1 ;  /* 0x3f80000013127423 */ /* 0x000fe20000000014 */
[----:B------:R-:W-:Y:S06]  /*37700*/  BRA `(.L_x_1432) ;  /* 0x0000000000047947 */ /* 0x000fec0003800000 */
.L_x_1429:
[----:B------:R-:W-:-:S07]  /*37710*/  FFMA R17, |R23|, |R23|, R17 ;  /* 0x4000001717117223 */ /* 0x000fce0000000211 */
.L_x_1432:
[----:B------:R-:W-:Y:S05]  /*37720*/  @P4 BRA `(.L_x_1438) ;  /* 0xffffffec00544947 */ /* 0x000fea000383ffff */
[----:B------:R-:W-:-:S07]  /*37730*/  MOV R20, R41 ;  /* 0x0000002900147202 */ /* 0x000fce0000000f00 */
.L_x_1402:
[----:B------:R-:W-:Y:S02]  /*37740*/  ISETP.NE.AND P0, PT, R40, RZ, PT ;  /* 0x000000ff2800720c */ /* 0x000fe40003f05270 */
[----:B----4-:R-:W-:Y:S02]  /*37750*/  MOV R19, R48 ;  /* 0x0000003000137202 */ /* 0x010fe40000000f00 */
[----:B--2---:R-:W-:-:S09]  /*37760*/  MOV R23, R17 ;  /* 0x0000001100177202 */ /* 0x004fd20000000f00 */
[----:B------:R-:W-:Y:S05]  /*37770*/  @!P0 BRA `(.L_x_1439) ;  /* 0x0000000c00908947 */ /* 0x000fea0003800000 */
[----:B------:R-:W2:Y:S01]  /*37780*/  S2R R28, SR_CgaCtaId ;  /* 0x00000000001c7919 */ /* 0x000ea20000008800 */
[----:B------:R-:W-:-:S04]  /*37790*/  MOV R17, 0x400 ;  /* 0x0000040000117802 */ /* 0x000fc80000000f00 */
[----:B------:R-:W-:-:S04]  /*377a0*/  IADD3 R17, PT, PT, R17, 0x3200, RZ ;  /* 0x0000320011117810 */ /* 0x000fc80007ffe0ff */
[----:B--2---:R-:W-:-:S04]  /*377b0*/  LEA R17, R28, R17, 0x18 ;  /* 0x000000111c117211 */ /* 0x004fc800078ec0ff */
[----:B------:R-:W-:-:S05]  /*377c0*/  LEA R17, R20, R17, 0x2 ;  /* 0x0000001114117211 */ /* 0x000fca00078e10ff */
[----:B------:R-:W2:Y:S02]  /*377d0*/  LDS R28, [R17] ;  /* 0x00000000111c7984 */ /* 0x000ea40000000800 */
        /* <DEDUP_REMOVED lines=11> */
[----:B--2---:R-:W-:-:S04]  /*37890*/  FFMA R31, R20, -R19, 1 ;  /* 0x3f800000141f7423 */ /* 0x004fc80000000813 */
[----:B------:R-:W-:-:S04]  /*378a0*/  FFMA R31, R20, R31, R20 ;  /* 0x0000001f141f7223 */ /* 0x000fc80000000014 */
[----:B------:R-:W-:-:S04]  /*378b0*/  FFMA R20, |R28|, R31, RZ ;  /* 0x0000001f1c147223 */ /* 0x000fc800000002ff */
[----:B------:R-:W-:-:S04]  /*378c0*/  FFMA R48, R20, -R19, |R28| ;  /* 0x8000001314307223 */ /* 0x000fc8000000041c */
[----:B------:R-:W-:Y:S01]  /*378d0*/  FFMA R20, R31, R48, R20 ;  /* 0x000000301f147223 */ /* 0x000fe20000000014 */
[----:B---3--:R-:W-:Y:S06]  /*378e0*/  @!P0 BRA `(.L_x_1444) ;  /* 0x0000000000108947 */ /* 0x008fec0003800000 */
[----:B------:R-:W-:Y:S01]  /*378f0*/  FADD R20, |R28|, -RZ ;  /* 0x800000ff1c147221 */ /* 0x000fe20000000200 */
[----:B------:R-:W-:Y:S02]  /*37900*/  MOV R31, R19 ;  /* 0x00000013001f7202 */ /* 0x000fe40000000f00 */
[----:B------:R-:W-:-:S07]  /*37910*/  MOV R58, 0x37930 ;  /* 0x00037930003a7802 */ /* 0x000fce0000000f00 */
[----:B01----:R-:W-:Y:S05]  /*37920*/  CALL.REL.NOINC `($__internal_3_$__cuda_sm3x_div_rn_noftz_f32_slowpath) ;  /* 0x0000005c00307944 */ /* 0x003fea0003c00000 */
.L_x_1444:
[----:B------:R-:W-:Y:S01]  /*37930*/  FFMA R22, R20, R20, R22 ;  /* 0x0000001414167223 */ /* 0x000fe20000000016 */
[----:B------:R-:W-:Y:S06]  /*37940*/  BRA `(.L_x_1443) ;  /* 0x0000000000c47947 */ /* 0x000fec0003800000 */
.L_x_1442:
        /* <DEDUP_REMOVED lines=12> */
.L_x_1445:
[----:B------:R-:W-:Y:S01]  /*37a10*/  FMUL R31, R20, R22 ;  /* 0x00000016141f7220 */ /* 0x000fe20000400000 */
[----:B------:R-:W-:-:S03]  /*37a20*/  FADD R19, |R28|, -RZ ;  /* 0x800000ff1c137221 */ /* 0x000fc60000000200 */
[----:B------:R-:W-:Y:S01]  /*37a30*/  FFMA R22, R31, R20, 1 ;  /* 0x3f8000001f167423 */ /* 0x000fe20000000014 */
[----:B------:R-:W-:Y:S06]  /*37a40*/  BRA `(.L_x_1443) ;  /* 0x0000000000847947 */ /* 0x000fec0003800000 */
.L_x_1441:
[----:B------:R-:W-:-:S13]  /*37a50*/  FSETP.GT.AND P0, PT, |R28|, R16, PT ;  /* 0x000000101c00720b */ /* 0x000fda0003f04200 */
[----:B------:R-:W-:Y:S05]  /*37a60*/  @P0 BRA `(.L_x_1446) ;  /* 0x0000000000380947 */ /* 0x000fea0003800000 */
        /* <DEDUP_REMOVED lines=12> */
.L_x_1447:
[----:B------:R-:W-:Y:S01]  /*37b30*/  FFMA R18, R20, R20, R18 ;  /* 0x0000001414127223 */ /* 0x000fe20000000012 */
[----:B------:R-:W-:Y:S06]  /*37b40*/  BRA `(.L_x_1443) ;  /* 0x0000000000447947 */ /* 0x000fec0003800000 */
.L_x_1446:
        /* <DEDUP_REMOVED lines=12> */
.L_x_1448:
[----:B------:R-:W-:Y:S01]  /*37c10*/  FMUL R31, R20, R18 ;  /* 0x00000012141f7220 */ /* 0x000fe20000400000 */
[----:B------:R-:W-:-:S03]  /*37c20*/  FADD R16, |R28|, -RZ ;  /* 0x800000ff1c107221 */ /* 0x000fc60000000200 */
[----:B------:R-:W-:Y:S01]  /*37c30*/  FFMA R18, R31, R20, 1 ;  /* 0x3f8000001f127423 */ /* 0x000fe20000000014 */
[----:B------:R-:W-:Y:S06]  /*37c40*/  BRA `(.L_x_1443) ;  /* 0x0000000000047947 */ /* 0x000fec0003800000 */
.L_x_1440:
[----:B------:R-:W-:-:S07]  /*37c50*/  FFMA R23, |R28|, |R28|, R23 ;  /* 0x4000001c1c177223 */ /* 0x000fce0000000217 */
.L_x_1443:
[----:B------:R-:W-:-:S13]  /*37c60*/  ISETP.NE.AND P0, PT, R40, 0x1, PT ;  /* 0x000000012800780c */ /* 0x000fda0003f05270 */
[----:B------:R-:W-:Y:S05]  /*37c70*/  @!P0 BRA `(.L_x_1439) ;  /* 0x0000000800508947 */ /* 0x000fea0003800000 */
        /* <DEDUP_REMOVED lines=14> */
[----:B------:R-:W-:-:S04]  /*37d60*/  FFMA R53, R31, |R28|, RZ ;  /* 0x4000001c1f357223 */ /* 0x000fc800000000ff */
[----:B------:R-:W-:-:S04]  /*37d70*/  FFMA R20, R53, -R19, |R28| ;  /* 0x8000001335147223 */ /* 0x000fc8000000041c */
[----:B------:R-:W-:Y:S01]  /*37d80*/  FFMA R20, R31, R20, R53 ;  /* 0x000000141f147223 */ /* 0x000fe20000000035 */
[----:B---3--:R-:W-:Y:S06]  /*37d90*/  @!P0 BRA `(.L_x_1453) ;  /* 0x0000000000108947 */ /* 0x008fec0003800000 */
[----:B------:R-:W-:Y:S01]  /*37da0*/  FADD R20, |R28|, -RZ ;  /* 0x800000ff1c147221 */ /* 0x000fe20000000200 */
[----:B------:R-:W-:Y:S02]  /*37db0*/  MOV R31, R19 ;  /* 0x00000013001f7202 */ /* 0x000fe40000000f00 */
[----:B------:R-:W-:-:S07]  /*37dc0*/  MOV R58, 0x37de0 ;  /* 0x00037de0003a7802 */ /* 0x000fce0000000f00 */
[----:B01----:R-:W-:Y:S05]  /*37dd0*/  CALL.REL.NOINC `($__internal_3_$__cuda_sm3x_div_rn_noftz_f32_slowpath) ;  /* 0x0000005800047944 */ /* 0x003fea0003c00000 */
.L_x_1453:
[----:B------:R-:W-:Y:S01]  /*37de0*/  FFMA R22, R20, R20, R22 ;  /* 0x0000001414167223 */ /* 0x000fe20000000016 */
[----:B------:R-:W-:Y:S06]  /*37df0*/  BRA `(.L_x_1452) ;  /* 0x0000000000c47947 */ /* 0x000fec0003800000 */
.L_x_1451:
        /* <DEDUP_REMOVED lines=12> */
.L_x_1454:
[----:B------:R-:W-:Y:S01]  /*37ec0*/  FMUL R31, R20, R22 ;  /* 0x00000016141f7220 */ /* 0x000fe20000400000 */
[----:B------:R-:W-:-:S03]  /*37ed0*/  FADD R19, |R28|, -RZ ;  /* 0x800000ff1c137221 */ /* 0x000fc60000000200 */
[----:B------:R-:W-:Y:S01]  /*37ee0*/  FFMA R22, R31, R20, 1 ;  /* 0x3f8000001f167423 */ /* 0x000fe20000000014 */
[----:B------:R-:W-:Y:S06]  /*37ef0*/  BRA `(.L_x_1452) ;  /* 0x0000000000847947 */ /* 0x000fec0003800000 */
.L_x_1450:
[----:B------:R-:W-:-:S13]  /*37f00*/  FSETP.GT.AND P0, PT, |R28|, R16, PT ;  /* 0x000000101c00720b */ /* 0x000fda0003f04200 */
[----:B------:R-:W-:Y:S05]  /*37f10*/  @P0 BRA `(.L_x_1455) ;  /* 0x0000000000380947 */ /* 0x000fea0003800000 */
        /* <DEDUP_REMOVED lines=12> */
.L_x_1456:
[----:B------:R-:W-:Y:S01]  /*37fe0*/  FFMA R18, R20, R20, R18 ;  /* 0x0000001414127223 */ /* 0x000fe20000000012 */
[----:B------:R-:W-:Y:S06]  /*37ff0*/  BRA `(.L_x_1452) ;  /* 0x0000000000447947 */ /* 0x000fec0003800000 */
.L_x_1455:
        /* <DEDUP_REMOVED lines=12> */
.L_x_1457:
[----:B------:R-:W-:Y:S01]  /*380c0*/  FMUL R31, R20, R18 ;  /* 0x00000012141f7220 */ /* 0x000fe20000400000 */
[----:B------:R-:W-:-:S03]  /*380d0*/  FADD R16, |R28|, -RZ ;  /* 0x800000ff1c107221 */ /* 0x000fc60000000200 */
[----:B------:R-:W-:Y:S01]  /*380e0*/  FFMA R18, R31, R20, 1 ;  /* 0x3f8000001f127423 */ /* 0x000fe20000000014 */
[----:B------:R-:W-:Y:S06]  /*380f0*/  BRA `(.L_x_1452) ;  /* 0x0000000000047947 */ /* 0x000fec0003800000 */
.L_x_1449:
[----:B------:R-:W-:-:S07]  /*38100*/  FFMA R23, |R28|, |R28|, R23 ;  /* 0x4000001c1c177223 */ /* 0x000fce0000000217 */
.L_x_1452:
        /* <DEDUP_REMOVED lines=24> */
.L_x_1461:
[----:B------:R-:W-:Y:S01]  /*38290*/  FFMA R22, R20, R20, R22 ;  /* 0x0000001414167223 */ /* 0x000fe20000000016 */
[----:B------:R-:W-:Y:S06]  /*382a0*/  BRA `(.L_x_1439) ;  /* 0x0000000000c47947 */ /* 0x000fec0003800000 */
.L_x_1460:
        /* <DEDUP_REMOVED lines=12> */
.L_x_1462:
[----:B------:R-:W-:Y:S01]  /*38370*/  FMUL R17, R20, R22 ;  /* 0x0000001614117220 */ /* 0x000fe20000400000 */
[----:B------:R-:W-:-:S03]  /*38380*/  FADD R19, |R28|, -RZ ;  /* 0x800000ff1c137221 */ /* 0x000fc60000000200 */
[----:B------:R-:W-:Y:S01]  /*38390*/  FFMA R22, R17, R20, 1 ;  /* 0x3f80000011167423 */ /* 0x000fe20000000014 */
[----:B------:R-:W-:Y:S06]  /*383a0*/  BRA `(.L_x_1439) ;  /* 0x0000000000847947 */ /* 0x000fec0003800000 */
.L_x_1459:
        /* <DEDUP_REMOVED lines=14> */
.L_x_1464:
[----:B------:R-:W-:Y:S01]  /*38490*/  FFMA R18, R20, R20, R18 ;  /* 0x0000001414127223 */ /* 0x000fe20000000012 */
[----:B------:R-:W-:Y:S06]  /*384a0*/  BRA `(.L_x_1439) ;  /* 0x0000000000447947 */ /* 0x000fec0003800000 */
.L_x_1463:
        /* <DEDUP_REMOVED lines=12> */
.L_x_1465:
[----:B------:R-:W-:Y:S01]  /*38570*/  FMUL R17, R20, R18 ;  /* 0x0000001214117220 */ /* 0x000fe20000400000 */
[----:B------:R-:W-:-:S03]  /*38580*/  FADD R16, |R28|, -RZ ;  /* 0x800000ff1c107221 */ /* 0x000fc60000000200 */
[----:B------:R-:W-:Y:S01]  /*38590*/  FFMA R18, R17, R20, 1 ;  /* 0x3f80000011127423 */ /* 0x000fe20000000014 */
[----:B------:R-:W-:Y:S06]  /*385a0*/  BRA `(.L_x_1439) ;  /* 0x0000000000047947 */ /* 0x000fec0003800000 */
.L_x_1458:
[----:B------:R-:W-:-:S07]  /*385b0*/  FFMA R23, |R28|, |R28|, R23 ;  /* 0x4000001c1c177223 */ /* 0x000fce0000000217 */
.L_x_1439:
        /* <DEDUP_REMOVED lines=14> */
.L_x_1467:
        /* <DEDUP_REMOVED lines=12> */
.L_x_1468:
        /* <DEDUP_REMOVED lines=8> */
.L_x_1469:
[----:B------:R-:W-:Y:S01]  /*387e0*/  FMUL.FTZ R57, R31, R18 ;  /* 0x000000121f397220 */ /* 0x000fe20000410000 */
[----:B------:R-:W-:-:S03]  /*387f0*/  FMUL.FTZ R17, R18, 0.5 ;  /* 0x3f00000012117820 */ /* 0x000fc60000410000 */
[----:B------:R-:W-:-:S04]  /*38800*/  FFMA R18, -R57, R57, R31 ;  /* 0x0000003939127223 */ /* 0x000fc8000000011f */
[----:B------:R-:W-:-:S07]  /*38810*/  FFMA R57, R18, R17, R57 ;  /* 0x0000001112397223 */ /* 0x000fce0000000039 */
.L_x_1470:
[----:B------:R-:W-:Y:S01]  /*38820*/  FMUL R19, R57, R16 ;  /* 0x0000001039137220 */ /* 0x000fe20000400000 */
[----:B------:R-:W-:Y:S06]  /*38830*/  BRA `(.L_x_1471) ;  /* 0x0000000400207947 */ /* 0x000fec0003800000 */
.L_x_1466:
        /* <DEDUP_REMOVED lines=16> */
.L_x_1474:
        /* <DEDUP_REMOVED lines=11> */
.L_x_1475:
[----:B------:R-:W-:Y:S01]  /*389f0*/  FMUL.FTZ R19, R31, R16 ;  /* 0x000000101f137220 */ /* 0x000fe20000410000 */
[----:B------:R-:W-:-:S03]  /*38a00*/  FMUL.FTZ R17, R16, 0.5 ;  /* 0x3f00000010117820 */ /* 0x000fc60000410000 */
[----:B------:R-:W-:-:S04]  /*38a10*/  FFMA R16, -R19, R19, R31 ;  /* 0x0000001313107223 */ /* 0x000fc8000000011f */
[----:B------:R-:W-:Y:S01]  /*38a20*/  FFMA R19, R16, R17, R19 ;  /* 0x0000001110137223 */ /* 0x000fe20000000013 */
[----:B------:R-:W-:Y:S06]  /*38a30*/  BRA `(.L_x_1471) ;  /* 0x0000000000a07947 */ /* 0x000fec0003800000 */
.L_x_1473:
        /* <DEDUP_REMOVED lines=12> */
.L_x_1476:
        /* <DEDUP_REMOVED lines=10> */
.L_x_1477:
[----:B------:R-:W-:Y:S01]  /*38ba0*/  FMUL.FTZ R19, R31, R16 ;  /* 0x000000101f137220 */ /* 0x000fe20000410000 */
[----:B------:R-:W-:-:S03]  /*38bb0*/  FMUL.FTZ R17, R16, 0.5 ;  /* 0x3f00000010117820 */ /* 0x000fc60000410000 */
[----:B------:R-:W-:-:S04]  /*38bc0*/  FFMA R16, -R19, R19, R31 ;  /* 0x0000001313107223 */ /* 0x000fc8000000011f */
[----:B------:R-:W-:Y:S01]  /*38bd0*/  FFMA R19, R16, R17, R19 ;  /* 0x0000001110137223 */ /* 0x000fe20000000013 */
[----:B------:R-:W-:Y:S06]  /*38be0*/  BRA `(.L_x_1471) ;  /* 0x0000000000347947 */ /* 0x000fec0003800000 */
.L_x_1472:
        /* <DEDUP_REMOVED lines=8> */
.L_x_1478:
[C---:B---3--:R-:W-:Y:S01]  /*38c70*/  FMUL.FTZ R57, R17.reuse, R22 ;  /* 0x0000001611397220 */ /* 0x048fe20000410000 */
[----:B------:R-:W-:-:S03]  /*38c80*/  FMUL.FTZ R16, R17, 0.5 ;  /* 0x3f00000011107820 */ /* 0x000fc60000410000 */
[----:B------:R-:W-:-:S04]  /*38c90*/  FFMA R22, -R57, R57, R22 ;  /* 0x0000003939167223 */ /* 0x000fc80000000116 */
[----:B------:R-:W-:-:S07]  /*38ca0*/  FFMA R57, R22, R16, R57 ;  /* 0x0000001016397223 */ /* 0x000fce0000000039 */
.L_x_1479:
[----:B------:R-:W-:-:S07]  /*38cb0*/  FMUL R19, R57, R19 ;  /* 0x0000001339137220 */ /* 0x000fce0000400000 */
.L_x_1471:
[----:B------:R-:W2:Y:S01]  /*38cc0*/  F2F.F64.F32 R16, R19 ;  /* 0x0000001300107310 */ /* 0x000ea20000201800 */
[----:B------:R-:W-:Y:S01]  /*38cd0*/  HFMA2 R70, -RZ, RZ, -0.0027332305908203125, -0.002735137939453125 ;  /* 0x9999999aff467431 */ /* 0x000fe200000001ff */
[----:B------:R-:W-:Y:S02]  /*38ce0*/  MOV R71, 0x3fb99999 ;  /* 0x3fb9999900477802 */ /* 0x000fe40000000f00 */
[----:B------:R-:W-:-:S04]  /*38cf0*/  MOV R18, 0xbf800000 ;  /* 0xbf80000000127802 */ /* 0x000fc80000000f00 */
[----:B------:R-:W3:Y:S01]  /*38d00*/  F2F.F64.F32 R68, R8 ;  /* 0x0000000800447310 */ /* 0x000ee20000201800 */
[----:B--2---:R-:W-:-:S08]  /*38d10*/  DMUL R70, R16, R70 ;  /* 0x0000004610467228 */ /* 0x004fd00000000000 */
[----:B---3--:R-:W-:-:S14]  /*38d20*/  DSETP.GEU.AND P0, PT, R70, R68, PT ;  /* 0x000000444600722a */ /* 0x008fdc0003f0e000 */
[----:B------:R-:W-:Y:S05]  /*38d30*/  @P0 BRA `(.L_x_1480) ;  /* 0x0000000000340947 */ /* 0x000fea0003800000 */
[----:B------:R-:W2:Y:S08]  /*38d40*/  MUFU.RCP R17, R8 ;  /* 0x0000000800117308 */ /* 0x000eb00000001000 */
[----:B------:R-:W3:Y:S01]  /*38d50*/  FCHK P0, R19, R8 ;  /* 0x0000000813007302 */ /* 0x000ee20000000000 */
[----:B--2---:R-:W-:-:S04]  /*38d60*/  FFMA R16, -R8, R17, 1 ;  /* 0x3f80000008107423 */ /* 0x004fc80000000111 */
[----:B------:R-:W-:-:S04]  /*38d70*/  FFMA R16, R17, R16, R17 ;  /* 0x0000001011107223 */ /* 0x000fc80000000011 */
[----:B------:R-:W-:-:S04]  /*38d80*/  FFMA R17, R16, R19, RZ ;  /* 0x0000001310117223 */ /* 0x000fc800000000ff */
[----:B------:R-:W-:-:S04]  /*38d90*/  FFMA R18, -R8, R17, R19 ;  /* 0x0000001108127223 */ /* 0x000fc80000000113 */
[----:B------:R-:W-:Y:S01]  /*38da0*/  FFMA R20, R16, R18, R17 ;  /* 0x0000001210147223 */ /* 0x000fe20000000011 */
[----:B---3--:R-:W-:Y:S06]  /*38db0*/  @!P0 BRA `(.L_x_1481) ;  /* 0x0000000000108947 */ /* 0x008fec0003800000 */
[----:B------:R-:W-:Y:S02]  /*38dc0*/  MOV R20, R19 ;  /* 0x0000001300147202 */ /* 0x000fe40000000f00 */
[----:B------:R-:W-:Y:S02]  /*38dd0*/  MOV R31, R8 ;  /* 0x00000008001f7202 */ /* 0x000fe40000000f00 */
[----:B------:R-:W-:-:S07]  /*38de0*/  MOV R58, 0x38e00 ;  /* 0x00038e00003a7802 */ /* 0x000fce0000000f00 */
[----:B01----:R-:W-:Y:S05]  /*38df0*/  CALL.REL.NOINC `($__internal_3_$__cuda_sm3x_div_rn_noftz_f32_slowpath) ;  /* 0x0000004400fc7944 */ /* 0x003fea0003c00000 */
.L_x_1481:
[----:B------:R-:W-:-:S07]  /*38e00*/  FFMA R18, -R20, R20, 1 ;  /* 0x3f80000014127423 */ /* 0x000fce0000000114 */
.L_x_1480:
[----:B------:R-:W2:Y:S04]  /*38e10*/  LDL.64 R22, [R1+0x30] ;  /* 0x0000300001167983 */ /* 0x000ea80000100a00 */
[----:B------:R-:W3:Y:S01]  /*38e20*/  LDL R28, [R1+0x38] ;  /* 0x00003800011c7983 */ /* 0x000ee20000100800 */
[----:B------:R-:W4:Y:S01]  /*38e30*/  S2R R57, SR_CgaCtaId ;  /* 0x0000000000397919 */ /* 0x000f220000008800 */
[----:B------:R-:W-:Y:S02]  /*38e40*/  MOV R48, 0x400 ;  /* 0x0000040000307802 */ /* 0x000fe40000000f00 */
[----:B------:R-:W-:Y:S04]  /*38e50*/  LDS R54, [R11] ;  /* 0x000000000b367984 */ /* 0x000fe80000000800 */
[----:B------:R-:W-:Y:S01]  /*38e60*/  LDS R56, [R12] ;  /* 0x000000000c387984 */ /* 0x000fe20000000800 */
[----:B----4-:R-:W-:-:S03]  /*38e70*/  LEA R48, R57, R48, 0x18 ;  /* 0x0000003039307211 */ /* 0x010fc600078ec0ff */
[----:B------:R-:W-:Y:S04]  /*38e80*/  LDS R57, [R12+0x4] ;  /* 0x000004000c397984 */ /* 0x000fe80000000800 */
[----:B------:R-:W4:Y:S01]  /*38e90*/  LDS R48, [R48+0xc80] ;  /* 0x000c800030307984 */ /* 0x000f220000000800 */
[-C--:B--2---:R-:W-:Y:S02]  /*38ea0*/  LEA R16, R22, R33.reuse, 0x2 ;  /* 0x0000002116107211 */ /* 0x084fe400078e10ff */
[-C--:B------:R-:W-:Y:S02]  /*38eb0*/  LEA R20, R23, R33.reuse, 0x2 ;  /* 0x0000002117147211 */ /* 0x080fe400078e10ff */
[----:B---3--:R-:W-:Y:S01]  /*38ec0*/  LEA R53, R28, R33, 0x2 ;  /* 0x000000211c357211 */ /* 0x008fe200078e10ff */
[----:B------:R-:W4:Y:S04]  /*38ed0*/  LDL R17, [R16] ;  /* 0x0000000010117983 */ /* 0x000f280000100800 */
[----:B------:R-:W2:Y:S04]  /*38ee0*/  LDL R31, [R20] ;  /* 0x00000000141f7983 */ /* 0x000ea80000100800 */
[----:B------:R-:W3:Y:S01]  /*38ef0*/  LDL R66, [R53] ;  /* 0x0000000035427983 */ /* 0x000ee20000100800 */
[----:B------:R-:W-:Y:S01]  /*38f00*/  CS2R R64, SRZ ;  /* 0x0000000000407805 */ /* 0x000fe2000001ff00 */
[----:B----4-:R-:W-:Y:S01]  /*38f10*/  FFMA R16, R17, R48, RZ ;  /* 0x0000003011107223 */ /* 0x010fe200000000ff */
[----:B--2---:R-:W-:-:S03]  /*38f20*/  FFMA R17, R2, R31, RZ ;  /* 0x0000001f02117223 */ /* 0x004fc600000000ff */
[----:B------:R-:W-:Y:S01]  /*38f30*/  FFMA R31, R31, R54, R16 ;  /* 0x000000361f1f7223 */ /* 0x000fe20000000010 */
[----:B------:R-:W-:Y:S01]  /*38f40*/  MOV R54, RZ ;  /* 0x000000ff00367202 */ /* 0x000fe20000000f00 */
[C---:B---3--:R-:W-:Y:S01]  /*38f50*/  FFMA R16, R66.reuse, R57, R17 ;  /* 0x0000003942107223 */ /* 0x048fe20000000011 */
[----:B------:R-:W-:Y:S01]  /*38f60*/  FFMA R17, R3, R66, RZ ;  /* 0x0000004203117223 */ /* 0x000fe200000000ff */
[----:B------:R-:W-:Y:S01]  /*38f70*/  FFMA R66, R66, R56, R31 ;  /* 0x0000003842427223 */ /* 0x000fe2000000001f */
[----:B------:R-:W-:-:S03]  /*38f80*/  MOV R56, RZ ;  /* 0x000000ff00387202 */ /* 0x000fc60000000f00 */
[----:B------:R2:W-:Y:S01]  /*38f90*/  STL.64 [R1+0x28], R16 ;  /* 0x0000281001007387 */ /* 0x0005e20000100a00 */
[----:B------:R-:W-:-:S03]  /*38fa0*/  FSETP.GEU.AND P0, PT, |R66|, 6.14891432473264128000e+18, PT ;  /* 0x5eaaaaaa4200780b */ /* 0x000fc60003f0e200 */
[----:B------:R2:W-:Y:S01]  /*38fb0*/  STL [R1+0x24], R66 ;  /* 0x0000244201007387 */ /* 0x0005e20000100800 */
[----:B------:R-:W-:-:S13]  /*38fc0*/  FSETP.LEU.OR P0, PT, |R66|, 1.084202172485504434e-19, P0 ;  /* 0x200000004200780b */ /* 0x000fda000070b600 */
[----:B------:R-:W-:Y:S01]  /*38fd0*/  @!P0 FMUL R53, R66, R66 ;  /* 0x0000004242358220 */ /* 0x000fe20000400000 */
[----:B--2---:R-:W-:Y:S06]  /*38fe0*/  @!P0 BRA `(.L_x_1482) ;  /* 0x0000000000d08947 */ /* 0x004fec0003800000 */
        /* <DEDUP_REMOVED lines=15> */
.L_x_1484:
[----:B------:R-:W-:Y:S01]  /*390e0*/  FMUL R31, RZ, R20 ;  /* 0x00000014ff1f7220 */ /* 0x000fe20000400000 */
[----:B------:R-:W-:-:S03]  /*390f0*/  FADD R56, |R66|, -RZ ;  /* 0x800000ff42387221 */ /* 0x000fc60000000200 */
[----:B------:R-:W-:Y:S01]  /*39100*/  FFMA R64, R31, R20, 1 ;  /* 0x3f8000001f407423 */ /* 0x000fe20000000014 */
[----:B------:R-:W-:Y:S06]  /*39110*/  BRA `(.L_x_1482) ;  /* 0x0000000000847947 */ /* 0x000fec0003800000 */
.L_x_1483:
        /* <DEDUP_REMOVED lines=14> */
.L_x_1486:
[----:B------:R-:W-:Y:S01]  /*39200*/  FMUL R65, RZ, R20 ;  /* 0x00000014ff417220 */ /* 0x000fe20000400000 */
[----:B------:R-:W-:-:S03]  /*39210*/  FADD R54, |R66|, -RZ ;  /* 0x800000ff42367221 */ /* 0x000fc60000000200 */
[----:B------:R-:W-:Y:S01]  /*39220*/  FFMA R65, R65, R20, 1 ;  /* 0x3f80000041417423 */ /* 0x000fe20000000014 */
[----:B------:R-:W-:Y:S06]  /*39230*/  BRA `(.L_x_1482) ;  /* 0x00000000003c7947 */ /* 0x000fec0003800000 */
.L_x_1485:
        /* <DEDUP_REMOVED lines=14> */
.L_x_1487:
[----:B------:R-:W-:-:S07]  /*39320*/  FFMA R65, R20, R20, RZ ;  /* 0x0000001414417223 */ /* 0x000fce00000000ff */
.L_x_1482:
        /* <DEDUP_REMOVED lines=21> */
.L_x_1492:
[----:B------:R-:W-:Y:S01]  /*39480*/  FFMA R65, R20, R20, R65 ;  /* 0x0000001414417223 */ /* 0x000fe20000000041 */
[----:B------:R-:W-:Y:S06]  /*39490*/  BRA `(.L_x_1491) ;  /* 0x0000000000c47947 */ /* 0x000fec0003800000 */
.L_x_1490:
        /* <DEDUP_REMOVED lines=12> */
.L_x_1493:
[----:B------:R-:W-:Y:S01]  /*39560*/  FMUL R65, R65, R20 ;  /* 0x0000001441417220 */ /* 0x000fe20000400000 */
[----:B------:R-:W-:-:S03]  /*39570*/  FADD R54, |R16|, -RZ ;  /* 0x800000ff10367221 */ /* 0x000fc60000000200 */
[----:B------:R-:W-:Y:S01]  /*39580*/  FFMA R65, R65, R20, 1 ;  /* 0x3f80000041417423 */ /* 0x000fe20000000014 */
[----:B------:R-:W-:Y:S06]  /*39590*/  BRA `(.L_x_1491) ;  /* 0x0000000000847947 */ /* 0x000fec0003800000 */
.L_x_1489:
        /* <DEDUP_REMOVED lines=14> */
.L_x_1495:
[----:B------:R-:W-:Y:S01]  /*39680*/  FFMA R64, R20, R20, R64 ;  /* 0x0000001414407223 */ /* 0x000fe20000000040 */
[----:B------:R-:W-:Y:S06]  /*39690*/  BRA `(.L_x_1491) ;  /* 0x0000000000447947 */ /* 0x000fec0003800000 */
.L_x_1494:
        /* <DEDUP_REMOVED lines=12> */
.L_x_1496:
[----:B------:R-:W-:Y:S01]  /*39760*/  FMUL R31, R64, R20 ;  /* 0x00000014401f7220 */ /* 0x000fe20000400000 */
[----:B------:R-:W-:-:S03]  /*39770*/  FADD R56, |R16|, -RZ ;  /* 0x800000ff10387221 */ /* 0x000fc60000000200 */
[----:B------:R-:W-:Y:S01]  /*39780*/  FFMA R64, R31, R20, 1 ;  /* 0x3f8000001f407423 */ /* 0x000fe20000000014 */
[----:B------:R-:W-:Y:S06]  /*39790*/  BRA `(.L_x_1491) ;  /* 0x0000000000047947 */ /* 0x000fec0003800000 */
.L_x_1488:
[----:B------:R-:W-:-:S07]  /*397a0*/  FFMA R53, |R16|, |R16|, R53 ;  /* 0x4000001010357223 */ /* 0x000fce0000000235 */
.L_x_1491:
        /* <DEDUP_REMOVED lines=21> */
.L_x_1501:
[----:B------:R-:W-:Y:S01]  /*39900*/  FFMA R65, R20, R20, R65 ;  /* 0x0000001414417223 */ /* 0x000fe20000000041 */
[----:B------:R-:W-:Y:S06]  /*39910*/  BRA `(.L_x_1500) ;  /* 0x0000000000c47947 */ /* 0x000fec0003800000 */
.L_x_1499:
        /* <DEDUP_REMOVED lines=12> */
.L_x_1502:
[----:B------:R-:W-:Y:S01]  /*399e0*/  FMUL R65, R65, R20 ;  /* 0x0000001441417220 */ /* 0x000fe20000400000 */
[----:B------:R-:W-:-:S03]  /*399f0*/  FADD R54, |R17|, -RZ ;  /* 0x800000ff11367221 */ /* 0x000fc60000000200 */
[----:B------:R-:W-:Y:S01]  /*39a00*/  FFMA R65, R65, R20, 1 ;  /* 0x3f80000041417423 */ /* 0x000fe20000000014 */
[----:B------:R-:W-:Y:S06]  /*39a10*/  BRA `(.L_x_1500) ;  /* 0x0000000000847947 */ /* 0x000fec0003800000 */
.L_x_1498:
        /* <DEDUP_REMOVED lines=14> */
.L_x_1504:
[----:B------:R-:W-:Y:S01]  /*39b00*/  FFMA R64, R20, R20, R64 ;  /* 0x0000001414407223 */ /* 0x000fe20000000040 */
[----:B------:R-:W-:Y:S06]  /*39b10*/  BRA `(.L_x_1500) ;  /* 0x0000000000447947 */ /* 0x000fec0003800000 */
.L_x_1503:
        /* <DEDUP_REMOVED lines=12> */
.L_x_1505:
[----:B------:R-:W-:Y:S01]  /*39be0*/  FMUL R31, R64, R20 ;  /* 0x00000014401f7220 */ /* 0x000fe20000400000 */
[----:B------:R-:W-:-:S03]  /*39bf0*/  FADD R56, |R17|, -RZ ;  /* 0x800000ff11387221 */ /* 0x000fc60000000200 */
[----:B------:R-:W-:Y:S01]  /*39c00*/  FFMA R64, R31, R20, 1 ;  /* 0x3f8000001f407423 */ /* 0x000fe20000000014 */
[----:B------:R-:W-:Y:S06]  /*39c10*/  BRA `(.L_x_1500) ;  /* 0x0000000000047947 */ /* 0x000fec0003800000 */
.L_x_1497:
[----:B------:R-:W-:-:S07]  /*39c20*/  FFMA R53, |R17|, |R17|, R53 ;  /* 0x4000001111357223 */ /* 0x000fce0000000235 */
.L_x_1500:
        /* <DEDUP_REMOVED lines=14> */
.L_x_1507:
        /* <DEDUP_REMOVED lines=12> */
.L_x_1508:
        /* <DEDUP_REMOVED lines=8> */
.L_x_1509:
[----:B------:R-:W-:Y:S01]  /*39e50*/  FMUL.FTZ R57, R31, R16 ;  /* 0x000000101f397220 */ /* 0x000fe20000410000 */
[----:B------:R-:W-:-:S03]  /*39e60*/  FMUL.FTZ R17, R16, 0.5 ;  /* 0x3f00000010117820 */ /* 0x000fc60000410000 */
[----:B------:R-:W-:-:S04]  /*39e70*/  FFMA R16, -R57, R57, R31 ;  /* 0x0000003939107223 */ /* 0x000fc8000000011f */
[----:B------:R-:W-:-:S07]  /*39e80*/  FFMA R57, R16, R17, R57 ;  /* 0x0000001110397223 */ /* 0x000fce0000000039 */
.L_x_1510:
[----:B------:R-:W-:Y:S01]  /*39e90*/  FMUL R20, R57, R56 ;  /* 0x0000003839147220 */ /* 0x000fe20000400000 */
[----:B------:R-:W-:Y:S06]  /*39ea0*/  BRA `(.L_x_1511) ;  /* 0x0000000400207947 */ /* 0x000fec0003800000 */
.L_x_1506:
        /* <DEDUP_REMOVED lines=16> */
.L_x_1514:
        /* <DEDUP_REMOVED lines=11> */
.L_x_1515:
[----:B------:R-:W-:Y:S01]  /*3a060*/  FMUL.FTZ R20, R31, R16 ;  /* 0x000000101f147220 */ /* 0x000fe20000410000 */
[----:B------:R-:W-:-:S03]  /*3a070*/  FMUL.FTZ R16, R16, 0.5 ;  /* 0x3f00000010107820 */ /* 0x000fc60000410000 */
[----:B------:R-:W-:-:S04]  /*3a080*/  FFMA R17, -R20, R20, R31 ;  /* 0x0000001414117223 */ /* 0x000fc8000000011f */
[----:B------:R-:W-:Y:S01]  /*3a090*/  FFMA R20, R17, R16, R20 ;  /* 0x0000001011147223 */ /* 0x000fe20000000014 */
[----:B------:R-:W-:Y:S06]  /*3a0a0*/  BRA `(.L_x_1511) ;  /* 0x0000000000a07947 */ /* 0x000fec0003800000 */
.L_x_1513:
        /* <DEDUP_REMOVED lines=12> */
.L_x_1516:
        /* <DEDUP_REMOVED lines=10> */
.L_x_1517:
[----:B------:R-:W-:Y:S01]  /*3a210*/  FMUL.FTZ R20, R31, R16 ;  /* 0x000000101f147220 */ /* 0x000fe20000410000 */
[----:B------:R-:W-:-:S03]  /*3a220*/  FMUL.FTZ R16, R16, 0.5 ;  /* 0x3f00000010107820 */ /* 0x000fc60000410000 */
[----:B------:R-:W-:-:S04]  /*3a230*/  FFMA R17, -R20, R20, R31 ;  /* 0x0000001414117223 */ /* 0x000fc8000000011f */
[----:B------:R-:W-:Y:S01]  /*3a240*/  FFMA R20, R17, R16, R20 ;  /* 0x0000001011147223 */ /* 0x000fe20000000014 */
[----:B------:R-:W-:Y:S06]  /*3a250*/  BRA `(.L_x_1511) ;  /* 0x0000000000347947 */ /* 0x000fec0003800000 */
.L_x_1512:
[----:B------:R-:W-:Y:S01]  /*3a260*/  IADD3 R16, PT, PT, R65, -0xd000000, RZ ;  /* 0xf300000041107810 */ /* 0x000fe20007ffe0ff */
[----:B------:R2:W3:Y:S03]  /*3a270*/  MUFU.RSQ R20, R65 ;  /* 0x0000004100147308 */ /* 0x0004e60000001400 */
[----:B------:R-:W-:-:S13]  /*3a280*/  ISETP.GT.U32.AND P0, PT, R16, 0x727fffff, PT ;  /* 0x727fffff1000780c */ /* 0x000fda0003f04070 */
[----:B--2---:R-:W-:Y:S05]  /*3a290*/  @!P0 BRA `(.L_x_1518) ;  /* 0x0000000000108947 */ /* 0x004fea0003800000 */
[----:B------:R-:W-:Y:S02]  /*3a2a0*/  MOV R31, R65 ;  /* 0x00000041001f7202 */ /* 0x000fe40000000f00 */
[----:B---3--:R-:W-:-:S07]  /*3a2b0*/  MOV R20, 0x3a2d0 ;  /* 0x0003a2d000147802 */ /* 0x008fce0000000f00 */
[----:B01----:R-:W-:Y:S05]  /*3a2c0*/  CALL.REL.NOINC `($__internal_2_$__cuda_sm20_sqrt_rn_f32_slowpath) ;  /* 0x00000030006c7944 */ /* 0x003fea0003c00000 */
[----:B------:R-:W-:Y:S05]  /*3a2d0*/  BRA `(.L_x_1519) ;  /* 0x0000000000107947 */ /* 0x000fea0003800000 */
.L_x_1518:
[C---:B---3--:R-:W-:Y:S01]  /*3a2e0*/  FMUL.FTZ R16, R20.reuse, R65 ;  /* 0x0000004114107220 */ /* 0x048fe20000410000 */
[----:B------:R-:W-:-:S03]  /*3a2f0*/  FMUL.FTZ R17, R20, 0.5 ;  /* 0x3f00000014117820 */ /* 0x000fc60000410000 */
[----:B------:R-:W-:-:S04]  /*3a300*/  FFMA R57, -R16, R16, R65 ;  /* 0x0000001010397223 */ /* 0x000fc80000000141 */
[----:B------:R-:W-:-:S07]  /*3a310*/  FFMA R57, R57, R17, R16 ;  /* 0x0000001139397223 */ /* 0x000fce0000000010 */
.L_x_1519:
[----:B------:R-:W-:-:S07]  /*3a320*/  FMUL R20, R57, R54 ;  /* 0x0000003639147220 */ /* 0x000fce0000400000 */
.L_x_1511:
        /* <DEDUP_REMOVED lines=9> */
[----:B------:R-:W-:-:S07]  /*3a3c0*/  MOV R58, 0x3a3e0 ;  /* 0x0003a3e0003a7802 */ /* 0x000fce0000000f00 */
[----:B01----:R-:W-:Y:S05]  /*3a3d0*/  CALL.REL.NOINC `($__internal_3_$__cuda_sm3x_div_rn_noftz_f32_slowpath) ;  /* 0x0000003000847944 */ /* 0x003fea0003c00000 */
[----:B------:R-:W-:-:S07]  /*3a3e0*/  MOV R16, R20 ;  /* 0x0000001400107202 */ /* 0x000fce0000000f00 */
.L_x_1520:
        /* <DEDUP_REMOVED lines=8> */
.L_x_1521:
[----:B---3--:R-:W-:Y:S01]  /*3a470*/  FMUL.FTZ R57, R0, R17 ;  /* 0x0000001100397220 */ /* 0x008fe20000410000 */
[----:B------:R-:W-:-:S03]  /*3a480*/  FMUL.FTZ R17, R17, 0.5 ;  /* 0x3f00000011117820 */ /* 0x000fc60000410000 */
[----:B------:R-:W-:-:S04]  /*3a490*/  FFMA R20, -R57, R57, R0 ;  /* 0x0000003939147223 */ /* 0x000fc80000000100 */
[----:B------:R-:W-:-:S07]  /*3a4a0*/  FFMA R57, R20, R17, R57 ;  /* 0x0000001114397223 */ /* 0x000fce0000000039 */
.L_x_1522:
[----:B------:R-:W2:Y:S01]  /*3a4b0*/  MUFU.RCP R17, R8 ;  /* 0x0000000800117308 */ /* 0x000ea20000001000 */
[----:B------:R-:W-:-:S07]  /*3a4c0*/  FMUL R57, R57, R51 ;  /* 0x0000003339397220 */ /* 0x000fce0000400000 */
        /* <DEDUP_REMOVED lines=11> */
.L_x_1523:
[C---:B------:R-:W-:Y:S01]  /*3a580*/  FADD R17, R20.reuse, R20 ;  /* 0x0000001414117221 */ /* 0x040fe20000000000 */
[----:B------:R-:W-:-:S03]  /*3a590*/  FMUL R53, R20, R20 ;  /* 0x0000001414357220 */ /* 0x000fc60000400000 */
[----:B------:R-:W-:-:S04]  /*3a5a0*/  FMUL R17, R17, R20 ;  /* 0x0000001411117220 */ /* 0x000fc80000400000 */
[CC--:B------:R-:W-:Y:S01]  /*3a5b0*/  FFMA R17, R16.reuse, R16.reuse, R17 ;  /* 0x0000001010117223 */ /* 0x0c0fe20000000011 */
[----:B------:R-:W-:-:S03]  /*3a5c0*/  FFMA R16, R16, R16, R53 ;  /* 0x0000001010107223 */ /* 0x000fc60000000035 */
[----:B------:R-:W2:Y:S01]  /*3a5d0*/  MUFU.RCP R54, R17 ;  /* 0x0000001100367308 */ /* 0x000ea20000001000 */
[----:B------:R-:W-:-:S07]  /*3a5e0*/  FSETP.NEU.AND P4, PT, R17, RZ, PT ;  /* 0x000000ff1100720b */ /* 0x000fce0003f8d000 */
        /* <DEDUP_REMOVED lines=11> */
.L_x_1524:
[----:B------:R-:W-:-:S04]  /*3a6a0*/  FSEL R64, R20, RZ, P4 ;  /* 0x000000ff14407208 */ /* 0x000fc80002000000 */
[----:B------:R-:W-:-:S13]  /*3a6b0*/  FSETP.GTU.AND P0, PT, R64, 0.25, PT ;  /* 0x3e8000004000780b */ /* 0x000fda0003f0c000 */
[----:B------:R-:W-:Y:S05]  /*3a6c0*/  @P0 BRA `(.L_x_1525) ;  /* 0x0000000400340947 */ /* 0x000fea0003800000 */
[----:B------:R-:W-:Y:S01]  /*3a6d0*/  FSETP.GE.AND P0, PT, R18, RZ, PT ;  /* 0x000000ff1200720b */ /* 0x000fe20003f06000 */
[----:B------:R-:W-:-:S12]  /*3a6e0*/  HFMA2 R20, -RZ, RZ, 1.75, 0 ;  /* 0x3f000000ff147431 */ /* 0x000fd800000001ff */
[----:B------:R-:W-:Y:S05]  /*3a6f0*/  @P0 BRA `(.L_x_1526) ;  /* 0x0000000000680947 */ /* 0x000fea0003800000 */
[----:B------:R-:W-:Y:S01]  /*3a700*/  F2F.F64.F32 R58, -R16 ;  /* 0x80000010003a7310 */ /* 0x000fe20000201800 */
[----:B------:R-:W-:Y:S02]  /*3a710*/  MOV R66, 0x9999999a ;  /* 0x9999999a00427802 */ /* 0x000fe40000000f00 */
[----:B------:R-:W-:Y:S02]  /*3a720*/  MOV R67, 0x3fe19999 ;  /* 0x3fe1999900437802 */ /* 0x000fe40000000f00 */
[----:B------:R-:W-:-:S03]  /*3a730*/  MOV R60, 0x1 ;  /* 0x00000001003c7802 */ /* 0x000fc60000000f00 */
[----:B------:R-:W2:Y:S02]  /*3a740*/  F2F.F64.F32 R56, R18 ;  /* 0x0000001200387310 */ /* 0x000ea40000201800 */
[----:B--2---:R-:W-:Y:S02]  /*3a750*/  DFMA R66, R56, R66, R58 ;  /* 0x000000423842722b */ /* 0x004fe4000000003a */
[----:B------:R-:W-:-:S04]  /*3a760*/  DMUL R58, R58, 0.5 ;  /* 0x3fe000003a3a7828 */ /* 0x000fc80000000000 */
[----:B------:R-:W2:Y:S06]  /*3a770*/  MUFU.RCP64H R61, R67 ;  /* 0x00000043003d7308 */ /* 0x000eac0000001800 */
[----:B------:R-:W-:Y:S01]  /*3a780*/  FSETP.GEU.AND P1, PT, |R59|, 6.5827683646048100446e-37, PT ;  /* 0x036000003b00780b */ /* 0x000fe20003f2e200 */
[----:B--2---:R-:W-:-:S08]  /*3a790*/  DFMA R56, -R66, R60, 1 ;  /* 0x3ff000004238742b */ /* 0x004fd0000000013c */
[----:B------:R-:W-:-:S08]  /*3a7a0*/  DFMA R56, R56, R56, R56 ;  /* 0x000000383838722b */ /* 0x000fd00000000038 */
[----:B------:R-:W-:-:S08]  /*3a7b0*/  DFMA R56, R60, R56, R60 ;  /* 0x000000383c38722b */ /* 0x000fd0000000003c */
[----:B------:R-:W-:-:S08]  /*3a7c0*/  DFMA R62, -R66, R56, 1 ;  /* 0x3ff00000423e742b */ /* 0x000fd00000000138 */
[----:B------:R-:W-:-:S08]  /*3a7d0*/  DFMA R62, R56, R62, R56 ;  /* 0x0000003e383e722b */ /* 0x000fd00000000038 */
[----:B------:R-:W-:-:S08]  /*3a7e0*/  DMUL R60, R58, R62 ;  /* 0x0000003e3a3c7228 */ /* 0x000fd00000000000 */
[----:B------:R-:W-:-:S08]  /*3a7f0*/  DFMA R56, -R66, R60, R58 ;  /* 0x0000003c4238722b */ /* 0x000fd0000000013a */
[----:B------:R-:W-:-:S10]  /*3a800*/  DFMA R56, R62, R56, R60 ;  /* 0x000000383e38722b */ /* 0x000fd4000000003c */
[----:B------:R-:W-:-:S05]  /*3a810*/  FFMA R16, RZ, R67, R57 ;  /* 0x00000043ff107223 */ /* 0x000fca0000000039 */
[----:B------:R-:W-:-:S13]  /*3a820*/  FSETP.GT.AND P0, PT, |R16|, 1.469367938527859385e-39, PT ;  /* 0x001000001000780b */ /* 0x000fda0003f04200 */
[----:B------:R-:W-:Y:S05]  /*3a830*/  @P0 BRA P1, `(.L_x_1527) ;  /* 0x0000000000140947 */ /* 0x000fea0000800000 */
[----:B------:R-:W-:Y:S02]  /*3a840*/  MOV R53, R67 ;  /* 0x0000004300357202 */ /* 0x000fe40000000f00 */
[----:B------:R-:W-:-:S07]  /*3a850*/  MOV R54, 0x3a870 ;  /* 0x0003a87000367802 */ /* 0x000fce0000000f00 */
[----:B01----:R-:W-:Y:S05]  /*3a860*/  CALL.REL.NOINC `($__internal_0_$__cuda_sm20_div_rn_f64_full) ;  /* 0x0000002000c47944 */ /* 0x003fea0003c00000 */
[----:B------:R-:W-:Y:S02]  /*3a870*/  MOV R56, R16 ;  /* 0x0000001000387202 */ /* 0x000fe40000000f00 */
[----:B------:R-:W-:-:S07]  /*3a880*/  MOV R57, R61 ;  /* 0x0000003d00397202 */ /* 0x000fce0000000f00 */
.L_x_1527:
[----:B------:R2:W3:Y:S02]  /*3a890*/  F2F.F32.F64 R20, R56 ;  /* 0x0000003800147310 */ /* 0x0004e40000301000 */
.L_x_1526:
[----:B------:R-:W4:Y:S01]  /*3a8a0*/  MUFU.RCP64H R59, 0.099999964237213134766 ;  /* 0x3fb99999003b7908 */ /* 0x000f220000001800 */
[----:B--2---:R-:W-:Y:S01]  /*3a8b0*/  MOV R56, 0x9999999a ;  /* 0x9999999a00387802 */ /* 0x004fe20000000f00 */
[----:B------:R-:W-:Y:S01]  /*3a8c0*/  DSETP.GE.AND P0, PT, R70, R68, PT ;  /* 0x000000444600722a */ /* 0x000fe20003f06000 */
[----:B------:R-:W-:Y:S02]  /*3a8d0*/  MOV R57, 0x3fb99999 ;  /* 0x3fb9999900397802 */ /* 0x000fe40000000f00 */
[----:B------:R-:W-:-:S03]  /*3a8e0*/  MOV R58, 0x1 ;  /* 0x00000001003a7802 */ /* 0x000fc60000000f00 */
[----:B---3--:R-:W2:Y:S08]  /*3a8f0*/  F2F.F64.F32 R66, R20 ;  /* 0x0000001400427310 */ /* 0x008eb00000201800 */
[----:B------:R-:W-:Y:S01]  /*3a900*/  F2F.F64.F32 R68, R32 ;  /* 0x0000002000447310 */ /* 0x000fe20000201800 */
[----:B----4-:R-:W-:Y:S02]  /*3a910*/  DFMA R60, R58, -R56, 1 ;  /* 0x3ff000003a3c742b */ /* 0x010fe40000000838 */
[----:B--2---:R-:W-:-:S06]  /*3a920*/  DSETP.GEU.AND P1, PT, R66, R56, PT ;  /* 0x000000384200722a */ /* 0x004fcc0003f2e000 */
[----:B------:R-:W-:Y:S01]  /*3a930*/  DFMA R60, R60, R60, R60 ;  /* 0x0000003c3c3c722b */ /* 0x000fe2000000003c */
[----:B------:R-:W-:-:S07]  /*3a940*/  FSEL R16, R20, 0.10000000149011611938, P1 ;  /* 0x3dcccccd14107808 */ /* 0x000fce0000800000 */
[----:B------:R-:W-:Y:S01]  /*3a950*/  DFMA R60, R58, R60, R58 ;  /* 0x0000003c3a3c722b */ /* 0x000fe2000000003a */
[----:B------:R2:W3:Y:S07]  /*3a960*/  F2F.F64.F32 R58, R51 ;  /* 0x00000033003a7310 */ /* 0x0004ee0000201800 */
[----:B------:R-:W-:Y:S01]  /*3a970*/  DFMA R62, R60, -R56, 1 ;  /* 0x3ff000003c3e742b */ /* 0x000fe20000000838 */
[----:B--2---:R-:W-:-:S04]  /*3a980*/  FSEL R51, R16, 0.10000000149011611938, !P0 ;  /* 0x3dcccccd10337808 */ /* 0x004fc80004000000 */
[----:B------:R2:W4:Y:S03]  /*3a990*/  F2F.F64.F32 R70, R51 ;  /* 0x0000003300467310 */ /* 0x0005260000201800 */
[----:B------:R-:W-:Y:S01]  /*3a9a0*/  DFMA R62, R60, R62, R60 ;  /* 0x0000003e3c3e722b */ /* 0x000fe2000000003c */
[----:B---3--:R-:W-:-:S07]  /*3a9b0*/  FSETP.GEU.AND P1, PT, |R59|, 6.5827683646048100446e-37, PT ;  /* 0x036000003b00780b */ /* 0x008fce0003f2e200 */
[----:B------:R-:W-:-:S08]  /*3a9c0*/  DMUL R60, R58, R62 ;  /* 0x0000003e3a3c7228 */ /* 0x000fd00000000000 */
[----:B------:R-:W-:-:S08]  /*3a9d0*/  DFMA R72, R60, -R56, R58 ;  /* 0x800000383c48722b */ /* 0x000fd0000000003a */
[----:B------:R-:W-:-:S10]  /*3a9e0*/  DFMA R60, R62, R72, R60 ;  /* 0x000000483e3c722b */ /* 0x000fd4000000003c */
[----:B------:R-:W-:-:S05]  /*3a9f0*/  FFMA R16, RZ, 1.4499999284744262695, R61 ;  /* 0x3fb99999ff107823 */ /* 0x000fca000000003d */
[----:B------:R-:W-:-:S13]  /*3aa00*/  FSETP.GT.AND P0, PT, |R16|, 1.469367938527859385e-39, PT ;  /* 0x001000001000780b */ /* 0x000fda0003f04200 */
[----:B--2-4-:R-:W-:Y:S05]  /*3aa10*/  @P0 BRA P1, `(.L_x_1528) ;  /* 0x0000000000140947 */ /* 0x014fea0000800000 */
[----:B------:R-:W-:Y:S02]  /*3aa20*/  MOV R66, 0x9999999a ;  /* 0x9999999a00427802 */ /* 0x000fe40000000f00 */
[----:B------:R-:W-:Y:S02]  /*3aa30*/  MOV R53, 0x3fb99999 ;  /* 0x3fb9999900357802 */ /* 0x000fe40000000f00 */
[----:B------:R-:W-:-:S07]  /*3aa40*/  MOV R54, 0x3aa60 ;  /* 0x0003aa6000367802 */ /* 0x000fce0000000f00 */
[----:B01----:R-:W-:Y:S05]  /*3aa50*/  CALL.REL.NOINC `($__internal_0_$__cuda_sm20_div_rn_f64_full) ;  /* 0x0000002000487944 */ /* 0x003fea0003c00000 */
[----:B------:R-:W-:-:S07]  /*3aa60*/  MOV R60, R16 ;  /* 0x00000010003c7202 */ /* 0x000fce0000000f00 */
.L_x_1528:
[----:B------:R-:W2:Y:S01]  /*3aa70*/  MUFU.RCP R16, R51 ;  /* 0x0000003300107308 */ /* 0x000ea20000001000 */
[----:B------:R-:W-:-:S06]  /*3aa80*/  DSETP.GE.AND P0, PT, R60, R68, PT ;  /* 0x000000443c00722a */ /* 0x000fcc0003f06000 */
[----:B------:R-:W-:Y:S02]  /*3aa90*/  FSEL R56, R68, R60, P0 ;  /* 0x0000003c44387208 */ /* 0x000fe40000000000 */
[----:B------:R-:W-:-:S05]  /*3aaa0*/  FSEL R57, R69, R61, P0 ;  /* 0x0000003d45397208 */ /* 0x000fca0000000000 */
[----:B------:R-:W3:Y:S01]  /*3aab0*/  FCHK P0, R0, R51 ;  /* 0x0000003300007302 */ /* 0x000ee20000000000 */
[----:B------:R-:W-:Y:S01]  /*3aac0*/  DMUL R56, R70, R56 ;  /* 0x0000003846387228 */ /* 0x000fe20000000000 */
[----:B--2---:R-:W-:-:S04]  /*3aad0*/  FFMA R31, -R51, R16, 1 ;  /* 0x3f800000331f7423 */ /* 0x004fc80000000110 */
[----:B------:R-:W-:Y:S02]  /*3aae0*/  FFMA R31, R16, R31, R16 ;  /* 0x0000001f101f7223 */ /* 0x000fe40000000010 */
[----:B------:R2:W4:Y:S02]  /*3aaf0*/  F2F.F32.F64 R32, R56 ;  /* 0x0000003800207310 */ /* 0x0005240000301000 */
[----:B------:R-:W-:-:S04]  /*3ab00*/  FFMA R16, R0, R31, RZ ;  /* 0x0000001f00107223 */ /* 0x000fc800000000ff */
[----:B------:R-:W-:-:S04]  /*3ab10*/  FFMA R20, -R51, R16, R0 ;  /* 0x0000001033147223 */ /* 0x000fc80000000100 */
[----:B------:R-:W-:Y:S01]  /*3ab20*/  FFMA R20, R31, R20, R16 ;  /* 0x000000141f147223 */ /* 0x000fe20000000010 */
[----:B--23--:R-:W-:Y:S06]  /*3ab30*/  @!P0 BRA `(.L_x_1529) ;  /* 0x0000000000108947 */ /* 0x00cfec0003800000 */
[----:B------:R-:W-:Y:S02]  /*3ab40*/  MOV R20, R0 ;  /* 0x0000000000147202 */ /* 0x000fe40000000f00 */
[----:B------:R-:W-:Y:S02]  /*3ab50*/  MOV R31, R51 ;  /* 0x00000033001f7202 */ /* 0x000fe40000000f00 */
[----:B------:R-:W-:-:S07]  /*3ab60*/  MOV R58, 0x3ab80 ;  /* 0x0003ab80003a7802 */ /* 0x000fce0000000f00 */
[----:B01--4-:R-:W-:Y:S05]  /*3ab70*/  CALL.REL.NOINC `($__internal_3_$__cuda_sm3x_div_rn_noftz_f32_slowpath) ;  /* 0x00000028009c7944 */ /* 0x013fea0003c00000 */
.L_x_1529:
[----:B------:R-:W-:Y:S01]  /*3ab80*/  MOV R0, R20 ;  /* 0x0000001400007202 */ /* 0x000fe20000000f00 */
[----:B------:R-:W-:Y:S06]  /*3ab90*/  BRA `(.L_x_1530) ;  /* 0x0000000000107947 */ /* 0x000fec0003800000 */
.L_x_1525:
[----:B------:R-:W-:-:S04]  /*3aba0*/  FSETP.GE.AND P0, PT, R64, 0.75, PT ;  /* 0x3f4000004000780b */ /* 0x000fc80003f06000 */
[----:B------:R-:W-:-:S13]  /*3abb0*/  FSETP.NEU.AND P0, PT, R0, RZ, !P0 ;  /* 0x000000ff0000720b */ /* 0x000fda000470d000 */
[----:B------:R-:W-:Y:S01]  /*3abc0*/  @!P0 FADD R32, R51, R51 ;  /* 0x0000003333208221 */ /* 0x000fe20000000000 */
[----:B------:R-:W-:-:S07]  /*3abd0*/  @!P0 FMUL R0, R0, 0.5 ;  /* 0x3f00000000008820 */ /* 0x000fce0000400000 */
.L_x_1530:
[----:B------:R-:W2:Y:S01]  /*3abe0*/  F2F.F64.F32 R64, R64 ;  /* 0x0000004000407310 */ /* 0x000ea20000201800 */
[----:B------:R-:W-:Y:S01]  /*3abf0*/  HFMA2 R57, -RZ, RZ, 1.775390625, 0.43017578125 ;  /* 0x3f1a36e2ff397431 */ /* 0x000fe200000001ff */
[----:B------:R-:W-:-:S06]  /*3ac00*/  MOV R56, 0xeb1c432d ;  /* 0xeb1c432d00387802 */ /* 0x000fcc0000000f00 */
[----:B--2---:R-:W-:-:S14]  /*3ac10*/  DSETP.GE.AND P0, PT, R64, R56, PT ;  /* 0x000000384000722a */ /* 0x004fdc0003f06000 */
[----:B------:R-:W-:Y:S05]  /*3ac20*/  @!P0 BRA `(.L_x_1531) ;  /* 0x0000001c00088947 */ /* 0x000fea0003800000 */
[----:B------:R-:W2:Y:S01]  /*3ac30*/  LDC R6, c[0x0][0x380] ;  /* 0x0000e000ff067b82 */ /* 0x000ea20000000800 */
[----:B------:R-:W-:Y:S01]  /*3ac40*/  FMUL R4, R30, R49 ;  /* 0x000000311e047220 */ /* 0x000fe20000400000 */
[----:B------:R-:W-:Y:S01]  /*3ac50*/  FMUL R5, R25, R52 ;  /* 0x0000003419057220 */ /* 0x000fe20000400000 */
[----:B------:R-:W-:-:S04]  /*3ac60*/  FMUL R51, R26, R50 ;  /* 0x000000321a337220 */ /* 0x000fc80000400000 */
[----:B------:R3:W-:Y:S04]  /*3ac70*/  STL.64 [R1+0x18], R4 ;  /* 0x0000180401007387 */ /* 0x0007e80000100a00 */
[----:B------:R3:W-:Y:S01]  /*3ac80*/  STL [R1+0x20], R51 ;  /* 0x0000203301007387 */ /* 0x0007e20000100800 */
[----:B--2---:R-:W-:Y:S02]  /*3ac90*/  ISETP.NE.AND P0, PT, R6, 0x3, PT ;  /* 0x000000030600780c */ /* 0x004fe40003f05270 */
[----:B------:R-:W-:-:S11]  /*3aca0*/  MOV R6, RZ ;  /* 0x000000ff00067202 */ /* 0x000fd60000000f00 */
[----:B---3--:R-:W-:Y:S05]  /*3acb0*/  @!P0 BRA `(.L_x_1532) ;  /* 0x0000000400988947 */ /* 0x008fea0003800000 */
[----:B------:R-:W-:Y:S02]  /*3acc0*/  ISETP.GT.AND P0, PT, R41, RZ, PT ;  /* 0x000000ff2900720c */ /* 0x000fe40003f04270 */
[----:B------:R-:W-:-:S11]  /*3acd0*/  MOV R8, RZ ;  /* 0x000000ff00087202 */ /* 0x000fd60000000f00 */
[----:B------:R-:W-:Y:S05]  /*3ace0*/  @!P0 BRA `(.L_x_1533) ;  /* 0x0000000400408947 */ /* 0x000fea0003800000 */
[----:B------:R-:W-:Y:S02]  /*3acf0*/  IADD3 R14, PT, PT, -R8, R41, RZ ;  /* 0x00000029080e7210 */ /* 0x000fe40007ffe1ff */
[----:B------:R-:W-:Y:S02]  /*3ad00*/  PLOP3.LUT P0, PT, PT, PT, PT, 0x80, 0x8 ;  /* 0x000000000008781c */ /* 0x000fe40003f0f070 */
[----:B------:R-:W-:-:S13]  /*3ad10*/  ISETP.GT.AND P1, PT, R14, 0xc, PT ;  /* 0x0000000c0e00780c */ /* 0x000fda0003f24270 */
[----:B------:R-:W-:Y:S05]  /*3ad20*/  @!P1 BRA `(.L_x_1534) ;  /* 0x0000000000b49947 */ /* 0x000fea0003800000 */
[----:B------:R-:W2:Y:S01]  /*3ad30*/  S2R R31, SR_CgaCtaId ;  /* 0x00000000001f7919 */ /* 0x000ea20000008800 */
[----:B------:R-:W-:Y:S02]  /*3ad40*/  MOV R6, 0x400 ;  /* 0x0000040000067802 */ /* 0x000fe40000000f00 */
[----:B------:R-:W-:Y:S02]  /*3ad50*/  PLOP3.LUT P0, PT, PT, PT, PT, 0x8, 0x80 ;  /* 0x000000000080781c */ /* 0x000fe40003f0e170 */
[----:B------:R-:W-:Y:S02]  /*3ad60*/  IADD3 R14, PT, PT, R6, 0x3200, RZ ;  /* 0x00003200060e7810 */ /* 0x000fe40007ffe0ff */
[----:B------:R-:W-:Y:S02]  /*3ad70*/  IADD3 R53, PT, PT, R41, -0xc, RZ ;  /* 0xfffffff429357810 */ /* 0x000fe40007ffe0ff */
[C---:B--2---:R-:W-:Y:S02]  /*3ad80*/  LEA R59, R31.reuse, R6, 0x18 ;  /* 0x000000061f3b7211 */ /* 0x044fe400078ec0ff */
[----:B------:R-:W-:-:S07]  /*3ad90*/  LEA R57, R31, R14, 0x18 ;  /* 0x0000000e1f397211 */ /* 0x000fce00078ec0ff */
.L_x_1535:
[C---:B------:R-:W-:Y:S02]  /*3ada0*/  LEA R6, R8.reuse, R57, 0x2 ;  /* 0x0000003908067211 */ /* 0x040fe400078e10ff */
[C---:B--2---:R-:W-:Y:S02]  /*3adb0*/  LEA R31, R8.reuse, R59, 0x2 ;  /* 0x0000003b081f7211 */ /* 0x044fe400078e10ff */
[----:B------:R-:W-:Y:S01]  /*3adc0*/  IADD3 R8, PT, PT, R8, 0x10, RZ ;  /* 0x0000001008087810 */ /* 0x000fe20007ffe0ff */
[----:B------:R-:W2:Y:S03]  /*3add0*/  LDS R14, [R6] ;  /* 0x00000000060e7984 */ /* 0x000ea60000000800 */
[----:B------:R-:W-:Y:S01]  /*3ade0*/  ISETP.GE.AND P1, PT, R8, R53, PT ;  /* 0x000000350800720c */ /* 0x000fe20003f26270 */
[----:B--2---:R-:W-:Y:S04]  /*3adf0*/  STS [R31], R14 ;  /* 0x0000000e1f007388 */ /* 0x004fe80000000800 */
[----:B------:R-:W2:Y:S04]  /*3ae00*/  LDS R16, [R6+0x4] ;  /* 0x0000040006107984 */ /* 0x000ea80000000800 */
[----:B--2---:R-:W-:Y:S04]  /*3ae10*/  STS [R31+0x4], R16 ;  /* 0x000004101f007388 */ /* 0x004fe80000000800 */
        /* <DEDUP_REMOVED lines=27> */
[----:B--2---:R2:W-:Y:S01]  /*3afd0*/  STS [R31+0x3c], R54 ;  /* 0x00003c361f007388 */ /* 0x0045e20000000800 */
[----:B------:R-:W-:Y:S05]  /*3afe0*/  @!P1 BRA `(.L_x_1535) ;  /* 0xfffffffc006c9947 */ /* 0x000fea000383ffff */
[----:B------:R-:W-:-:S07]  /*3aff0*/  MOV R6, R41 ;  /* 0x0000002900067202 */ /* 0x000fce0000000f00 */
.L_x_1534:
[----:B------:R-:W-:-:S04]  /*3b000*/  IADD3 R14, PT, PT, -R8, R41, RZ ;  /* 0x00000029080e7210 */ /* 0x000fc80007ffe1ff */
[----:B------:R-:W-:-:S13]  /*3b010*/  ISETP.GT.AND P1, PT, R14, 0x4, PT ;  /* 0x000000040e00780c */ /* 0x000fda0003f24270 */
[----:B------:R-:W-:Y:S05]  /*3b020*/  @!P1 BRA `(.L_x_1536) ;  /* 0x0000000000689947 */ /* 0x000fea0003800000 */
[----:B--2---:R-:W2:Y:S01]  /*3b030*/  S2R R31, SR_CgaCtaId ;  /* 0x00000000001f7919 */ /* 0x004ea20000008800 */
[----:B------:R-:W-:Y:S02]  /*3b040*/  MOV R16, 0x400 ;  /* 0x0000040000107802 */ /* 0x000fe40000000f00 */
[----:B------:R-:W-:Y:S02]  /*3b050*/  PLOP3.LUT P0, PT, PT, PT, PT, 0x8, 0x80 ;  /* 0x000000000080781c */ /* 0x000fe40003f0e170 */
[----:B------:R-:W-:-:S04]  /*3b060*/  IADD3 R6, PT, PT, R16, 0x3200, RZ ;  /* 0x0000320010067810 */ /* 0x000fc80007ffe0ff */
[C---:B--2---:R-:W-:Y:S02]  /*3b070*/  LEA R53, R31.reuse, R6, 0x18 ;  /* 0x000000061f357211 */ /* 0x044fe400078ec0ff */
[----:B------:R-:W-:Y:S02]  /*3b080*/  LEA R31, R31, R16, 0x18 ;  /* 0x000000101f1f7211 */ /* 0x000fe400078ec0ff */
[C---:B------:R-:W-:Y:S02]  /*3b090*/  LEA R14, R8.reuse, R53, 0x2 ;  /* 0x00000035080e7211 */ /* 0x040fe400078e10ff */
[C---:B------:R-:W-:Y:S02]  /*3b0a0*/  LEA R31, R8.reuse, R31, 0x2 ;  /* 0x0000001f081f7211 */ /* 0x040fe400078e10ff */
[----:B------:R-:W-:Y:S01]  /*3b0b0*/  IADD3 R8, PT, PT, R8, 0x8, RZ ;  /* 0x0000000808087810 */ /* 0x000fe20007ffe0ff */
[----:B------:R-:W2:Y:S04]  /*3b0c0*/  LDS R6, [R14] ;  /* 0x000000000e067984 */ /* 0x000ea80000000800 */
[----:B--2---:R2:W-:Y:S04]  /*3b0d0*/  STS [R31], R6 ;  /* 0x000000061f007388 */ /* 0x0045e80000000800 */
[----:B------:R-:W3:Y:S01]  /*3b0e0*/  LDS R16, [R14+0x4] ;  /* 0x000004000e107984 */ /* 0x000ee20000000800 */
[----:B--2---:R-:W-:-:S03]  /*3b0f0*/  MOV R6, R41 ;  /* 0x0000002900067202 */ /* 0x004fc60000000f00 */
[----:B---3--:R-:W-:Y:S04]  /*3b100*/  STS [R31+0x4], R16 ;  /* 0x000004101f007388 */ /* 0x008fe80000000800 */
        /* <DEDUP_REMOVED lines=11> */
[----:B--2---:R3:W-:Y:S02]  /*3b1c0*/  STS [R31+0x1c], R16 ;  /* 0x00001c101f007388 */ /* 0x0047e40000000800 */
.L_x_1536:
[----:B------:R-:W-:-:S13]  /*3b1d0*/  ISETP.NE.OR P0, PT, R8, R41, P0 ;  /* 0x000000290800720c */ /* 0x000fda0000705670 */
[----:B------:R-:W-:Y:S05]  /*3b1e0*/  @!P0 BRA `(.L_x_1532) ;  /* 0x00000000004c8947 */ /* 0x000fea0003800000 */
.L_x_1533:
[----:B--23--:R-:W2:Y:S01]  /*3b1f0*/  S2R R31, SR_CgaCtaId ;  /* 0x00000000001f7919 */ /* 0x00cea20000008800 */
[----:B------:R-:W-:-:S04]  /*3b200*/  MOV R6, 0x400 ;  /* 0x0000040000067802 */ /* 0x000fc80000000f00 */
[----:B------:R-:W-:Y:S02]  /*3b210*/  IADD3 R14, PT, PT, R6, 0x3200, RZ ;  /* 0x00003200060e7810 */ /* 0x000fe40007ffe0ff */
[C---:B--2---:R-:W-:Y:S02]  /*3b220*/  LEA R53, R31.reuse, R6, 0x18 ;  /* 0x000000061f357211 */ /* 0x044fe400078ec0ff */
[----:B------:R-:W-:-:S07]  /*3b230*/  LEA R31, R31, R14, 0x18 ;  /* 0x0000000e1f1f7211 */ /* 0x000fce00078ec0ff */
.L_x_1537:
[C---:B------:R-:W-:Y:S02]  /*3b240*/  LEA R54, R8.reuse, R31, 0x2 ;  /* 0x0000001f08367211 */ /* 0x040fe400078e10ff */
[C---:B--2---:R-:W-:Y:S02]  /*3b250*/  LEA R57, R8.reuse, R53, 0x2 ;  /* 0x0000003508397211 */ /* 0x044fe400078e10ff */
[----:B------:R-:W-:Y:S01]  /*3b260*/  IADD3 R8, PT, PT, R8, 0x4, RZ ;  /* 0x0000000408087810 */ /* 0x000fe20007ffe0ff */
[----:B------:R-:W2:Y:S03]  /*3b270*/  LDS R6, [R54] ;  /* 0x0000000036067984 */ /* 0x000ea60000000800 */
[----:B------:R-:W-:Y:S01]  /*3b280*/  ISETP.NE.AND P0, PT, R8, R41, PT ;  /* 0x000000290800720c */ /* 0x000fe20003f05270 */
[----:B--2---:R-:W-:Y:S04]  /*3b290*/  STS [R57], R6 ;  /* 0x0000000639007388 */ /* 0x004fe80000000800 */
[----:B------:R-:W2:Y:S04]  /*3b2a0*/  LDS R14, [R54+0x4] ;  /* 0x00000400360e7984 */ /* 0x000ea80000000800 */
[----:B--2---:R-:W-:Y:S04]  /*3b2b0*/  STS [R57+0x4], R14 ;  /* 0x0000040e39007388 */ /* 0x004fe80000000800 */
[----:B------:R-:W2:Y:S04]  /*3b2c0*/  LDS R16, [R54+0x8] ;  /* 0x0000080036107984 */ /* 0x000ea80000000800 */
[----:B--2---:R-:W-:Y:S04]  /*3b2d0*/  STS [R57+0x8], R16 ;  /* 0x0000081039007388 */ /* 0x004fe80000000800 */
[----:B------:R-:W2:Y:S04]  /*3b2e0*/  LDS R20, [R54+0xc] ;  /* 0x00000c0036147984 */ /* 0x000ea80000000800 */
[----:B--2---:R2:W-:Y:S01]  /*3b2f0*/  STS [R57+0xc], R20 ;  /* 0x00000c1439007388 */ /* 0x0045e20000000800 */
[----:B------:R-:W-:Y:S05]  /*3b300*/  @P0 BRA `(.L_x_1537) ;  /* 0xfffffffc00cc0947 */ /* 0x000fea000383ffff */
[----:B------:R-:W-:-:S07]  /*3b310*/  MOV R6, R41 ;  /* 0x0000002900067202 */ /* 0x000fce0000000f00 */
.L_x_1532:
[----:B------:R-:W-:Y:S01]  /*3b320*/  ISETP.NE.AND P1, PT, R40, RZ, PT ;  /* 0x000000ff2800720c */ /* 0x000fe20003f25270 */
[----:B------:R-:W-:Y:S01]  /*3b330*/  HFMA2 R8, -RZ, RZ, 0, 0 ;  /* 0x00000000ff087431 */ /* 0x000fe200000001ff */
[----:B------:R-:W-:-:S04]  /*3b340*/  FSETP.GEU.AND P0, PT, |R4|, 6.14891432473264128000e+18, PT ;  /* 0x5eaaaaaa0400780b */ /* 0x000fc80003f0e200 */
[----:B------:R-:W-:-:S07]  /*3b350*/  FSETP.LEU.OR P0, PT, |R4|, 1.084202172485504434e-19, P0 ;  /* 0x200000000400780b */ /* 0x000fce000070b600 */
[----:B------:R-:W-:Y:S06]  /*3b360*/  @!P1 BRA `(.L_x_1538) ;  /* 0x0000000000409947 */ /* 0x000fec0003800000 */
[----:B--23--:R-:W2:Y:S01]  /*3b370*/  S2R R31, SR_CgaCtaId ;  /* 0x00000000001f7919 */ /* 0x00cea20000008800 */
[----:B------:R-:W-:Y:S02]  /*3b380*/  MOV R20, 0x400 ;  /* 0x0000040000147802 */ /* 0x000fe40000000f00 */
[----:B------:R-:W-:Y:S02]  /*3b390*/  ISETP.NE.AND P1, PT, R40, 0x1, PT ;  /* 0x000000012800780c */ /* 0x000fe40003f25270 */
[----:B------:R-:W-:-:S04]  /*3b3a0*/  IADD3 R14, PT, PT, R20, 0x3200, RZ ;  /* 0x00003200140e7810 */ /* 0x000fc80007ffe0ff */
[C---:B--2---:R-:W-:Y:S02]  /*3b3b0*/  LEA R53, R31.reuse, R14, 0x18 ;  /* 0x0000000e1f357211 */ /* 0x044fe400078ec0ff */
[----:B------:R-:W-:Y:S02]  /*3b3c0*/  LEA R31, R31, R20, 0x18 ;  /* 0x000000141f1f7211 */ /* 0x000fe400078ec0ff */
[C---:B------:R-:W-:Y:S02]  /*3b3d0*/  LEA R16, R6.reuse, R53, 0x2 ;  /* 0x0000003506107211 */ /* 0x040fe400078e10ff */
[----:B------:R-:W-:-:S03]  /*3b3e0*/  LEA R31, R6, R31, 0x2 ;  /* 0x0000001f061f7211 */ /* 0x000fc600078e10ff */
[----:B------:R-:W2:Y:S04]  /*3b3f0*/  LDS R14, [R16] ;  /* 0x00000000100e7984 */ /* 0x000ea80000000800 */
[----:B--2---:R2:W-:Y:S01]  /*3b400*/  STS [R31], R14 ;  /* 0x0000000e1f007388 */ /* 0x0045e20000000800 */
[----:B------:R-:W-:Y:S05]  /*3b410*/  @!P1 BRA `(.L_x_1538) ;  /* 0x0000000000149947 */ /* 0x000fea0003800000 */
[----:B------:R-:W3:Y:S01]  /*3b420*/  LDS R6, [R16+0x4] ;  /* 0x0000040010067984 */ /* 0x000ee20000000800 */
[----:B------:R-:W-:-:S03]  /*3b430*/  ISETP.NE.AND P1, PT, R40, 0x2, PT ;  /* 0x000000022800780c */ /* 0x000fc60003f25270 */
[----:B---3--:R-:W-:Y:S10]  /*3b440*/  STS [R31+0x4], R6 ;  /* 0x000004061f007388 */ /* 0x008ff40000000800 */
[----:B--2---:R-:W2:Y:S04]  /*3b450*/  @P1 LDS R14, [R16+0x8] ;  /* 0x00000800100e1984 */ /* 0x004ea80000000800 */
[----:B--2---:R2:W-:Y:S02]  /*3b460*/  @P1 STS [R31+0x8], R14 ;  /* 0x0000080e1f001388 */ /* 0x0045e40000000800 */
.L_x_1538:
[----:B------:R-:W-:Y:S01]  /*3b470*/  MOV R67, RZ ;  /* 0x000000ff00437202 */ /* 0x000fe20000000f00 */
[----:B------:R-:W-:Y:S01]  /*3b480*/  @!P0 FMUL R53, R4, R4 ;  /* 0x0000000404358220 */ /* 0x000fe20000400000 */
[----:B------:R-:W-:Y:S02]  /*3b490*/  MOV R6, RZ ;  /* 0x000000ff00067202 */ /* 0x000fe40000000f00 */
[----:B--2---:R-:W-:Y:S01]  /*3b4a0*/  MOV R14, RZ ;  /* 0x000000ff000e7202 */ /* 0x004fe20000000f00 */
[----:B------:R-:W-:Y:S06]  /*3b4b0*/  @!P0 BRA `(.L_x_1539) ;  /* 0x0000000000d08947 */ /* 0x000fec0003800000 */
[----:B------:R-:W-:Y:S02]  /*3b4c0*/  FSETP.GT.AND P0, PT, |R4|, 1.084202172485504434e-19, PT ;  /* 0x200000000400780b */ /* 0x000fe40003f04200 */
[----:B------:R-:W-:-:S11]  /*3b4d0*/  MOV R53, RZ ;  /* 0x000000ff00357202 */ /* 0x000fd60000000f00 */
[----:B------:R-:W-:Y:S05]  /*3b4e0*/  @!P0 BRA `(.L_x_1540) ;  /* 0x0000000000408947 */ /* 0x000fea0003800000 */
[----:B---3--:R-:W2:Y:S08]  /*3b4f0*/  MUFU.RCP R31, |R4| ;  /* 0x40000004001f7308 */ /* 0x008eb00000001000 */
        /* <DEDUP_REMOVED lines=10> */
[----:B01--4-:R-:W-:Y:S05]  /*3b5a0*/  CALL.REL.NOINC `($__internal_3_$__cuda_sm3x_div_rn_noftz_f32_slowpath) ;  /* 0x0000002000107944 */ /* 0x013fea0003c00000 */
.L_x_1541:
[----:B------:R-:W-:Y:S01]  /*3b5b0*/  FMUL R31, RZ, R20 ;  /* 0x00000014ff1f7220 */ /* 0x000fe20000400000 */
[----:B------:R-:W-:-:S03]  /*3b5c0*/  FADD R6, |R4|, -RZ ;  /* 0x800000ff04067221 */ /* 0x000fc60000000200 */
[----:B------:R-:W-:Y:S01]  /*3b5d0*/  FFMA R8, R31, R20, 1 ;  /* 0x3f8000001f087423 */ /* 0x000fe20000000014 */
[----:B------:R-:W-:Y:S06]  /*3b5e0*/  BRA `(.L_x_1539) ;  /* 0x0000000000847947 */ /* 0x000fec0003800000 */
.L_x_1540:
[----:B------:R-:W-:-:S13]  /*3b5f0*/  FSETP.GT.AND P0, PT, |R4|, RZ, PT ;  /* 0x000000ff0400720b */ /* 0x000fda0003f04200 */
        /* <DEDUP_REMOVED lines=12> */
[----:B01--4-:R-:W-:Y:S05]  /*3b6c0*/  CALL.REL.NOINC `($__internal_3_$__cuda_sm3x_div_rn_noftz_f32_slowpath) ;  /* 0x0000001c00c87944 */ /* 0x013fea0003c00000 */
.L_x_1543:
[----:B------:R-:W-:Y:S01]  /*3b6d0*/  FMUL R67, RZ, R20 ;  /* 0x00000014ff437220 */ /* 0x000fe20000400000 */
[----:B------:R-:W-:-:S03]  /*3b6e0*/  FADD R14, |R4|, -RZ ;  /* 0x800000ff040e7221 */ /* 0x000fc60000000200 */
[----:B------:R-:W-:Y:S01]  /*3b6f0*/  FFMA R67, R67, R20, 1 ;  /* 0x3f80000043437423 */ /* 0x000fe20000000014 */
[----:B------:R-:W-:Y:S06]  /*3b700*/  BRA `(.L_x_1539) ;  /* 0x00000000003c7947 */ /* 0x000fec0003800000 */
.L_x_1542:
[----:B------:R-:W-:-:S13]  /*3b710*/  FSETP.NEU.AND P0, PT, |R4|, RZ, PT ;  /* 0x000000ff0400720b */ /* 0x000fda0003f0d200 */
[----:B------:R-:W-:Y:S05]  /*3b720*/  @!P0 BRA `(.L_x_1539) ;  /* 0x0000000000348947 */ /* 0x000fea0003800000 */
[----:B---3--:R-:W-:Y:S01]  /*3b730*/  MOV R31, 0x7f800000 ;  /* 0x7f800000001f7802 */ /* 0x008fe20000000f00 */
        /* <DEDUP_REMOVED lines=10> */
[----:B01--4-:R-:W-:Y:S05]  /*3b7e0*/  CALL.REL.NOINC `($__internal_3_$__cuda_sm3x_div_rn_noftz_f32_slowpath) ;  /* 0x0000001c00807944 */ /* 0x013fea0003c00000 */
.L_x_1544:
[----:B------:R-:W-:-:S07]  /*3b7f0*/  FFMA R67, R20, R20, RZ ;  /* 0x0000001414437223 */ /* 0x000fce00000000ff */
.L_x_1539:
        /* <DEDUP_REMOVED lines=9> */
[----:B---3--:R-:W2:Y:S08]  /*3b890*/  MUFU.RCP R31, R14 ;  /* 0x0000000e001f7308 */ /* 0x008eb00000001000 */
        /* <DEDUP_REMOVED lines=10> */
[----:B01--4-:R-:W-:Y:S05]  /*3b940*/  CALL.REL.NOINC `($__internal_3_$__cuda_sm3x_div_rn_noftz_f32_slowpath) ;  /* 0x0000001c00287944 */ /* 0x013fea0003c00000 */
.L_x_1549:
[----:B------:R-:W-:Y:S01]  /*3b950*/  FFMA R67, R20, R20, R67 ;  /* 0x0000001414437223 */ /* 0x000fe20000000043 */
[----:B------:R-:W-:Y:S06]  /*3b960*/  BRA `(.L_x_1548) ;  /* 0x0000000000c47947 */ /* 0x000fec0003800000 */
.L_x_1547:
[----:B------:R-:W3:Y:S08]  /*3b970*/  MUFU.RCP R4, |R5| ;  /* 0x4000000500047308 */ /* 0x000ef00000001000 */
[----:B------:R-:W2:Y:S01]  /*3b980*/  FCHK P0, R14, |R5| ;  /* 0x400000050e007302 */ /* 0x000ea20000000000 */
[----:B---3--:R-:W-:-:S04]  /*3b990*/  FFMA R31, -|R5|, R4, 1 ;  /* 0x3f800000051f7423 */ /* 0x008fc80000000304 */
        /* <DEDUP_REMOVED lines=8> */
[----:B01--4-:R-:W-:Y:S05]  /*3ba20*/  CALL.REL.NOINC `($__internal_3_$__cuda_sm3x_div_rn_noftz_f32_slowpath) ;  /* 0x0000001800f07944 */ /* 0x013fea0003c00000 */
.L_x_1550:
[----:B------:R-:W-:Y:S01]  /*3ba30*/  FMUL R67, R67, R20 ;  /* 0x0000001443437220 */ /* 0x000fe20000400000 */
[----:B------:R-:W-:-:S03]  /*3ba40*/  FADD R14, |R5|, -RZ ;  /* 0x800000ff050e7221 */ /* 0x000fc60000000200 */
[----:B------:R-:W-:Y:S01]  /*3ba50*/  FFMA R67, R67, R20, 1 ;  /* 0x3f80000043437423 */ /* 0x000fe20000000014 */
[----:B------:R-:W-:Y:S06]  /*3ba60*/  BRA `(.L_x_1548) ;  /* 0x0000000000847947 */ /* 0x000fec0003800000 */
.L_x_1546:
[----:B------:R-:W-:-:S13]  /*3ba70*/  FSETP.GT.AND P0, PT, |R5|, R6, PT ;  /* 0x000000060500720b */ /* 0x000fda0003f04200 */
[----:B------:R-:W-:Y:S05]  /*3ba80*/  @P0 BRA `(.L_x_1551) ;  /* 0x0000000000380947 */ /* 0x000fea0003800000 */
        /* <DEDUP_REMOVED lines=12> */
.L_x_1552:
[----:B------:R-:W-:Y:S01]  /*3bb50*/  FFMA R8, R20, R20, R8 ;  /* 0x0000001414087223 */ /* 0x000fe20000000008 */
[----:B------:R-:W-:Y:S06]  /*3bb60*/  BRA `(.L_x_1548) ;  /* 0x0000000000447947 */ /* 0x000fec0003800000 */
.L_x_1551:
        /* <DEDUP_REMOVED lines=12> */
.L_x_1553:
[----:B------:R-:W-:Y:S01]  /*3bc30*/  FMUL R31, R8, R20 ;  /* 0x00000014081f7220 */ /* 0x000fe20000400000 */
[----:B------:R-:W-:-:S03]  /*3bc40*/  FADD R6, |R5|, -RZ ;  /* 0x800000ff05067221 */ /* 0x000fc60000000200 */
[----:B------:R-:W-:Y:S01]  /*3bc50*/  FFMA R8, R31, R20, 1 ;  /* 0x3f8000001f087423 */ /* 0x000fe20000000014 */
[----:B------:R-:W-:Y:S06]  /*3bc60*/  BRA `(.L_x_1548) ;  /* 0x0000000000047947 */ /* 0x000fec0003800000 */
.L_x_1545:
[----:B------:R-:W-:-:S07]  /*3bc70*/  FFMA R53, |R5|, |R5|, R53 ;  /* 0x4000000505357223 */ /* 0x000fce0000000235 */
.L_x_1548:
        /* <DEDUP_REMOVED lines=10> */
[----:B------:R-:W5:Y:S01]  /*3bd20*/  FCHK P0, |R51|, R14 ;  /* 0x0000000e33007302 */ /* 0x000f620000000200 */
[----:B--2---:R-:W-:-:S04]  /*3bd30*/  FFMA R4, -R14, R5, 1 ;  /* 0x3f8000000e047423 */ /* 0x004fc80000000105 */
[----:B---3--:R-:W-:-:S04]  /*3bd40*/  FFMA R31, R5, R4, R5 ;  /* 0x00000004051f7223 */ /* 0x008fc80000000005 */
[----:B------:R-:W-:-:S04]  /*3bd50*/  FFMA R4, |R51|, R31, RZ ;  /* 0x0000001f33047223 */ /* 0x000fc800000002ff */
[----:B------:R-:W-:-:S04]  /*3bd60*/  FFMA R5, -R14, R4, |R51| ;  /* 0x000000040e057223 */ /* 0x000fc80000000533 */
[----:B------:R-:W-:Y:S01]  /*3bd70*/  FFMA R20, R31, R5, R4 ;  /* 0x000000051f147223 */ /* 0x000fe20000000004 */
[----:B-----5:R-:W-:Y:S06]  /*3bd80*/  @!P0 BRA `(.L_x_1558) ;  /* 0x0000000000108947 */ /* 0x020fec0003800000 */
[----:B------:R-:W-:Y:S01]  /*3bd90*/  FADD R20, |R51|, -RZ ;  /* 0x800000ff33147221 */ /* 0x000fe20000000200 */
[----:B------:R-:W-:Y:S02]  /*3bda0*/  MOV R31, R14 ;  /* 0x0000000e001f7202 */ /* 0x000fe40000000f00 */
[----:B------:R-:W-:-:S07]  /*3bdb0*/  MOV R58, 0x3bdd0 ;  /* 0x0003bdd0003a7802 */ /* 0x000fce0000000f00 */
[----:B01--4-:R-:W-:Y:S05]  /*3bdc0*/  CALL.REL.NOINC `($__internal_3_$__cuda_sm3x_div_rn_noftz_f32_slowpath) ;  /* 0x0000001800087944 */ /* 0x013fea0003c00000 */
.L_x_1558:
[----:B------:R-:W-:Y:S01]  /*3bdd0*/  FFMA R67, R20, R20, R67 ;  /* 0x0000001414437223 */ /* 0x000fe20000000043 */
[----:B------:R-:W-:Y:S06]  /*3bde0*/  BRA `(.L_x_1557) ;  /* 0x0000000000c47947 */ /* 0x000fec0003800000 */
.L_x_1556:
[----:B------:R-:W2:Y:S08]  /*3bdf0*/  MUFU.RCP R4, |R51| ;  /* 0x4000003300047308 */ /* 0x000eb00000001000 */
[----:B------:R-:W5:Y:S01]  /*3be00*/  FCHK P0, R14, |R51| ;  /* 0x400000330e007302 */ /* 0x000f620000000000 */
[----:B--2---:R-:W-:-:S04]  /*3be10*/  FFMA R5, -|R51|, R4, 1 ;  /* 0x3f80000033057423 */ /* 0x004fc80000000304 */
[----:B------:R-:W-:-:S04]  /*3be20*/  FFMA R5, R4, R5, R4 ;  /* 0x0000000504057223 */ /* 0x000fc80000000004 */
[----:B------:R-:W-:-:S04]  /*3be30*/  FFMA R4, R14, R5, RZ ;  /* 0x000000050e047223 */ /* 0x000fc800000000ff */
[----:B---3--:R-:W-:-:S04]  /*3be40*/  FFMA R16, -|R51|, R4, R14 ;  /* 0x0000000433107223 */ /* 0x008fc8000000030e */
[----:B------:R-:W-:Y:S01]  /*3be50*/  FFMA R20, R5, R16, R4 ;  /* 0x0000001005147223 */ /* 0x000fe20000000004 */
[----:B-----5:R-:W-:Y:S06]  /*3be60*/  @!P0 BRA `(.L_x_1559) ;  /* 0x0000000000108947 */ /* 0x020fec0003800000 */
[----:B------:R-:W-:Y:S01]  /*3be70*/  MOV R20, R14 ;  /* 0x0000000e00147202 */ /* 0x000fe20000000f00 */
[----:B------:R-:W-:Y:S01]  /*3be80*/  FADD R31, |R51|, -RZ ;  /* 0x800000ff331f7221 */ /* 0x000fe20000000200 */
[----:B------:R-:W-:-:S07]  /*3be90*/  MOV R58, 0x3beb0 ;  /* 0x0003beb0003a7802 */ /* 0x000fce0000000f00 */
[----:B01--4-:R-:W-:Y:S05]  /*3bea0*/  CALL.REL.NOINC `($__internal_3_$__cuda_sm3x_div_rn_noftz_f32_slowpath) ;  /* 0x0000001400d07944 */ /* 0x013fea0003c00000 */
.L_x_1559:
[----:B------:R-:W-:Y:S01]  /*3beb0*/  FMUL R67, R67, R20 ;  /* 0x0000001443437220 */ /* 0x000fe20000400000 */
[----:B------:R-:W-:-:S03]  /*3bec0*/  FADD R14, |R51|, -RZ ;  /* 0x800000ff330e7221 */ /* 0x000fc60000000200 */
[----:B------:R-:W-:Y:S01]  /*3bed0*/  FFMA R67, R67, R20, 1 ;  /* 0x3f80000043437423 */ /* 0x000fe20000000014 */
[----:B------:R-:W-:Y:S06]  /*3bee0*/  BRA `(.L_x_1557) ;  /* 0x0000000000847947 */ /* 0x000fec0003800000 */
.L_x_1555:
[----:B------:R-:W-:-:S13]  /*3bef0*/  FSETP.GT.AND P0, PT, |R51|, R6, PT ;  /* 0x000000063300720b */ /* 0x000fda0003f04200 */
[----:B------:R-:W-:Y:S05]  /*3bf00*/  @P0 BRA `(.L_x_1560) ;  /* 0x0000000000380947 */ /* 0x000fea0003800000 */
        /* <DEDUP_REMOVED lines=12> */
.L_x_1561:
[----:B------:R-:W-:Y:S01]  /*3bfd0*/  FFMA R8, R20, R20, R8 ;  /* 0x0000001414087223 */ /* 0x000fe20000000008 */
[----:B------:R-:W-:Y:S06]  /*3bfe0*/  BRA `(.L_x_1557) ;  /* 0x0000000000447947 */ /* 0x000fec0003800000 */
.L_x_1560:
[----:B------:R-:W2:Y:S08]  /*3bff0*/  MUFU.RCP R4, |R51| ;  /* 0x4000003300047308 */ /* 0x000eb00000001000 */
[----:B------:R-:W5:Y:S01]  /*3c000*/  FCHK P0, R6, |R51| ;  /* 0x4000003306007302 */ /* 0x000f620000000000 */
[----:B--2---:R-:W-:-:S04]  /*3c010*/  FFMA R5, -|R51|, R4, 1 ;  /* 0x3f80000033057423 */ /* 0x004fc80000000304 */
[----:B---3--:R-:W-:-:S04]  /*3c020*/  FFMA R31, R4, R5, R4 ;  /* 0x00000005041f7223 */ /* 0x008fc80000000004 */
[----:B------:R-:W-:-:S04]  /*3c030*/  FFMA R4, R6, R31, RZ ;  /* 0x0000001f06047223 */ /* 0x000fc800000000ff */
[----:B------:R-:W-:-:S04]  /*3c040*/  FFMA R5, -|R51|, R4, R6 ;  /* 0x0000000433057223 */ /* 0x000fc80000000306 */
[----:B------:R-:W-:Y:S01]  /*3c050*/  FFMA R20, R31, R5, R4 ;  /* 0x000000051f147223 */ /* 0x000fe20000000004 */
[----:B-----5:R-:W-:Y:S06]  /*3c060*/  @!P0 BRA `(.L_x_1562) ;  /* 0x0000000000108947 */ /* 0x020fec0003800000 */
[----:B------:R-:W-:Y:S01]  /*3c070*/  MOV R20, R6 ;  /* 0x0000000600147202 */ /* 0x000fe20000000f00 */
[----:B------:R-:W-:Y:S01]  /*3c080*/  FADD R31, |R51|, -RZ ;  /* 0x800000ff331f7221 */ /* 0x000fe20000000200 */
[----:B------:R-:W-:-:S07]  /*3c090*/  MOV R58, 0x3c0b0 ;  /* 0x0003c0b0003a7802 */ /* 0x000fce0000000f00 */
[----:B01--4-:R-:W-:Y:S05]  /*3c0a0*/  CALL.REL.NOINC `($__internal_3_$__cuda_sm3x_div_rn_noftz_f32_slowpath) ;  /* 0x0000001400507944 */ /* 0x013fea0003c00000 */
.L_x_1562:
[----:B------:R-:W-:Y:S01]  /*3c0b0*/  FMUL R5, R8, R20 ;  /* 0x0000001408057220 */ /* 0x000fe20000400000 */
[----:B------:R-:W-:-:S03]  /*3c0c0*/  FADD R6, |R51|, -RZ ;  /* 0x800000ff33067221 */ /* 0x000fc60000000200 */
[----:B------:R-:W-:Y:S01]  /*3c0d0*/  FFMA R8, R5, R20, 1 ;  /* 0x3f80000005087423 */ /* 0x000fe20000000014 */
[----:B------:R-:W-:Y:S06]  /*3c0e0*/  BRA `(.L_x_1557) ;  /* 0x0000000000047947 */ /* 0x000fec0003800000 */
.L_x_1554:
[----:B------:R-:W-:-:S07]  /*3c0f0*/  FFMA R53, |R51|, |R51|, R53 ;  /* 0x4000003333357223 */ /* 0x000fce0000000235 */
.L_x_1557:
[----:B------:R-:W-:-:S13]  /*3c100*/  FSETP.NEU.AND P0, PT, R8, RZ, PT ;  /* 0x000000ff0800720b */ /* 0x000fda0003f0d000 */
[----:B------:R-:W-:Y:S05]  /*3c110*/  @!P0 BRA `(.L_x_1563) ;  /* 0x0000000000988947 */ /* 0x000fea0003800000 */
[----:B------:R-:W2:Y:S08]  /*3c120*/  MUFU.RCP R5, R6 ;  /* 0x0000000600057308 */ /* 0x000eb00000001000 */
[----:B------:R-:W5:Y:S01]  /*3c130*/  FCHK P0, R53, R6 ;  /* 0x0000000635007302 */ /* 0x000f620000000000 */
[----:B--2---:R-:W-:-:S04]  /*3c140*/  FFMA R4, R5, -R6, 1 ;  /* 0x3f80000005047423 */ /* 0x004fc80000000806 */
[----:B------:R-:W-:-:S04]  /*3c150*/  FFMA R4, R5, R4, R5 ;  /* 0x0000000405047223 */ /* 0x000fc80000000005 */
[----:B------:R-:W-:-:S04]  /*3c160*/  FFMA R14, R4, R53, RZ ;  /* 0x00000035040e7223 */ /* 0x000fc800000000ff */
[----:B------:R-:W-:-:S04]  /*3c170*/  FFMA R5, R14, -R6, R53 ;  /* 0x800000060e057223 */ /* 0x000fc80000000035 */
[----:B------:R-:W-:Y:S01]  /*3c180*/  FFMA R20, R4, R5, R14 ;  /* 0x0000000504147223 */ /* 0x000fe2000000000e */
[----:B-----5:R-:W-:Y:S06]  /*3c190*/  @!P0 BRA `(.L_x_1564) ;  /* 0x0000000000108947 */ /* 0x020fec0003800000 */
[----:B------:R-:W-:Y:S02]  /*3c1a0*/  MOV R20, R53 ;  /* 0x0000003500147202 */ /* 0x000fe40000000f00 */
[----:B---3--:R-:W-:Y:S02]  /*3c1b0*/  MOV R31, R6 ;  /* 0x00000006001f7202 */ /* 0x008fe40000000f00 */
[----:B------:R-:W-:-:S07]  /*3c1c0*/  MOV R58, 0x3c1e0 ;  /* 0x0003c1e0003a7802 */ /* 0x000fce0000000f00 */
[----:B01--4-:R-:W-:Y:S05]  /*3c1d0*/  CALL.REL.NOINC `($__internal_3_$__cuda_sm3x_div_rn_noftz_f32_slowpath) ;  /* 0x0000001400047944 */ /* 0x013fea0003c00000 */
.L_x_1564:
        /* <DEDUP_REMOVED lines=8> */
[----:B---3--:R-:W-:Y:S02]  /*3c260*/  MOV R31, R6 ;  /* 0x00000006001f7202 */ /* 0x008fe40000000f00 */
[----:B------:R-:W-:-:S07]  /*3c270*/  MOV R58, 0x3c290 ;  /* 0x0003c290003a7802 */ /* 0x000fce0000000f00 */
[----:B01--4-:R-:W-:Y:S05]  /*3c280*/  CALL.REL.NOINC `($__internal_3_$__cuda_sm3x_div_rn_noftz_f32_slowpath) ;  /* 0x0000001000d87944 */ /* 0x013fea0003c00000 */
[----:B------:R-:W-:-:S07]  /*3c290*/  MOV R5, R20 ;  /* 0x0000001400057202 */ /* 0x000fce0000000f00 */
.L_x_1565:
[----:B---3--:R-:W-:-:S04]  /*3c2a0*/  FADD R31, R5, R8 ;  /* 0x00000008051f7221 */ /* 0x008fc80000000000 */
[----:B------:R2:W3:Y:S01]  /*3c2b0*/  MUFU.RSQ R4, R31 ;  /* 0x0000001f00047308 */ /* 0x0004e20000001400 */
[----:B------:R-:W-:-:S04]  /*3c2c0*/  IADD3 R5, PT, PT, R31, -0xd000000, RZ ;  /* 0xf30000001f057810 */ /* 0x000fc80007ffe0ff */
[----:B------:R-:W-:-:S13]  /*3c2d0*/  ISETP.GT.U32.AND P0, PT, R5, 0x727fffff, PT ;  /* 0x727fffff0500780c */ /* 0x000fda0003f04070 */
[----:B--23--:R-:W-:Y:S05]  /*3c2e0*/  @!P0 BRA `(.L_x_1566) ;  /* 0x00000000000c8947 */ /* 0x00cfea0003800000 */
[----:B------:R-:W-:-:S07]  /*3c2f0*/  MOV R20, 0x3c310 ;  /* 0x0003c31000147802 */ /* 0x000fce0000000f00 */
[----:B01--4-:R-:W-:Y:S05]  /*3c300*/  CALL.REL.NOINC `($__internal_2_$__cuda_sm20_sqrt_rn_f32_slowpath) ;  /* 0x00000010005c7944 */ /* 0x013fea0003c00000 */
[----:B------:R-:W-:Y:S05]  /*3c310*/  BRA `(.L_x_1567) ;  /* 0x0000000000107947 */ /* 0x000fea0003800000 */
.L_x_1566:
[----:B------:R-:W-:Y:S01]  /*3c320*/  FMUL.FTZ R57, R31, R4 ;  /* 0x000000041f397220 */ /* 0x000fe20000410000 */
[----:B------:R-:W-:-:S03]  /*3c330*/  FMUL.FTZ R5, R4, 0.5 ;  /* 0x3f00000004057820 */ /* 0x000fc60000410000 */
[----:B------:R-:W-:-:S04]  /*3c340*/  FFMA R4, -R57, R57, R31 ;  /* 0x0000003939047223 */ /* 0x000fc8000000011f */
[----:B------:R-:W-:-:S07]  /*3c350*/  FFMA R57, R4, R5, R57 ;  /* 0x0000000504397223 */ /* 0x000fce0000000039 */
.L_x_1567:
[----:B------:R-:W-:Y:S01]  /*3c360*/  FMUL R14, R57, R6 ;  /* 0x00000006390e7220 */ /* 0x000fe20000400000 */
[----:B------:R-:W-:Y:S06]  /*3c370*/  BRA `(.L_x_1568) ;  /* 0x0000000400207947 */ /* 0x000fec0003800000 */
.L_x_1563:
[----:B------:R-:W-:-:S13]  /*3c380*/  FSETP.NEU.AND P0, PT, R53, RZ, PT ;  /* 0x000000ff3500720b */ /* 0x000fda0003f0d000 */
[----:B------:R-:W-:Y:S05]  /*3c390*/  @!P0 BRA `(.L_x_1569) ;  /* 0x0000000000e48947 */ /* 0x000fea0003800000 */
[----:B------:R-:W-:-:S13]  /*3c3a0*/  FSETP.GE.AND P0, PT, R53, R14, PT ;  /* 0x0000000e3500720b */ /* 0x000fda0003f06000 */
[----:B------:R-:W-:Y:S05]  /*3c3b0*/  @!P0 BRA `(.L_x_1570) ;  /* 0x0000000000708947 */ /* 0x000fea0003800000 */
[----:B------:R-:W2:Y:S08]  /*3c3c0*/  MUFU.RCP R4, R53 ;  /* 0x0000003500047308 */ /* 0x000eb00000001000 */
[----:B------:R-:W5:Y:S01]  /*3c3d0*/  FCHK P0, R14, R53 ;  /* 0x000000350e007302 */ /* 0x000f620000000000 */
[----:B--2---:R-:W-:-:S04]  /*3c3e0*/  FFMA R5, R4, -R53, 1 ;  /* 0x3f80000004057423 */ /* 0x004fc80000000835 */
[----:B------:R-:W-:-:S04]  /*3c3f0*/  FFMA R5, R4, R5, R4 ;  /* 0x0000000504057223 */ /* 0x000fc80000000004 */
[----:B---3--:R-:W-:-:S04]  /*3c400*/  FFMA R31, R5, R14, RZ ;  /* 0x0000000e051f7223 */ /* 0x008fc800000000ff */
[----:B------:R-:W-:-:S04]  /*3c410*/  FFMA R4, R31, -R53, R14 ;  /* 0x800000351f047223 */ /* 0x000fc8000000000e */
[----:B------:R-:W-:Y:S01]  /*3c420*/  FFMA R20, R5, R4, R31 ;  /* 0x0000000405147223 */ /* 0x000fe2000000001f */
[----:B-----5:R-:W-:Y:S06]  /*3c430*/  @!P0 BRA `(.L_x_1571) ;  /* 0x0000000000108947 */ /* 0x020fec0003800000 */
[----:B------:R-:W-:Y:S02]  /*3c440*/  MOV R20, R14 ;  /* 0x0000000e00147202 */ /* 0x000fe40000000f00 */
[----:B------:R-:W-:Y:S02]  /*3c450*/  MOV R31, R53 ;  /* 0x00000035001f7202 */ /* 0x000fe40000000f00 */
[----:B------:R-:W-:-:S07]  /*3c460*/  MOV R58, 0x3c480 ;  /* 0x0003c480003a7802 */ /* 0x000fce0000000f00 */
[----:B01--4-:R-:W-:Y:S05]  /*3c470*/  CALL.REL.NOINC `($__internal_3_$__cuda_sm3x_div_rn_noftz_f32_slowpath) ;  /* 0x00000010005c7944 */ /* 0x013fea0003c00000 */
.L_x_1571:
        /* <DEDUP_REMOVED lines=8> */
[----:B01--4-:R-:W-:Y:S05]  /*3c500*/  CALL.REL.NOINC `($__internal_2_$__cuda_sm20_sqrt_rn_f32_slowpath) ;  /* 0x0000000c00dc7944 */ /* 0x013fea0003c00000 */
[----:B------:R-:W-:Y:S01]  /*3c510*/  MOV R14, R57 ;  /* 0x00000039000e7202 */ /* 0x000fe20000000f00 */
[----:B------:R-:W-:Y:S06]  /*3c520*/  BRA `(.L_x_1568) ;  /* 0x0000000000b47947 */ /* 0x000fec0003800000 */
.L_x_1572:
[----:B------:R-:W-:Y:S01]  /*3c530*/  FMUL.FTZ R14, R31, R4 ;  /* 0x000000041f0e7220 */ /* 0x000fe20000410000 */
[----:B------:R-:W-:-:S03]  /*3c540*/  FMUL.FTZ R4, R4, 0.5 ;  /* 0x3f00000004047820 */ /* 0x000fc60000410000 */
[----:B------:R-:W-:-:S04]  /*3c550*/  FFMA R5, -R14, R14, R31 ;  /* 0x0000000e0e057223 */ /* 0x000fc8000000011f */
[----:B------:R-:W-:Y:S01]  /*3c560*/  FFMA R14, R5, R4, R14 ;  /* 0x00000004050e7223 */ /* 0x000fe2000000000e */
[----:B------:R-:W-:Y:S06]  /*3c570*/  BRA `(.L_x_1568) ;  /* 0x0000000000a07947 */ /* 0x000fec0003800000 */
.L_x_1570:
        /* <DEDUP_REMOVED lines=12> */
.L_x_1573:
[----:B------:R-:W-:-:S04]  /*3c640*/  FFMA R67, R14, R67, R20 ;  /* 0x000000430e437223 */ /* 0x000fc80000000014 */
[----:B---3--:R-:W-:-:S04]  /*3c650*/  FMUL R31, R67, R14 ;  /* 0x0000000e431f7220 */ /* 0x008fc80000400000 */
        /* <DEDUP_REMOVED lines=8> */
.L_x_1574:
[----:B------:R-:W-:Y:S01]  /*3c6e0*/  FMUL.FTZ R14, R31, R4 ;  /* 0x000000041f0e7220 */ /* 0x000fe20000410000 */
[----:B------:R-:W-:-:S03]  /*3c6f0*/  FMUL.FTZ R4, R4, 0.5 ;  /* 0x3f00000004047820 */ /* 0x000fc60000410000 */
[----:B------:R-:W-:-:S04]  /*3c700*/  FFMA R5, -R14, R14, R31 ;  /* 0x0000000e0e057223 */ /* 0x000fc8000000011f */
[----:B------:R-:W-:Y:S01]  /*3c710*/  FFMA R14, R5, R4, R14 ;  /* 0x00000004050e7223 */ /* 0x000fe2000000000e */
[----:B------:R-:W-:Y:S06]  /*3c720*/  BRA `(.L_x_1568) ;  /* 0x0000000000347947 */ /* 0x000fec0003800000 */
.L_x_1569:
[----:B------:R-:W-:Y:S01]  /*3c730*/  IADD3 R4, PT, PT, R67, -0xd000000, RZ ;  /* 0xf300000043047810 */ /* 0x000fe20007ffe0ff */
[----:B------:R2:W0:Y:S03]  /*3c740*/  MUFU.RSQ R6, R67 ;  /* 0x0000004300067308 */ /* 0x0004260000001400 */
[----:B------:R-:W-:-:S13]  /*3c750*/  ISETP.GT.U32.AND P0, PT, R4, 0x727fffff, PT ;  /* 0x727fffff0400780c */ /* 0x000fda0003f04070 */
[----:B--2---:R-:W-:Y:S05]  /*3c760*/  @!P0 BRA `(.L_x_1575) ;  /* 0x0000000000108947 */ /* 0x004fea0003800000 */
[----:B---3--:R-:W-:Y:S02]  /*3c770*/  MOV R31, R67 ;  /* 0x00000043001f7202 */ /* 0x008fe40000000f00 */
[----:B------:R-:W-:-:S07]  /*3c780*/  MOV R20, 0x3c7a0 ;  /* 0x0003c7a000147802 */ /* 0x000fce0000000f00 */
[----:B01--4-:R-:W-:Y:S05]  /*3c790*/  CALL.REL.NOINC `($__internal_2_$__cuda_sm20_sqrt_rn_f32_slowpath) ;  /* 0x0000000c00387944 */ /* 0x013fea0003c00000 */
[----:B------:R-:W-:Y:S05]  /*3c7a0*/  BRA `(.L_x_1576) ;  /* 0x0000000000107947 */ /* 0x000fea0003800000 */
.L_x_1575:
[C---:B0-----:R-:W-:Y:S01]  /*3c7b0*/  FMUL.FTZ R4, R6.reuse, R67 ;  /* 0x0000004306047220 */ /* 0x041fe20000410000 */
[----:B------:R-:W-:-:S03]  /*3c7c0*/  FMUL.FTZ R5, R6, 0.5 ;  /* 0x3f00000006057820 */ /* 0x000fc60000410000 */
[----:B------:R-:W-:-:S04]  /*3c7d0*/  FFMA R57, -R4, R4, R67 ;  /* 0x0000000404397223 */ /* 0x000fc80000000143 */
[----:B------:R-:W-:-:S07]  /*3c7e0*/  FFMA R57, R57, R5, R4 ;  /* 0x0000000539397223 */ /* 0x000fce0000000004 */
.L_x_1576:
[----:B------:R-:W-:-:S07]  /*3c7f0*/  FMUL R14, R57, R14 ;  /* 0x0000000e390e7220 */ /* 0x000fce0000400000 */
.L_x_1568:
[----:B------:R-:W-:Y:S02]  /*3c800*/  IADD3 R15, PT, PT, R15, 0x1, RZ ;  /* 0x000000010f0f7810 */ /* 0x000fe40007ffe0ff */
[----:B------:R-:W-:Y:S02]  /*3c810*/  MOV R4, R49 ;  /* 0x0000003100047202 */ /* 0x000fe40000000f00 */
[----:B------:R-:W-:Y:S02]  /*3c820*/  MOV R5, R52 ;  /* 0x0000003400057202 */ /* 0x000fe40000000f00 */
[----:B------:R-:W-:Y:S02]  /*3c830*/  MOV R6, R50 ;  /* 0x0000003200067202 */ /* 0x000fe40000000f00 */
[----:B------:R-:W-:-:S07]  /*3c840*/  MOV R8, R19 ;  /* 0x0000001300087202 */ /* 0x000fce0000000f00 */
.L_x_1531:
[----:B------:R-:W-:Y:S01]  /*3c850*/  FSETP.GTU.AND P0, PT, R17, 3.5762786865234375e-06, PT ;  /* 0x367000001100780b */ /* 0x000fe20003f0c000 */
[----:B------:R-:W-:Y:S01]  /*3c860*/  DMUL R50, R64, 0.5 ;  /* 0x3fe0000040327828 */ /* 0x000fe20000000000 */
[----:B------:R-:W-:Y:S02]  /*3c870*/  FMUL R19, R14, 3.5762786865234375e-06 ;  /* 0x367000000e137820 */ /* 0x000fe40000400000 */
[----:B------:R-:W-:-:S13]  /*3c880*/  FSETP.LE.AND P0, PT, |R18|, 3.5762786865234375e-06, !P0 ;  /* 0x367000001200780b */ /* 0x000fda0004703200 */
[----:B------:R-:W-:-:S06]  /*3c890*/  DSETP.LE.AND P0, PT, R50, 1, P0 ;  /* 0x3ff000003200742a */ /* 0x000fcc0000703000 */
[----:B----4-:R-:W-:-:S13]  /*3c8a0*/  FSETP.LE.OR P0, PT, R32, R19, P0 ;  /* 0x000000132000720b */ /* 0x010fda0000703400 */
[----:B------:R-:W-:Y:S05]  /*3c8b0*/  @P0 BRA `(.L_x_0) ;  /* 0x0000000000400947 */ /* 0x000fea0003800000 */
[----:B------:R-:W-:Y:S01]  /*3c8c0*/  FSETP.GTU.AND P0, PT, R17, 1.1920928955078125e-07, PT ;  /* 0x340000001100780b */ /* 0x000fe20003f0c000 */
[----:B------:R-:W-:-:S03]  /*3c8d0*/  FMUL R17, R14, 1.1920928955078125e-07 ;  /* 0x340000000e117820 */ /* 0x000fc60000400000 */
[----:B------:R-:W-:Y:S02]  /*3c8e0*/  FSETP.GTU.OR P0, PT, |R18|, 1.1920928955078125e-07, P0 ;  /* 0x340000001200780b */ /* 0x000fe4000070c600 */
[----:B------:R-:W-:-:S04]  /*3c8f0*/  FSETP.GTU.AND P1, PT, R32, R17, PT ;  /* 0x000000112000720b */ /* 0x000fc80003f2c000 */
[----:B------:R-:W-:-:S07]  /*3c900*/  FSETP.GTU.AND P1, PT, R27, 1.1920928955078125e-07, P1 ;  /* 0x340000001b00780b */ /* 0x000fce0000f2c000 */
[----:B------:R-:W-:-:S06]  /*3c910*/  DSETP.GTU.OR P0, PT, R50, 1, P0 ;  /* 0x3ff000003200742a */ /* 0x000fcc000070c400 */
[----:B------:R-:W-:-:S04]  /*3c920*/  PLOP3.LUT P0, PT, P0, P1, PT, 0x80, 0x8 ;  /* 0x000000000008781c */ /* 0x000fc80000703070 */
[----:B------:R-:W-:-:S13]  /*3c930*/  ISETP.GT.OR P0, PT, R24, 0x18e, !P0 ;  /* 0x0000018e1800780c */ /* 0x000fda0004704670 */
[----:B------:R-:W-:Y:S05]  /*3c940*/  @P0 BRA `(.L_x_0) ;  /* 0x00000000001c0947 */ /* 0x000fea0003800000 */
[----:B---3--:R-:W-:Y:S02]  /*3c950*/  MOV R16, 0xeb1c432d ;  /* 0xeb1c432d00107802 */ /* 0x008fe40000000f00 */
[----:B------:R-:W-:Y:S02]  /*3c960*/  MOV R17, 0x3f1a36e2 ;  /* 0x3f1a36e200117802 */ /* 0x000fe40000000f00 */
[----:B------:R-:W-:Y:S02]  /*3c970*/  MOV R50, R0 ;  /* 0x0000000000327202 */ /* 0x000fe40000000f00 */
[----:B------:R-:W-:Y:S02]  /*3c980*/  MOV R24, R47 ;  /* 0x0000002f00187202 */ /* 0x000fe40000000f00 */
[----:B------:R-:W-:-:S14]  /*3c990*/  DSETP.GEU.AND P0, PT, R64, R16, PT ;  /* 0x000000104000722a */ /* 0x000fdc0003f0e000 */
[----:B------:R-:W-:Y:S05]  /*3c9a0*/  @!P0 BRA `(.L_x_1577) ;  /* 0xfffffec400808947 */ /* 0x000fea000383ffff */
[----:B------:R-:W-:Y:S05]  /*3c9b0*/  BRA `(.L_x_1578) ;  /* 0xfffffc64004c7947 */ /* 0x000fea000383ffff */
.L_x_0:
[----:B------:R-:W0:Y:S01]  /*3c9c0*/  LDC.64 R2, c[0x0][0x390] ;  /* 0x0000e400ff027b82 */ /* 0x000e220000000a00 */
[----:B------:R-:W-:Y:S02]  /*3c9d0*/  FSETP.NEU.AND P0, PT, R4, RZ, PT ;  /* 0x000000ff0400720b */ /* 0x000fe40003f0d000 */
[----:B------:R-:W-:Y:S01]  /*3c9e0*/  MOV R7, RZ ;  /* 0x000000ff00077202 */ /* 0x000fe20000000f00 */
[----:B0-----:R0:W-:Y:S04]  /*3c9f0*/  STG.E desc[UR10][R2.64], R4 ;  /* 0x0000000402007986 */ /* 0x0011e8000c10190a */
[----:B------:R0:W-:Y:S04]  /*3ca00*/  STG.E desc[UR10][R2.64+0x4], R5 ;  /* 0x0000040502007986 */ /* 0x0001e8000c10190a */
[----:B------:R0:W-:Y:S02]  /*3ca10*/  STG.E desc[UR10][R2.64+0x8], R6 ;  /* 0x0000080602007986 */ /* 0x0001e4000c10190a */
[----:B------:R-:W-:Y:S05]  /*3ca20*/  @!P0 BRA `(.L_x_1579) ;  /* 0x0000000000348947 */ /* 0x000fea0003800000 */
[----:B---3--:R-:W-:-:S04]  /*3ca30*/  FADD R31, R4, R4 ;  /* 0x00000004041f7221 */ /* 0x008fc80000000000 */
[----:B------:R-:W0:Y:S08]  /*3ca40*/  MUFU.RCP R0, R31 ;  /* 0x0000001f00007308 */ /* 0x000e300000001000 */
[----:B------:R-:W3:Y:S01]  /*3ca50*/  FCHK P0, -R5, R31 ;  /* 0x0000001f05007302 */ /* 0x000ee20000000100 */
[----:B0-----:R-:W-:-:S04]  /*3ca60*/  FFMA R3, -R31, R0, 1 ;  /* 0x3f8000001f037423 */ /* 0x001fc80000000100 */
[----:B------:R-:W-:-:S04]  /*3ca70*/  FFMA R0, R0, R3, R0 ;  /* 0x0000000300007223 */ /* 0x000fc80000000000 */
[----:B------:R-:W-:-:S04]  /*3ca80*/  FFMA R2, R0, -R5, RZ ;  /* 0x8000000500027223 */ /* 0x000fc800000000ff */
[----:B------:R-:W-:-:S04]  /*3ca90*/  FFMA R3, -R31, R2, -R5 ;  /* 0x000000021f037223 */ /* 0x000fc80000000905 */
[----:B------:R-:W-:Y:S01]  /*3caa0*/  FFMA R7, R0, R3, R2 ;  /* 0x0000000300077223 */ /* 0x000fe20000000002 */
[----:B---3--:R-:W-:Y:S06]  /*3cab0*/  @!P0 BRA `(.L_x_1579) ;  /* 0x0000000000108947 */ /* 0x008fec0003800000 */
[----:B------:R-:W-:Y:S01]  /*3cac0*/  FADD R20, -R5, -RZ ;  /* 0x800000ff05147221 */ /* 0x000fe20000000100 */
[----:B------:R-:W-:-:S07]  /*3cad0*/  MOV R58, 0x3caf0 ;  /* 0x0003caf0003a7802 */ /* 0x000fce0000000f00 */
[----:B-12-4-:R-:W-:Y:S05]  /*3cae0*/  CALL.REL.NOINC `($__internal_3_$__cuda_sm3x_div_rn_noftz_f32_slowpath) ;  /* 0x0000000800c07944 */ /* 0x016fea0003c00000 */
[----:B------:R-:W-:-:S07]  /*3caf0*/  MOV R7, R20 ;  /* 0x0000001400077202 */ /* 0x000fce0000000f00 */
.L_x_1579:
[----:B0-----:R-:W0:Y:S01]  /*3cb00*/  LDC.64 R2, c[0x0][0x390] ;  /* 0x0000e400ff027b82 */ /* 0x001e220000000a00 */
[C---:B------:R-:W-:Y:S01]  /*3cb10*/  FMUL R4, R7.reuse, R4 ;  /* 0x0000000407047220 */ /* 0x040fe20000400000 */
[----:B------:R-:W-:-:S04]  /*3cb20*/  FMUL R5, R7, R5 ;  /* 0x0000000507057220 */ /* 0x000fc80000400000 */
[----:B------:R-:W-:-:S04]  /*3cb30*/  FFMA R5, R4, R7, R5 ;  /* 0x0000000704057223 */ /* 0x000fc80000000005 */
[----:B------:R-:W-:Y:S01]  /*3cb40*/  FADD R5, R5, R6 ;  /* 0x0000000605057221 */ /* 0x000fe20000000000 */
[----:B0-----:R-:W-:Y:S04]  /*3cb50*/  STG.E desc[UR10][R2.64+0x14], R7 ;  /* 0x0000140702007986 */ /* 0x001fe8000c10190a */
[----:B------:R-:W-:Y:S01]  /*3cb60*/  STG.E desc[UR10][R2.64+0x18], R5 ;  /* 0x0000180502007986 */ /* 0x000fe2000c10190a */
[----:B------:R-:W-:Y:S05]  /*3cb70*/  EXIT ;  /* 0x000000000000794d */ /* 0x000fea0003800000 */
        .weak           $__internal_0_$__cuda_sm20_div_rn_f64_full
        .type           $__internal_0_$__cuda_sm20_div_rn_f64_full,@function
        .size           $__internal_0_$__cuda_sm20_div_rn_f64_full,($__internal_1_$__cuda_sm20_rcp_rn_f32_slowpath - $__internal_0_$__cuda_sm20_div_rn_f64_full)
$__internal_0_$__cuda_sm20_div_rn_f64_full:
[C---:B------:R-:W-:Y:S02]  /*3cb80*/  FSETP.GEU.AND P0, PT, |R53|.reuse, 1.469367938527859385e-39, PT ;  /* 0x001000003500780b */ /* 0x040fe40003f0e200 */
[----:B------:R-:W-:Y:S02]  /*3cb90*/  MOV R56, R66 ;  /* 0x0000004200387202 */ /* 0x000fe40000000f00 */
[----:B------:R-:W-:Y:S02]  /*3cba0*/  MOV R57, R53 ;  /* 0x0000003500397202 */ /* 0x000fe40000000f00 */
[----:B------:R-:W-:Y:S02]  /*3cbb0*/  LOP3.LUT R67, R53, 0x800fffff, RZ, 0xc0, !PT ;  /* 0x800fffff35437812 */ /* 0x000fe400078ec0ff */
[----:B------:R-:W-:Y:S02]  /*3cbc0*/  MOV R60, 0x1 ;  /* 0x00000001003c7802 */ /* 0x000fe40000000f00 */
[----:B------:R-:W-:-:S02]  /*3cbd0*/  LOP3.LUT R67, R67, 0x3ff00000, RZ, 0xfc, !PT ;  /* 0x3ff0000043437812 */ /* 0x000fc400078efcff */
[----:B------:R-:W-:Y:S01]  /*3cbe0*/  LOP3.LUT R20, R59, 0x7ff00000, RZ, 0xc0, !PT ;  /* 0x7ff000003b147812 */ /* 0x000fe200078ec0ff */
[----:B------:R-:W-:Y:S01]  /*3cbf0*/  @!P0 DMUL R66, R56, 8.98846567431157953865e+307 ;  /* 0x7fe0000038428828 */ /* 0x000fe20000000000 */
[----:B------:R-:W-:Y:S02]  /*3cc00*/  MOV R16, 0x1ca00000 ;  /* 0x1ca0000000107802 */ /* 0x000fe40000000f00 */
[----:B------:R-:W-:-:S03]  /*3cc10*/  MOV R31, R20 ;  /* 0x00000014001f7202 */ /* 0x000fc60000000f00 */
[----:B------:R-:W0:Y:S02]  /*3cc20*/  MUFU.RCP64H R61, R67 ;  /* 0x00000043003d7308 */ /* 0x000e240000001800 */
[----:B0-----:R-:W-:-:S08]  /*3cc30*/  DFMA R76, R60, -R66, 1 ;  /* 0x3ff000003c4c742b */ /* 0x001fd00000000842 */
[----:B------:R-:W-:-:S08]  /*3cc40*/  DFMA R76, R76, R76, R76 ;  /* 0x0000004c4c4c722b */ /* 0x000fd0000000004c */
[----:B------:R-:W-:Y:S01]  /*3cc50*/  DFMA R76, R60, R76, R60 ;  /* 0x0000004c3c4c722b */ /* 0x000fe2000000003c */
[----:B------:R-:W-:-:S04]  /*3cc60*/  LOP3.LUT R60, R53, 0x7ff00000, RZ, 0xc0, !PT ;  /* 0x7ff00000353c7812 */ /* 0x000fc800078ec0ff */
[----:B------:R-:W-:-:S03]  /*3cc70*/  ISETP.GE.U32.AND P2, PT, R20, R60, PT ;  /* 0x0000003c1400720c */ /* 0x000fc60003f46070 */
[----:B------:R-:W-:-:S08]  /*3cc80*/  DFMA R62, R76, -R66, 1 ;  /* 0x3ff000004c3e742b */ /* 0x000fd00000000842 */
[----:B------:R-:W-:Y:S01]  /*3cc90*/  DFMA R76, R76, R62, R76 ;  /* 0x0000003e4c4c722b */ /* 0x000fe2000000004c */
[----:B------:R-:W-:Y:S02]  /*3cca0*/  SEL R63, R16, 0x63400000, !P2 ;  /* 0x63400000103f7807 */ /* 0x000fe40005000000 */
[----:B------:R-:W-:Y:S02]  /*3ccb0*/  FSETP.GEU.AND P2, PT, |R59|, 1.469367938527859385e-39, PT ;  /* 0x001000003b00780b */ /* 0x000fe40003f4e200 */
[----:B------:R-:W-:Y:S02]  /*3ccc0*/  LOP3.LUT R63, R63, 0x800fffff, R59, 0xf8, !PT ;  /* 0x800fffff3f3f7812 */ /* 0x000fe400078ef83b */
[----:B------:R-:W-:-:S09]  /*3ccd0*/  MOV R62, R58 ;  /* 0x0000003a003e7202 */ /* 0x000fd20000000f00 */
[----:B------:R-:W-:Y:S05]  /*3cce0*/  @P2 BRA `(.L_x_1580) ;  /* 0x0000000000202947 */ /* 0x000fea0003800000 */
[----:B------:R-:W-:Y:S02]  /*3ccf0*/  LOP3.LUT R31, R57, 0x7ff00000, RZ, 0xc0, !PT ;  /* 0x7ff00000391f7812 */ /* 0x000fe400078ec0ff */
[----:B------:R-:W-:Y:S02]  /*3cd00*/  MOV R78, RZ ;  /* 0x000000ff004e7202 */ /* 0x000fe40000000f00 */
[----:B------:R-:W-:-:S04]  /*3cd10*/  ISETP.GE.U32.AND P2, PT, R20, R31, PT ;  /* 0x0000001f1400720c */ /* 0x000fc80003f46070 */
[----:B------:R-:W-:-:S04]  /*3cd20*/  SEL R31, R16, 0x63400000, !P2 ;  /* 0x63400000101f7807 */ /* 0x000fc80005000000 */
[----:B------:R-:W-:-:S04]  /*3cd30*/  LOP3.LUT R31, R31, 0x80000000, R59, 0xf8, !PT ;  /* 0x800000001f1f7812 */ /* 0x000fc800078ef83b */
[----:B------:R-:W-:-:S06]  /*3cd40*/  LOP3.LUT R79, R31, 0x100000, RZ, 0xfc, !PT ;  /* 0x001000001f4f7812 */ /* 0x000fcc00078efcff */
[----:B------:R-:W-:-:S10]  /*3cd50*/  DFMA R62, R62, 2, -R78 ;  /* 0x400000003e3e782b */ /* 0x000fd4000000084e */
[----:B------:R-:W-:-:S07]  /*3cd60*/  LOP3.LUT R31, R63, 0x7ff00000, RZ, 0xc0, !PT ;  /* 0x7ff000003f1f7812 */ /* 0x000fce00078ec0ff */
.L_x_1580:
[----:B------:R-:W-:Y:S01]  /*3cd70*/  IADD3 R53, PT, PT, R31, -0x1, RZ ;  /* 0xffffffff1f357810 */ /* 0x000fe20007ffe0ff */
[----:B------:R-:W-:Y:S01]  /*3cd80*/  DMUL R80, R76, R62 ;  /* 0x0000003e4c507228 */ /* 0x000fe20000000000 */
[----:B------:R-:W-:Y:S02]  /*3cd90*/  @!P0 LOP3.LUT R60, R67, 0x7ff00000, RZ, 0xc0, !PT ;  /* 0x7ff00000433c8812 */ /* 0x000fe400078ec0ff */
[----:B------:R-:W-:Y:S02]  /*3cda0*/  ISETP.GT.U32.AND P0, PT, R53, 0x7feffffe, PT ;  /* 0x7feffffe3500780c */ /* 0x000fe40003f04070 */
[----:B------:R-:W-:-:S03]  /*3cdb0*/  IADD3 R53, PT, PT, R60, -0x1, RZ ;  /* 0xffffffff3c357810 */ /* 0x000fc60007ffe0ff */
[----:B------:R-:W-:Y:S01]  /*3cdc0*/  DFMA R78, R80, -R66, R62 ;  /* 0x80000042504e722b */ /* 0x000fe2000000003e */
[----:B------:R-:W-:-:S07]  /*3cdd0*/  ISETP.GT.U32.OR P0, PT, R53, 0x7feffffe, P0 ;  /* 0x7feffffe3500780c */ /* 0x000fce0000704470 */
[----:B------:R-:W-:-:S06]  /*3cde0*/  DFMA R76, R76, R78, R80 ;  /* 0x0000004e4c4c722b */ /* 0x000fcc0000000050 */
[----:B------:R-:W-:Y:S05]  /*3cdf0*/  @P0 BRA `(.L_x_1581) ;  /* 0x00000000006c0947 */ /* 0x000fea0003800000 */
[----:B------:R-:W-:Y:S02]  /*3ce00*/  LOP3.LUT R31, R57, 0x7ff00000, RZ, 0xc0, !PT ;  /* 0x7ff00000391f7812 */ /* 0x000fe400078ec0ff */
[----:B------:R-:W-:Y:S02]  /*3ce10*/  MOV R58, RZ ;  /* 0x000000ff003a7202 */ /* 0x000fe40000000f00 */
[CC--:B------:R-:W-:Y:S02]  /*3ce20*/  VIADDMNMX R53, R20.reuse, -R31.reuse, 0xb9600000, !PT ;  /* 0xb960000014357446 */ /* 0x0c0fe4000780091f */
[----:B------:R-:W-:Y:S02]  /*3ce30*/  ISETP.GE.U32.AND P0, PT, R20, R31, PT ;  /* 0x0000001f1400720c */ /* 0x000fe40003f06070 */
[----:B------:R-:W-:Y:S02]  /*3ce40*/  VIMNMX R53, PT, PT, R53, 0x46a00000, PT ;  /* 0x46a0000035357848 */ /* 0x000fe40003fe0100 */
[----:B------:R-:W-:-:S04]  /*3ce50*/  SEL R16, R16, 0x63400000, !P0 ;  /* 0x6340000010107807 */ /* 0x000fc80004000000 */
[----:B------:R-:W-:-:S04]  /*3ce60*/  IADD3 R16, PT, PT, -R16, R53, RZ ;  /* 0x0000003510107210 */ /* 0x000fc80007ffe1ff */
[----:B------:R-:W-:-:S06]  /*3ce70*/  IADD3 R59, PT, PT, R16, 0x7fe00000, RZ ;  /* 0x7fe00000103b7810 */ /* 0x000fcc0007ffe0ff */
[----:B------:R-:W-:-:S10]  /*3ce80*/  DMUL R78, R76, R58 ;  /* 0x0000003a4c4e7228 */ /* 0x000fd40000000000 */
[----:B------:R-:W-:-:S13]  /*3ce90*/  FSETP.GTU.AND P0, PT, |R79|, 1.469367938527859385e-39, PT ;  /* 0x001000004f00780b */ /* 0x000fda0003f0c200 */
[----:B------:R-:W-:Y:S05]  /*3cea0*/  @P0 BRA `(.L_x_1582) ;  /* 0x0000000000940947 */ /* 0x000fea0003800000 */
[----:B------:R-:W-:Y:S01]  /*3ceb0*/  DFMA R62, R76, -R66, R62 ;  /* 0x800000424c3e722b */ /* 0x000fe2000000003e */
[----:B------:R-:W-:-:S09]  /*3cec0*/  MOV R60, RZ ;  /* 0x000000ff003c7202 */ /* 0x000fd20000000f00 */
[C---:B------:R-:W-:Y:S02]  /*3ced0*/  FSETP.NEU.AND P0, PT, R63.reuse, RZ, PT ;  /* 0x000000ff3f00720b */ /* 0x040fe40003f0d000 */
[----:B------:R-:W-:-:S04]  /*3cee0*/  LOP3.LUT R56, R63, 0x80000000, R57, 0x48, !PT ;  /* 0x800000003f387812 */ /* 0x000fc800078e4839 */
[----:B------:R-:W-:-:S07]  /*3cef0*/  LOP3.LUT R61, R56, R59, RZ, 0xfc, !PT ;  /* 0x0000003b383d7212 */ /* 0x000fce00078efcff */
[----:B------:R-:W-:Y:S05]  /*3cf00*/  @!P0 BRA `(.L_x_1582) ;  /* 0x00000000007c8947 */ /* 0x000fea0003800000 */
[C---:B------:R-:W-:Y:S02]  /*3cf10*/  IADD3 R59, PT, PT, -R16.reuse, RZ, RZ ;  /* 0x000000ff103b7210 */ /* 0x040fe40007ffe1ff */
[----:B------:R-:W-:Y:S02]  /*3cf20*/  MOV R58, RZ ;  /* 0x000000ff003a7202 */ /* 0x000fe40000000f00 */
[----:B------:R-:W-:-:S04]  /*3cf30*/  IADD3 R16, PT, PT, -R16, -0x43300000, RZ ;  /* 0xbcd0000010107810 */ /* 0x000fc80007ffe1ff */
[----:B------:R-:W-:Y:S02]  /*3cf40*/  DFMA R58, R78, -R58, R76 ;  /* 0x8000003a4e3a722b */ /* 0x000fe4000000004c */
[----:B------:R-:W-:-:S08]  /*3cf50*/  DMUL.RP R76, R76, R60 ;  /* 0x0000003c4c4c7228 */ /* 0x000fd00000008000 */
[----:B------:R-:W-:Y:S02]  /*3cf60*/  FSETP.NEU.AND P0, PT, |R59|, R16, PT ;  /* 0x000000103b00720b */ /* 0x000fe40003f0d200 */
[----:B------:R-:W-:Y:S02]  /*3cf70*/  LOP3.LUT R31, R77, R56, RZ, 0x3c, !PT ;  /* 0x000000384d1f7212 */ /* 0x000fe400078e3cff */
[----:B------:R-:W-:Y:S02]  /*3cf80*/  FSEL R78, R76, R78, !P0 ;  /* 0x0000004e4c4e7208 */ /* 0x000fe40004000000 */
[----:B------:R-:W-:Y:S01]  /*3cf90*/  FSEL R79, R31, R79, !P0 ;  /* 0x0000004f1f4f7208 */ /* 0x000fe20004000000 */
[----:B------:R-:W-:Y:S06]  /*3cfa0*/  BRA `(.L_x_1582) ;  /* 0x0000000000547947 */ /* 0x000fec0003800000 */
.L_x_1581:
[----:B------:R-:W-:-:S14]  /*3cfb0*/  DSETP.NAN.AND P0, PT, R58, R58, PT ;  /* 0x0000003a3a00722a */ /* 0x000fdc0003f08000 */
[----:B------:R-:W-:Y:S05]  /*3cfc0*/  @P0 BRA `(.L_x_1583) ;  /* 0x0000000000440947 */ /* 0x000fea0003800000 */
[----:B------:R-:W-:-:S14]  /*3cfd0*/  DSETP.NAN.AND P0, PT, R56, R56, PT ;  /* 0x000000383800722a */ /* 0x000fdc0003f08000 */
[----:B------:R-:W-:Y:S05]  /*3cfe0*/  @P0 BRA `(.L_x_1584) ;  /* 0x0000000000300947 */ /* 0x000fea0003800000 */
[----:B------:R-:W-:Y:S02]  /*3cff0*/  ISETP.NE.AND P0, PT, R31, R60, PT ;  /* 0x0000003c1f00720c */ /* 0x000fe40003f05270 */
[----:B------:R-:W-:Y:S02]  /*3d000*/  MOV R78, 0x0 ;  /* 0x00000000004e7802 */ /* 0x000fe40000000f00 */
[----:B------:R-:W-:-:S09]  /*3d010*/  MOV R79, 0xfff80000 ;  /* 0xfff80000004f7802 */ /* 0x000fd20000000f00 */
[----:B------:R-:W-:Y:S05]  /*3d020*/  @!P0 BRA `(.L_x_1582) ;  /* 0x0000000000348947 */ /* 0x000fea0003800000 */
[----:B------:R-:W-:Y:S02]  /*3d030*/  ISETP.NE.AND P0, PT, R31, 0x7ff00000, PT ;  /* 0x7ff000001f00780c */ /* 0x000fe40003f05270 */
[----:B------:R-:W-:Y:S02]  /*3d040*/  LOP3.LUT R79, R59, 0x80000000, R57, 0x48, !PT ;  /* 0x800000003b4f7812 */ /* 0x000fe400078e4839 */
[----:B------:R-:W-:-:S13]  /*3d050*/  ISETP.EQ.OR P0, PT, R60, RZ, !P0 ;  /* 0x000000ff3c00720c */ /* 0x000fda0004702670 */
[----:B------:R-:W-:Y:S02]  /*3d060*/  @P0 LOP3.LUT R16, R79, 0x7ff00000, RZ, 0xfc, !PT ;  /* 0x7ff000004f100812 */ /* 0x000fe400078efcff */
[----:B------:R-:W-:Y:S02]  /*3d070*/  @!P0 MOV R78, RZ ;  /* 0x000000ff004e8202 */ /* 0x000fe40000000f00 */
[----:B------:R-:W-:Y:S02]  /*3d080*/  @P0 MOV R78, RZ ;  /* 0x000000ff004e0202 */ /* 0x000fe40000000f00 */
[----:B------:R-:W-:Y:S01]  /*3d090*/  @P0 MOV R79, R16 ;  /* 0x00000010004f0202 */ /* 0x000fe20000000f00 */
[----:B------:R-:W-:Y:S06]  /*3d0a0*/  BRA `(.L_x_1582) ;  /* 0x0000000000147947 */ /* 0x000fec0003800000 */
.L_x_1584:
[----:B------:R-:W-:Y:S02]  /*3d0b0*/  LOP3.LUT R79, R57, 0x80000, RZ, 0xfc, !PT ;  /* 0x00080000394f7812 */ /* 0x000fe400078efcff */
[----:B------:R-:W-:Y:S01]  /*3d0c0*/  MOV R78, R56 ;  /* 0x00000038004e7202 */ /* 0x000fe20000000f00 */
[----:B------:R-:W-:Y:S06]  /*3d0d0*/  BRA `(.L_x_1582) ;  /* 0x0000000000087947 */ /* 0x000fec0003800000 */
.L_x_1583:
[----:B------:R-:W-:Y:S02]  /*3d0e0*/  LOP3.LUT R79, R59, 0x80000, RZ, 0xfc, !PT ;  /* 0x000800003b4f7812 */ /* 0x000fe400078efcff */
[----:B------:R-:W-:-:S07]  /*3d0f0*/  MOV R78, R58 ;  /* 0x0000003a004e7202 */ /* 0x000fce0000000f00 */
.L_x_1582:
[----:B------:R-:W-:Y:S02]  /*3d100*/  MOV R56, R54 ;  /* 0x0000003600387202 */ /* 0x000fe40000000f00 */
[----:B------:R-:W-:Y:S02]  /*3d110*/  MOV R57, 0x0 ;  /* 0x0000000000397802 */ /* 0x000fe40000000f00 */
[----:B------:R-:W-:Y:S02]  /*3d120*/  MOV R16, R78 ;  /* 0x0000004e00107202 */ /* 0x000fe40000000f00 */
[----:B------:R-:W-:Y:S01]  /*3d130*/  MOV R61, R79 ;  /* 0x0000004f003d7202 */ /* 0x000fe20000000f00 */
[----:B------:R-:W-:Y:S06]  /*3d140*/  RET.REL.NODEC R56 `(_Z6kerneliPsP7fitData) ;  /* 0xfffffc2c38ac7950 */ /* 0x000fec0003c3ffff */
        .weak           $__internal_1_$__cuda_sm20_rcp_rn_f32_slowpath
        .type           $__internal_1_$__cuda_sm20_rcp_rn_f32_slowpath,@function
        .size           $__internal_1_$__cuda_sm20_rcp_rn_f32_slowpath,($__internal_2_$__cuda_sm20_sqrt_rn_f32_slowpath - $__internal_1_$__cuda_sm20_rcp_rn_f32_slowpath)
$__internal_1_$__cuda_sm20_rcp_rn_f32_slowpath:
[----:B------:R-:W-:-:S04]  /*3d150*/  SHF.L.U32 R20, R51, 0x1, RZ ;  /* 0x0000000133147819 */ /* 0x000fc800000006ff */
[----:B------:R-:W-:-:S04]  /*3d160*/  SHF.R.U32.HI R20, RZ, 0x18, R20 ;  /* 0x00000018ff147819 */ /* 0x000fc80000011614 */
[----:B------:R-:W-:-:S13]  /*3d170*/  ISETP.NE.U32.AND P0, PT, R20, RZ, PT ;  /* 0x000000ff1400720c */ /* 0x000fda0003f05070 */
[----:B------:R-:W-:Y:S05]  /*3d180*/  @P0 BRA `(.L_x_1585) ;  /* 0x00000000002c0947 */ /* 0x000fea0003800000 */
[----:B------:R-:W-:-:S04]  /*3d190*/  SHF.L.U32 R20, R51, 0x1, RZ ;  /* 0x0000000133147819 */ /* 0x000fc800000006ff */
[----:B------:R-:W-:-:S13]  /*3d1a0*/  ISETP.NE.AND P0, PT, R20, RZ, PT ;  /* 0x000000ff1400720c */ /* 0x000fda0003f05270 */
[----:B------:R2:W3:Y:S01]  /*3d1b0*/  @!P0 MUFU.RCP R20, R51 ;  /* 0x0000003300148308 */ /* 0x0004e20000001000 */
[----:B------:R-:W-:Y:S05]  /*3d1c0*/  @!P0 BRA `(.L_x_1586) ;  /* 0x0000000000a48947 */ /* 0x000fea0003800000 */
[----:B------:R-:W-:-:S04]  /*3d1d0*/  FFMA R54, R51, 1.84467440737095516160e+19, RZ ;  /* 0x5f80000033367823 */ /* 0x000fc800000000ff */
[----:B------:R-:W3:Y:S02]  /*3d1e0*/  MUFU.RCP R31, R54 ;  /* 0x00000036001f7308 */ /* 0x000ee40000001000 */
[----:B---3--:R-:W-:-:S04]  /*3d1f0*/  FFMA R20, R54, R31, -1 ;  /* 0xbf80000036147423 */ /* 0x008fc8000000001f */
[----:B------:R-:W-:-:S04]  /*3d200*/  FADD.FTZ R20, -R20, -RZ ;  /* 0x800000ff14147221 */ /* 0x000fc80000010100 */
[----:B------:R-:W-:-:S04]  /*3d210*/  FFMA R20, R31, R20, R31 ;  /* 0x000000141f147223 */ /* 0x000fc8000000001f */
[----:B------:R-:W-:Y:S01]  /*3d220*/  FFMA R20, R20, 1.84467440737095516160e+19, RZ ;  /* 0x5f80000014147823 */ /* 0x000fe200000000ff */
[----:B------:R-:W-:Y:S06]  /*3d230*/  BRA `(.L_x_1586) ;  /* 0x0000000000887947 */ /* 0x000fec0003800000 */
.L_x_1585:
[----:B------:R-:W-:-:S04]  /*3d240*/  IADD3 R31, PT, PT, R20, -0xfd, RZ ;  /* 0xffffff03141f7810 */ /* 0x000fc80007ffe0ff */
[----:B------:R-:W-:-:S13]  /*3d250*/  ISETP.GT.U32.AND P0, PT, R31, 0x1, PT ;  /* 0x000000011f00780c */ /* 0x000fda0003f04070 */
[----:B------:R-:W-:Y:S05]  /*3d260*/  @P0 BRA `(.L_x_1587) ;  /* 0x0000000000780947 */ /* 0x000fea0003800000 */
[----:B------:R-:W-:Y:S01]  /*3d270*/  LOP3.LUT R59, R51, 0x7fffff, RZ, 0xc0, !PT ;  /* 0x007fffff333b7812 */ /* 0x000fe200078ec0ff */
[----:B------:R-:W-:Y:S01]  /*3d280*/  HFMA2 R54, -RZ, RZ, 0, 1.78813934326171875e-07 ;  /* 0x00000003ff367431 */ /* 0x000fe200000001ff */
[----:B------:R-:W-:Y:S02]  /*3d290*/  IADD3 R20, PT, PT, R20, -0xfc, RZ ;  /* 0xffffff0414147810 */ /* 0x000fe40007ffe0ff */
[----:B------:R-:W-:-:S04]  /*3d2a0*/  LOP3.LUT R59, R59, 0x3f800000, RZ, 0xfc, !PT ;  /* 0x3f8000003b3b7812 */ /* 0x000fc800078efcff */
[----:B------:R-:W0:Y:S01]  /*3d2b0*/  MUFU.RCP R60, R59 ;  /* 0x0000003b003c7308 */ /* 0x000e220000001000 */
[----:B------:R-:W-:Y:S01]  /*3d2c0*/  SHF.L.U32 R54, R54, R31, RZ ;  /* 0x0000001f36367219 */ /* 0x000fe200000006ff */
[----:B0-----:R-:W-:-:S04]  /*3d2d0*/  FFMA R53, R59, R60, -1 ;  /* 0xbf8000003b357423 */ /* 0x001fc8000000003c */
[----:B------:R-:W-:-:S04]  /*3d2e0*/  FADD.FTZ R53, -R53, -RZ ;  /* 0x800000ff35357221 */ /* 0x000fc80000010100 */
[CCC-:B------:R-:W-:Y:S01]  /*3d2f0*/  FFMA.RM R58, R60.reuse, R53.reuse, R60.reuse ;  /* 0x000000353c3a7223 */ /* 0x1c0fe2000000403c */
[----:B------:R-:W-:-:S04]  /*3d300*/  FFMA.RP R53, R60, R53, R60 ;  /* 0x000000353c357223 */ /* 0x000fc8000000803c */
[C---:B------:R-:W-:Y:S02]  /*3d310*/  LOP3.LUT R57, R58.reuse, 0x7fffff, RZ, 0xc0, !PT ;  /* 0x007fffff3a397812 */ /* 0x040fe400078ec0ff */
[----:B------:R-:W-:Y:S02]  /*3d320*/  FSETP.NEU.FTZ.AND P0, PT, R58, R53, PT ;  /* 0x000000353a00720b */ /* 0x000fe40003f1d000 */
[----:B------:R-:W-:Y:S02]  /*3d330*/  LOP3.LUT R57, R57, 0x800000, RZ, 0xfc, !PT ;  /* 0x0080000039397812 */ /* 0x000fe400078efcff */
[----:B------:R-:W-:Y:S02]  /*3d340*/  SEL R53, RZ, 0xffffffff, !P0 ;  /* 0xffffffffff357807 */ /* 0x000fe40004000000 */
[----:B------:R-:W-:Y:S02]  /*3d350*/  LOP3.LUT R54, R54, R57, RZ, 0xc0, !PT ;  /* 0x0000003936367212 */ /* 0x000fe400078ec0ff */
[----:B------:R-:W-:-:S02]  /*3d360*/  IADD3 R58, PT, PT, -R53, RZ, RZ ;  /* 0x000000ff353a7210 */ /* 0x000fc40007ffe1ff */
[-C--:B------:R-:W-:Y:S02]  /*3d370*/  SHF.R.U32.HI R54, RZ, R31.reuse, R54 ;  /* 0x0000001fff367219 */ /* 0x080fe40000011636 */
[--C-:B------:R-:W-:Y:S02]  /*3d380*/  LOP3.LUT P1, RZ, R58, R31, R57.reuse, 0xf8, !PT ;  /* 0x0000001f3aff7212 */ /* 0x100fe4000782f839 */
[C---:B------:R-:W-:Y:S02]  /*3d390*/  LOP3.LUT P0, RZ, R54.reuse, 0x1, RZ, 0xc0, !PT ;  /* 0x0000000136ff7812 */ /* 0x040fe4000780c0ff */
[----:B------:R-:W-:Y:S02]  /*3d3a0*/  LOP3.LUT P2, RZ, R54, 0x2, RZ, 0xc0, !PT ;  /* 0x0000000236ff7812 */ /* 0x000fe4000784c0ff */
[----:B------:R-:W-:Y:S02]  /*3d3b0*/  SHF.R.U32.HI R20, RZ, R20, R57 ;  /* 0x00000014ff147219 */ /* 0x000fe40000011639 */
[----:B------:R-:W-:-:S02]  /*3d3c0*/  PLOP3.LUT P0, PT, P0, P1, P2, 0xe0, 0x0 ;  /* 0x000000000000781c */ /* 0x000fc40000703c20 */
[----:B------:R-:W-:Y:S02]  /*3d3d0*/  LOP3.LUT P1, RZ, R51, 0x7fffff, RZ, 0xc0, !PT ;  /* 0x007fffff33ff7812 */ /* 0x000fe4000782c0ff */
[----:B------:R-:W-:-:S04]  /*3d3e0*/  SEL R31, RZ, 0x1, !P0 ;  /* 0x00000001ff1f7807 */ /* 0x000fc80004000000 */
[----:B------:R-:W-:-:S04]  /*3d3f0*/  IADD3 R31, PT, PT, -R31, RZ, RZ ;  /* 0x000000ff1f1f7210 */ /* 0x000fc80007ffe1ff */
[----:B------:R-:W-:-:S13]  /*3d400*/  ISETP.GE.AND P0, PT, R31, RZ, PT ;  /* 0x000000ff1f00720c */ /* 0x000fda0003f06270 */
[----:B------:R-:W-:-:S04]  /*3d410*/  @!P0 IADD3 R20, PT, PT, R20, 0x1, RZ ;  /* 0x0000000114148810 */ /* 0x000fc80007ffe0ff */
[----:B------:R-:W-:-:S04]  /*3d420*/  @!P1 SHF.L.U32 R20, R20, 0x1, RZ ;  /* 0x0000000114149819 */ /* 0x000fc800000006ff */
[----:B------:R-:W-:Y:S01]  /*3d430*/  LOP3.LUT R20, R20, 0x80000000, R51, 0xf8, !PT ;  /* 0x8000000014147812 */ /* 0x000fe200078ef833 */
[----:B------:R-:W-:Y:S06]  /*3d440*/  BRA `(.L_x_1586) ;  /* 0x0000000000047947 */ /* 0x000fec0003800000 */
.L_x_1587:
[----:B------:R0:W1:Y:S02]  /*3d450*/  MUFU.RCP R20, R51 ;  /* 0x0000003300147308 */ /* 0x0000640000001000 */
.L_x_1586:
[----:B------:R-:W-:-:S04]  /*3d460*/  MOV R57, 0x0 ;  /* 0x0000000000397802 */ /* 0x000fc80000000f00 */
[----:B0123--:R-:W-:Y:S05]  /*3d470*/  RET.REL.NODEC R56 `(_Z6kerneliPsP7fitData) ;  /* 0xfffffc2838e07950 */ /* 0x00ffea0003c3ffff */
        .weak           $__internal_2_$__cuda_sm20_sqrt_rn_f32_slowpath
        .type           $__internal_2_$__cuda_sm20_sqrt_rn_f32_slowpath,@function
        .size           $__internal_2_$__cuda_sm20_sqrt_rn_f32_slowpath,($__internal_3_$__cuda_sm3x_div_rn_noftz_f32_slowpath - $__internal_2_$__cuda_sm20_sqrt_rn_f32_slowpath)
$__internal_2_$__cuda_sm20_sqrt_rn_f32_slowpath:
[----:B------:R-:W-:-:S13]  /*3d480*/  LOP3.LUT P0, RZ, R31, 0x7fffffff, RZ, 0xc0, !PT ;  /* 0x7fffffff1fff7812 */ /* 0x000fda000780c0ff */
[----:B------:R-:W-:Y:S01]  /*3d490*/  @!P0 MOV R57, R31 ;  /* 0x0000001f00398202 */ /* 0x000fe20000000f00 */
[----:B------:R-:W-:Y:S06]  /*3d4a0*/  @!P0 BRA `(.L_x_1588) ;  /* 0x0000000000448947 */ /* 0x000fec0003800000 */
[----:B------:R-:W-:-:S13]  /*3d4b0*/  FSETP.GEU.FTZ.AND P0, PT, R31, RZ, PT ;  /* 0x000000ff1f00720b */ /* 0x000fda0003f1e000 */
[----:B------:R-:W-:Y:S01]  /*3d4c0*/  @!P0 MOV R57, 0x7fffffff ;  /* 0x7fffffff00398802 */ /* 0x000fe20000000f00 */
[----:B------:R-:W-:Y:S06]  /*3d4d0*/  @!P0 BRA `(.L_x_1588) ;  /* 0x0000000000388947 */ /* 0x000fec0003800000 */
[----:B------:R-:W-:-:S13]  /*3d4e0*/  FSETP.GTU.FTZ.AND P0, PT, |R31|, +INF , PT ;  /* 0x7f8000001f00780b */ /* 0x000fda0003f1c200 */
[----:B------:R-:W-:Y:S01]  /*3d4f0*/  @P0 FADD.FTZ R57, R31, 1 ;  /* 0x3f8000001f390421 */ /* 0x000fe20000010000 */
[----:B------:R-:W-:Y:S06]  /*3d500*/  @P0 BRA `(.L_x_1588) ;  /* 0x00000000002c0947 */ /* 0x000fec0003800000 */
[----:B------:R-:W-:-:S13]  /*3d510*/  FSETP.NEU.FTZ.AND P0, PT, |R31|, +INF , PT ;  /* 0x7f8000001f00780b */ /* 0x000fda0003f1d200 */
[----:B------:R-:W-:Y:S01]  /*3d520*/  @!P0 MOV R57, R31 ;  /* 0x0000001f00398202 */ /* 0x000fe20000000f00 */
[----:B------:R-:W-:Y:S06]  /*3d530*/  @!P0 BRA `(.L_x_1588) ;  /* 0x0000000000208947 */ /* 0x000fec0003800000 */
[----:B------:R-:W-:-:S04]  /*3d540*/  FFMA R59, R31, 1.84467440737095516160e+19, RZ ;  /* 0x5f8000001f3b7823 */ /* 0x000fc800000000ff */
[----:B------:R-:W0:Y:S02]  /*3d550*/  MUFU.RSQ R60, R59 ;  /* 0x0000003b003c7308 */ /* 0x000e240000001400 */
[----:B0-----:R-:W-:Y:S01]  /*3d560*/  FMUL.FTZ R58, R59, R60 ;  /* 0x0000003c3b3a7220 */ /* 0x001fe20000410000 */
[----:B------:R-:W-:-:S03]  /*3d570*/  FMUL.FTZ R31, R60, 0.5 ;  /* 0x3f0000003c1f7820 */ /* 0x000fc60000410000 */
[----:B------:R-:W-:-:S04]  /*3d580*/  FADD.FTZ R57, -R58, -RZ ;  /* 0x800000ff3a397221 */ /* 0x000fc80000010100 */
[----:B------:R-:W-:-:S04]  /*3d590*/  FFMA R57, R58, R57, R59 ;  /* 0x000000393a397223 */ /* 0x000fc8000000003b */
[----:B------:R-:W-:-:S04]  /*3d5a0*/  FFMA R57, R57, R31, R58 ;  /* 0x0000001f39397223 */ /* 0x000fc8000000003a */
[----:B------:R-:W-:-:S07]  /*3d5b0*/  FMUL.FTZ R57, R57, 2.3283064365386962891e-10 ;  /* 0x2f80000039397820 */ /* 0x000fce0000410000 */
.L_x_1588:
[----:B------:R-:W-:Y:S01]  /*3d5c0*/  HFMA2 R59, -RZ, RZ, 0, 0 ;  /* 0x00000000ff3b7431 */ /* 0x000fe200000001ff */
[----:B------:R-:W-:-:S04]  /*3d5d0*/  MOV R58, R20 ;  /* 0x00000014003a7202 */ /* 0x000fc80000000f00 */
[----:B------:R-:W-:Y:S05]  /*3d5e0*/  RET.REL.NODEC R58 `(_Z6kerneliPsP7fitData) ;  /* 0xfffffc283a847950 */ /* 0x000fea0003c3ffff */
        .weak           $__internal_3_$__cuda_sm3x_div_rn_noftz_f32_slowpath
        .type           $__internal_3_$__cuda_sm3x_div_rn_noftz_f32_slowpath,@function
        .size           $__internal_3_$__cuda_sm3x_div_rn_noftz_f32_slowpath,(.L_x_1602 - $__internal_3_$__cuda_sm3x_div_rn_noftz_f32_slowpath)
$__internal_3_$__cuda_sm3x_div_rn_noftz_f32_slowpath:
[----:B------:R-:W-:Y:S02]  /*3d5f0*/  SHF.R.U32.HI R57, RZ, 0x17, R31 ;  /* 0x00000017ff397819 */ /* 0x000fe4000001161f */
[----:B------:R-:W-:Y:S02]  /*3d600*/  SHF.R.U32.HI R60, RZ, 0x17, R20 ;  /* 0x00000017ff3c7819 */ /* 0x000fe40000011614 */
[----:B------:R-:W-:Y:S02]  /*3d610*/  LOP3.LUT R57, R57, 0xff, RZ, 0xc0, !PT ;  /* 0x000000ff39397812 */ /* 0x000fe400078ec0ff */
[----:B------:R-:W-:Y:S02]  /*3d620*/  LOP3.LUT R60, R60, 0xff, RZ, 0xc0, !PT ;  /* 0x000000ff3c3c7812 */ /* 0x000fe400078ec0ff */
[----:B------:R-:W-:Y:S02]  /*3d630*/  IADD3 R61, PT, PT, R57, -0x1, RZ ;  /* 0xffffffff393d7810 */ /* 0x000fe40007ffe0ff */
[----:B------:R-:W-:-:S02]  /*3d640*/  IADD3 R62, PT, PT, R60, -0x1, RZ ;  /* 0xffffffff3c3e7810 */ /* 0x000fc40007ffe0ff */
[----:B------:R-:W-:-:S04]  /*3d650*/  ISETP.GT.U32.AND P0, PT, R61, 0xfd, PT ;  /* 0x000000fd3d00780c */ /* 0x000fc80003f04070 */
[----:B------:R-:W-:-:S13]  /*3d660*/  ISETP.GT.U32.OR P0, PT, R62, 0xfd, P0 ;  /* 0x000000fd3e00780c */ /* 0x000fda0000704470 */
[----:B------:R-:W-:Y:S01]  /*3d670*/  @!P0 MOV R59, RZ ;  /* 0x000000ff003b8202 */ /* 0x000fe20000000f00 */
[----:B------:R-:W-:Y:S06]  /*3d680*/  @!P0 BRA `(.L_x_1589) ;  /* 0x00000000005c8947 */ /* 0x000fec0003800000 */
[----:B------:R-:W-:Y:S02]  /*3d690*/  FSETP.GTU.FTZ.AND P0, PT, |R20|, +INF , PT ;  /* 0x7f8000001400780b */ /* 0x000fe40003f1c200 */
[----:B------:R-:W-:-:S04]  /*3d6a0*/  FSETP.GTU.FTZ.AND P1, PT, |R31|, +INF , PT ;  /* 0x7f8000001f00780b */ /* 0x000fc80003f3c200 */
[----:B------:R-:W-:-:S13]  /*3d6b0*/  PLOP3.LUT P0, PT, P0, P1, PT, 0xf8, 0x8f ;  /* 0x00000000008f781c */ /* 0x000fda0000703f70 */
[----:B------:R-:W-:Y:S05]  /*3d6c0*/  @P0 BRA `(.L_x_1590) ;  /* 0x0000000400480947 */ /* 0x000fea0003800000 */
[----:B------:R-:W-:-:S13]  /*3d6d0*/  LOP3.LUT P0, RZ, R31, 0x7fffffff, R20, 0xc8, !PT ;  /* 0x7fffffff1fff7812 */ /* 0x000fda000780c814 */
[----:B------:R-:W-:Y:S05]  /*3d6e0*/  @!P0 BRA `(.L_x_1591) ;  /* 0x0000000400388947 */ /* 0x000fea0003800000 */
[C---:B------:R-:W-:Y:S02]  /*3d6f0*/  FSETP.NEU.FTZ.AND P2, PT, |R20|.reuse, +INF , PT ;  /* 0x7f8000001400780b */ /* 0x040fe40003f5d200 */
[----:B------:R-:W-:Y:S02]  /*3d700*/  FSETP.NEU.FTZ.AND P0, PT, |R31|, +INF , PT ;  /* 0x7f8000001f00780b */ /* 0x000fe40003f1d200 */
[----:B------:R-:W-:-:S11]  /*3d710*/  FSETP.NEU.FTZ.AND P1, PT, |R20|, +INF , PT ;  /* 0x7f8000001400780b */ /* 0x000fd60003f3d200 */
[----:B------:R-:W-:Y:S05]  /*3d720*/  @!P0 BRA !P2, `(.L_x_1591) ;  /* 0x0000000400288947 */ /* 0x000fea0005000000 */
[----:B------:R-:W-:-:S04]  /*3d730*/  LOP3.LUT P2, RZ, R20, 0x7fffffff, RZ, 0xc0, !PT ;  /* 0x7fffffff14ff7812 */ /* 0x000fc8000784c0ff */
[----:B------:R-:W-:-:S13]  /*3d740*/  PLOP3.LUT P2, PT, P0, P2, PT, 0x2f, 0xf2 ;  /* 0x0000000000f2781c */ /* 0x000fda0000744577 */
[----:B------:R-:W-:Y:S05]  /*3d750*/  @P2 BRA `(.L_x_1592) ;  /* 0x0000000400142947 */ /* 0x000fea0003800000 */
[----:B------:R-:W-:-:S04]  /*3d760*/  LOP3.LUT P0, RZ, R31, 0x7fffffff, RZ, 0xc0, !PT ;  /* 0x7fffffff1fff7812 */ /* 0x000fc8000780c0ff */
[----:B------:R-:W-:-:S13]  /*3d770*/  PLOP3.LUT P0, PT, P1, P0, PT, 0x2f, 0xf2 ;  /* 0x0000000000f2781c */ /* 0x000fda0000f00577 */
[----:B------:R-:W-:Y:S05]  /*3d780*/  @P0 BRA `(.L_x_1593) ;  /* 0x0000000000fc0947 */ /* 0x000fea0003800000 */
[----:B------:R-:W-:Y:S02]  /*3d790*/  ISETP.GE.AND P0, PT, R62, RZ, PT ;  /* 0x000000ff3e00720c */ /* 0x000fe40003f06270 */
[----:B------:R-:W-:-:S11]  /*3d7a0*/  ISETP.GE.AND P1, PT, R61, RZ, PT ;  /* 0x000000ff3d00720c */ /* 0x000fd60003f26270 */
[----:B------:R-:W-:Y:S01]  /*3d7b0*/  @P0 MOV R59, RZ ;  /* 0x000000ff003b0202 */ /* 0x000fe20000000f00 */
[----:B------:R-:W-:Y:S01]  /*3d7c0*/  @!P0 FFMA R20, R20, 1.84467440737095516160e+19, RZ ;  /* 0x5f80000014148823 */ /* 0x000fe200000000ff */
[----:B------:R-:W-:Y:S01]  /*3d7d0*/  @!P0 MOV R59, 0xffffffc0 ;  /* 0xffffffc0003b8802 */ /* 0x000fe20000000f00 */
[----:B------:R-:W-:-:S03]  /*3d7e0*/  @!P1 FFMA R31, R31, 1.84467440737095516160e+19, RZ ;  /* 0x5f8000001f1f9823 */ /* 0x000fc600000000ff */
[----:B------:R-:W-:-:S07]  /*3d7f0*/  @!P1 IADD3 R59, PT, PT, R59, 0x40, RZ ;  /* 0x000000403b3b9810 */ /* 0x000fce0007ffe0ff */
.L_x_1589:
[----:B------:R-:W-:Y:S02]  /*3d800*/  LEA R76, R57, 0xc0800000, 0x17 ;  /* 0xc0800000394c7811 */ /* 0x000fe400078eb8ff */
[----:B------:R-:W-:Y:S02]  /*3d810*/  IADD3 R60, PT, PT, R60, -0x7f, RZ ;  /* 0xffffff813c3c7810 */ /* 0x000fe40007ffe0ff */
[----:B------:R-:W-:-:S03]  /*3d820*/  IADD3 R76, PT, PT, -R76, R31, RZ ;  /* 0x0000001f4c4c7210 */ /* 0x000fc60007ffe1ff */
[----:B------:R-:W-:Y:S01]  /*3d830*/  IMAD R20, R60, -0x800000, R20 ;  /* 0xff8000003c147824 */ /* 0x000fe200078e0214 */
[----:B------:R-:W0:Y:S01]  /*3d840*/  MUFU.RCP R62, R76 ;  /* 0x0000004c003e7308 */ /* 0x000e220000001000 */
[----:B------:R-:W-:Y:S01]  /*3d850*/  FADD.FTZ R31, -R76, -RZ ;  /* 0x800000ff4c1f7221 */ /* 0x000fe20000010100 */
[----:B------:R-:W-:-:S04]  /*3d860*/  IADD3 R60, PT, PT, R60, 0x7f, -R57 ;  /* 0x0000007f3c3c7810 */ /* 0x000fc80007ffe839 */
[----:B------:R-:W-:Y:S01]  /*3d870*/  IADD3 R60, PT, PT, R60, R59, RZ ;  /* 0x0000003b3c3c7210 */ /* 0x000fe20007ffe0ff */
[----:B0-----:R-:W-:-:S04]  /*3d880*/  FFMA R61, R62, R31, 1 ;  /* 0x3f8000003e3d7423 */ /* 0x001fc8000000001f */
[----:B------:R-:W-:-:S04]  /*3d890*/  FFMA R61, R62, R61, R62 ;  /* 0x0000003d3e3d7223 */ /* 0x000fc8000000003e */
[----:B------:R-:W-:-:S04]  /*3d8a0*/  FFMA R62, R20, R61, RZ ;  /* 0x0000003d143e7223 */ /* 0x000fc800000000ff */
[----:B------:R-:W-:-:S04]  /*3d8b0*/  FFMA R63, R31, R62, R20 ;  /* 0x0000003e1f3f7223 */ /* 0x000fc80000000014 */
[----:B------:R-:W-:-:S04]  /*3d8c0*/  FFMA R62, R61, R63, R62 ;  /* 0x0000003f3d3e7223 */ /* 0x000fc8000000003e */
[----:B------:R-:W-:-:S04]  /*3d8d0*/  FFMA R20, R31, R62, R20 ;  /* 0x0000003e1f147223 */ /* 0x000fc80000000014 */
[----:B------:R-:W-:-:S05]  /*3d8e0*/  FFMA R59, R61, R20, R62 ;  /* 0x000000143d3b7223 */ /* 0x000fca000000003e */
[----:B------:R-:W-:-:S04]  /*3d8f0*/  SHF.R.U32.HI R31, RZ, 0x17, R59 ;  /* 0x00000017ff1f7819 */ /* 0x000fc8000001163b */
[----:B------:R-:W-:-:S04]  /*3d900*/  LOP3.LUT R31, R31, 0xff, RZ, 0xc0, !PT ;  /* 0x000000ff1f1f7812 */ /* 0x000fc800078ec0ff */
[----:B------:R-:W-:-:S04]  /*3d910*/  IADD3 R31, PT, PT, R31, R60, RZ ;  /* 0x0000003c1f1f7210 */ /* 0x000fc80007ffe0ff */
[----:B------:R-:W-:-:S04]  /*3d920*/  IADD3 R57, PT, PT, R31, -0x1, RZ ;  /* 0xffffffff1f397810 */ /* 0x000fc80007ffe0ff */
[----:B------:R-:W-:-:S13]  /*3d930*/  ISETP.GE.U32.AND P0, PT, R57, 0xfe, PT ;  /* 0x000000fe3900780c */ /* 0x000fda0003f06070 */
[----:B------:R-:W-:Y:S05]  /*3d940*/  @!P0 BRA `(.L_x_1594) ;  /* 0x0000000000808947 */ /* 0x000fea0003800000 */
[----:B------:R-:W-:-:S13]  /*3d950*/  ISETP.GT.AND P0, PT, R31, 0xfe, PT ;  /* 0x000000fe1f00780c */ /* 0x000fda0003f04270 */
[----:B------:R-:W-:Y:S05]  /*3d960*/  @P0 BRA `(.L_x_1595) ;  /* 0x00000000006c0947 */ /* 0x000fea0003800000 */
[----:B------:R-:W-:-:S13]  /*3d970*/  ISETP.GE.AND P0, PT, R31, 0x1, PT ;  /* 0x000000011f00780c */ /* 0x000fda0003f06270 */
[----:B------:R-:W-:Y:S05]  /*3d980*/  @P0 BRA `(.L_x_1596) ;  /* 0x0000000000740947 */ /* 0x000fea0003800000 */
[----:B------:R-:W-:Y:S02]  /*3d990*/  ISETP.GE.AND P0, PT, R31, -0x18, PT ;  /* 0xffffffe81f00780c */ /* 0x000fe40003f06270 */
[----:B------:R-:W-:-:S11]  /*3d9a0*/  LOP3.LUT R59, R59, 0x80000000, RZ, 0xc0, !PT ;  /* 0x800000003b3b7812 */ /* 0x000fd600078ec0ff */
[----:B------:R-:W-:Y:S05]  /*3d9b0*/  @!P0 BRA `(.L_x_1596) ;  /* 0x0000000000688947 */ /* 0x000fea0003800000 */
[CCC-:B------:R-:W-:Y:S01]  /*3d9c0*/  FFMA.RP R60, R61.reuse, R20.reuse, R62.reuse ;  /* 0x000000143d3c7223 */ /* 0x1c0fe2000000803e */
[CCC-:B------:R-:W-:Y:S01]  /*3d9d0*/  FFMA.RM R57, R61.reuse, R20.reuse, R62.reuse ;  /* 0x000000143d397223 */ /* 0x1c0fe2000000403e */
[----:B------:R-:W-:Y:S01]  /*3d9e0*/  FFMA.RZ R20, R61, R20, R62 ;  /* 0x000000143d147223 */ /* 0x000fe2000000c03e */
[C---:B------:R-:W-:Y:S02]  /*3d9f0*/  ISETP.NE.AND P1, PT, R31.reuse, RZ, PT ;  /* 0x000000ff1f00720c */ /* 0x040fe40003f25270 */
[----:B------:R-:W-:Y:S02]  /*3da00*/  ISETP.NE.AND P2, PT, R31, RZ, PT ;  /* 0x000000ff1f00720c */ /* 0x000fe40003f45270 */
[----:B------:R-:W-:Y:S02]  /*3da10*/  LOP3.LUT R20, R20, 0x7fffff, RZ, 0xc0, !PT ;  /* 0x007fffff14147812 */ /* 0x000fe400078ec0ff */
[----:B------:R-:W-:Y:S02]  /*3da20*/  FSETP.NEU.FTZ.AND P0, PT, R60, R57, PT ;  /* 0x000000393c00720b */ /* 0x000fe40003f1d000 */
[----:B------:R-:W-:-:S02]  /*3da30*/  LOP3.LUT R57, R20, 0x800000, RZ, 0xfc, !PT ;  /* 0x0080000014397812 */ /* 0x000fc400078efcff */
[C---:B------:R-:W-:Y:S02]  /*3da40*/  IADD3 R20, PT, PT, R31.reuse, 0x20, RZ ;  /* 0x000000201f147810 */ /* 0x040fe40007ffe0ff */
[----:B------:R-:W-:Y:S02]  /*3da50*/  IADD3 R31, PT, PT, -R31, RZ, RZ ;  /* 0x000000ff1f1f7210 */ /* 0x000fe40007ffe1ff */
[----:B------:R-:W-:-:S04]  /*3da60*/  SHF.L.U32 R20, R57, R20, RZ ;  /* 0x0000001439147219 */ /* 0x000fc800000006ff */
[----:B------:R-:W-:Y:S02]  /*3da70*/  ISETP.NE.AND P2, PT, R20, RZ, P2 ;  /* 0x000000ff1400720c */ /* 0x000fe40001745270 */
[----:B------:R-:W-:Y:S02]  /*3da80*/  SEL R20, R31, RZ, P1 ;  /* 0x000000ff1f147207 */ /* 0x000fe40000800000 */
[----:B------:R-:W-:Y:S02]  /*3da90*/  PLOP3.LUT P0, PT, P0, P2, PT, 0xf8, 0x8f ;  /* 0x00000000008f781c */ /* 0x000fe40000705f70 */
[----:B------:R-:W-:Y:S02]  /*3daa0*/  SHF.R.U32.HI R57, RZ, R20, R57 ;  /* 0x00000014ff397219 */ /* 0x000fe40000011639 */
[----:B------:R-:W-:Y:S02]  /*3dab0*/  SEL R20, RZ, 0x1, !P0 ;  /* 0x00000001ff147807 */ /* 0x000fe40004000000 */
[----:B------:R-:W-:-:S04]  /*3dac0*/  SHF.R.U32.HI R31, RZ, 0x1, R57 ;  /* 0x00000001ff1f7819 */ /* 0x000fc80000011639 */
[----:B------:R-:W-:-:S04]  /*3dad0*/  LOP3.LUT R20, R20, 0x1, R31, 0xf8, !PT ;  /* 0x0000000114147812 */ /* 0x000fc800078ef81f */
[----:B------:R-:W-:-:S04]  /*3dae0*/  LOP3.LUT R20, R20, R57, RZ, 0xc0, !PT ;  /* 0x0000003914147212 */ /* 0x000fc800078ec0ff */
[----:B------:R-:W-:-:S04]  /*3daf0*/  IADD3 R20, PT, PT, R31, R20, RZ ;  /* 0x000000141f147210 */ /* 0x000fc80007ffe0ff */
[----:B------:R-:W-:Y:S01]  /*3db00*/  LOP3.LUT R59, R20, R59, RZ, 0xfc, !PT ;  /* 0x0000003b143b7212 */ /* 0x000fe200078efcff */
[----:B------:R-:W-:Y:S06]  /*3db10*/  BRA `(.L_x_1596) ;  /* 0x0000000000107947 */ /* 0x000fec0003800000 */
.L_x_1595:
[----:B------:R-:W-:-:S04]  /*3db20*/  LOP3.LUT R59, R59, 0x80000000, RZ, 0xc0, !PT ;  /* 0x800000003b3b7812 */ /* 0x000fc800078ec0ff */
[----:B------:R-:W-:Y:S01]  /*3db30*/  LOP3.LUT R59, R59, 0x7f800000, RZ, 0xfc, !PT ;  /* 0x7f8000003b3b7812 */ /* 0x000fe200078efcff */
[----:B------:R-:W-:Y:S06]  /*3db40*/  BRA `(.L_x_1596) ;  /* 0x0000000000047947 */ /* 0x000fec0003800000 */
.L_x_1594:
[----:B------:R-:W-:-:S07]  /*3db50*/  LEA R59, R60, R59, 0x17 ;  /* 0x0000003b3c3b7211 */ /* 0x000fce00078eb8ff */
.L_x_1596:
[----:B------:R-:W-:Y:S01]  /*3db60*/  MOV R20, R59 ;  /* 0x0000003b00147202 */ /* 0x000fe20000000f00 */
[----:B------:R-:W-:Y:S06]  /*3db70*/  BRA `(.L_x_1597) ;  /* 0x0000000000207947 */ /* 0x000fec0003800000 */
.L_x_1593:
[----:B------:R-:W-:-:S04]  /*3db80*/  LOP3.LUT R20, R31, 0x80000000, R20, 0x48, !PT ;  /* 0x800000001f147812 */ /* 0x000fc800078e4814 */
[----:B------:R-:W-:Y:S01]  /*3db90*/  LOP3.LUT R20, R20, 0x7f800000, RZ, 0xfc, !PT ;  /* 0x7f80000014147812 */ /* 0x000fe200078efcff */
[----:B------:R-:W-:Y:S06]  /*3dba0*/  BRA `(.L_x_1597) ;  /* 0x0000000000147947 */ /* 0x000fec0003800000 */
.L_x_1592:
[----:B------:R-:W-:Y:S01]  /*3dbb0*/  LOP3.LUT R20, R31, 0x80000000, R20, 0x48, !PT ;  /* 0x800000001f147812 */ /* 0x000fe200078e4814 */
[----:B------:R-:W-:Y:S06]  /*3dbc0*/  BRA `(.L_x_1597) ;  /* 0x00000000000c7947 */ /* 0x000fec0003800000 */
.L_x_1591:
[----:B------:R-:W0:Y:S01]  /*3dbd0*/  MUFU.RSQ R20, -QNAN ;  /* 0xffc0000000147908 */ /* 0x000e220000001400 */
[----:B------:R-:W-:Y:S05]  /*3dbe0*/  BRA `(.L_x_1597) ;  /* 0x0000000000047947 */ /* 0x000fea0003800000 */
.L_x_1590:
[----:B------:R-:W-:-:S07]  /*3dbf0*/  FADD.FTZ R20, R20, R31 ;  /* 0x0000001f14147221 */ /* 0x000fce0000010000 */
.L_x_1597:
[----:B------:R-:W-:-:S04]  /*3dc00*/  HFMA2 R59, -RZ, RZ, 0, 0 ;  /* 0x00000000ff3b7431 */ /* 0x000fc800000001ff */
[----:B0-----:R-:W-:Y:S05]  /*3dc10*/  RET.REL.NODEC R58 `(_Z6kerneliPsP7fitData) ;  /* 0xfffffc203af87950 */ /* 0x001fea0003c3ffff */
.L_x_1598:
[----:B------:R-:W-:-:S00]  /*3dc20*/  BRA `(.L_x_1598) ;  /* 0xfffffffc00fc7947 */ /* 0x000fc0000383ffff */
[----:B------:R-:W-:-:S00]  /*3dc30*/  NOP ;  /* 0x0000000000007918 */ /* 0x000fc00000000000 */
        /* <DEDUP_REMOVED lines=12> */
.L_x_1602:


//--------------------- .nv.shared._Z6kerneliPsP7fitData --------------------------
	.section	.nv.shared._Z6kerneliPsP7fitData,"aw",@nobits
	.sectionflags	@""
	.align	4
.nv.shared._Z6kerneliPsP7fitData:
	.zero		17024


//--------------------- .nv.shared.reserved.0     --------------------------
	.section	.nv.shared.reserved.0,"aw",@nobits
	.weak		__nv_reservedSMEM_offset_0_alias
	.size		__nv_reservedSMEM_offset_0_alias, 0, 64
	.other		__nv_reservedSMEM_offset_0_alias,@"STO_CUDA_RESERVED_SHARED STV_DEFAULT"
__nv_reservedSMEM_offset_0_alias:
	.zero		0
	.zero		64


//--------------------- .nv.constant0._Z6kerneliPsP7fitData --------------------------
	.section	.nv.constant0._Z6kerneliPsP7fitData,"a",@progbits
	.sectionflags	@""
	.align	4
.nv.constant0._Z6kerneliPsP7fitData:
	.zero		920


//--------------------- SYMBOLS --------------------------

	.type		.nv.reservedSmem.offset0,@object
	.size		.nv.reservedSmem.offset0,0x4
	.type		.nv.reservedSmem.cap,@object
	.size		.nv.reservedSmem.cap,0x4
